	.headerflags	@"EF_CUDA_TEXMODE_UNIFIED EF_CUDA_64BIT_ADDRESS EF_CUDA_SM86 EF_CUDA_VIRTUAL_SM(EF_CUDA_SM86)"
	.elftype	@"ET_EXEC"


//--------------------- .nv.info                  --------------------------
	.section	.nv.info,"",@"SHT_CUDA_INFO"
	.align	4


	//----- nvinfo : EIATTR_REGCOUNT
	.align		4
        /*0000*/ 	.byte	0x04, 0x2f
        /*0002*/ 	.short	(.L_1 - .L_0)
	.align		4
.L_0:
        /*0004*/ 	.word	index@(triton_mm)
        /*0008*/ 	.word	0x000000ff


	//----- nvinfo : EIATTR_MAX_STACK_SIZE
	.align		4
.L_1:
        /*000c*/ 	.byte	0x04, 0x23
        /*000e*/ 	.short	(.L_3 - .L_2)
	.align		4
.L_2:
        /*0010*/ 	.word	index@(triton_mm)
        /*0014*/ 	.word	0x00000000


	//----- nvinfo : EIATTR_MIN_STACK_SIZE
	.align		4
.L_3:
        /*0018*/ 	.byte	0x04, 0x12
        /*001a*/ 	.short	(.L_5 - .L_4)
	.align		4
.L_4:
        /*001c*/ 	.word	index@(triton_mm)
        /*0020*/ 	.word	0x00000348


	//----- nvinfo : EIATTR_FRAME_SIZE
	.align		4
.L_5:
        /*0024*/ 	.byte	0x04, 0x11
        /*0026*/ 	.short	(.L_7 - .L_6)
	.align		4
.L_6:
        /*0028*/ 	.word	index@(triton_mm)
        /*002c*/ 	.word	0x00000348
.L_7:


//--------------------- .nv.info.triton_mm        --------------------------
	.section	.nv.info.triton_mm,"",@"SHT_CUDA_INFO"
	.align	4


	//----- nvinfo : EIATTR_CUDA_API_VERSION
	.align		4
        /*0000*/ 	.byte	0x04, 0x37
        /*0002*/ 	.short	(.L_9 - .L_8)
.L_8:
        /*0004*/ 	.word	0x0000007b


	//----- nvinfo : EIATTR_SW2861232_WAR
	.align		4
.L_9:
        /*0008*/ 	.byte	0x01, 0x35
	.zero		2


	//----- nvinfo : EIATTR_PARAM_CBANK
	.align		4
        /*000c*/ 	.byte	0x04, 0x0a
        /*000e*/ 	.short	(.L_11 - .L_10)
	.align		4
.L_10:
        /*0010*/ 	.word	index@(.nv.constant0.triton_mm)
        /*0014*/ 	.short	0x0160
        /*0016*/ 	.short	0x001c


	//----- nvinfo : EIATTR_CBANK_PARAM_SIZE
	.align		4
.L_11:
        /*0018*/ 	.byte	0x03, 0x19
        /*001a*/ 	.short	0x001c


	//----- nvinfo : EIATTR_KPARAM_INFO
	.align		4
        /*001c*/ 	.byte	0x04, 0x17
        /*001e*/ 	.short	(.L_13 - .L_12)
.L_12:
        /*0020*/ 	.word	0x00000000
        /*0024*/ 	.short	0x0003
        /*0026*/ 	.short	0x0018
        /*0028*/ 	.byte	0x00, 0xf0, 0x11, 0x00


	//----- nvinfo : EIATTR_KPARAM_INFO
	.align		4
.L_13:
        /*002c*/ 	.byte	0x04, 0x17
        /*002e*/ 	.short	(.L_15 - .L_14)
.L_14:
        /*0030*/ 	.word	0x00000000
        /*0034*/ 	.short	0x0002
        /*0036*/ 	.short	0x0010
        /*0038*/ 	.byte	0x00, 0xf0, 0x21, 0x00


	//----- nvinfo : EIATTR_KPARAM_INFO
	.align		4
.L_15:
        /*003c*/ 	.byte	0x04, 0x17
        /*003e*/ 	.short	(.L_17 - .L_16)
.L_16:
        /*0040*/ 	.word	0x00000000
        /*0044*/ 	.short	0x0001
        /*0046*/ 	.short	0x0008
        /*0048*/ 	.byte	0x00, 0xf0, 0x21, 0x00


	//----- nvinfo : EIATTR_KPARAM_INFO
	.align		4
.L_17:
        /*004c*/ 	.byte	0x04, 0x17
        /*004e*/ 	.short	(.L_19 - .L_18)
.L_18:
        /*0050*/ 	.word	0x00000000
        /*0054*/ 	.short	0x0000
        /*0056*/ 	.short	0x0000
        /*0058*/ 	.byte	0x00, 0xf0, 0x21, 0x00


	//----- nvinfo : EIATTR_MAXREG_COUNT
	.align		4
.L_19:
        /*005c*/ 	.byte	0x03, 0x1b
        /*005e*/ 	.short	0x00ff


	//----- nvinfo : EIATTR_EXIT_INSTR_OFFSETS
	.align		4
        /*0060*/ 	.byte	0x04, 0x1c
        /*0062*/ 	.short	(.L_21 - .L_20)


	//   ....[0]....
.L_20:
        /*0064*/ 	.word	0x00000050


	//   ....[1]....
        /*0068*/ 	.word	0x000297d0


	//   ....[2]....
        /*006c*/ 	.word	0x00029820


	//----- nvinfo : EIATTR_MAX_THREADS
	.align		4
.L_21:
        /*0070*/ 	.byte	0x04, 0x05
        /*0072*/ 	.short	(.L_23 - .L_22)
.L_22:
        /*0074*/ 	.word	0x00000080
        /*0078*/ 	.word	0x00000001
        /*007c*/ 	.word	0x00000001
.L_23:


//--------------------- .nv.rel.action            --------------------------
	.section	.nv.rel.action,"",@"SHT_CUDA_RELOCINFO"
	.align	8
	.sectionentsize	8
        /*0000*/ 	.byte	0x73, 0x00, 0x00, 0x00, 0x00, 0x00, 0x00, 0x00, 0x00, 0x00, 0x00, 0x11, 0x25, 0x00, 0x05, 0x36


//--------------------- .nv.constant0.triton_mm   --------------------------
	.section	.nv.constant0.triton_mm,"a",@progbits
	.align	4
.nv.constant0.triton_mm:
	.zero		380


//--------------------- .text.triton_mm           --------------------------
	.section	.text.triton_mm,"ax",@progbits
	.sectionflags	@"SHF_BARRIERS=1"
	.sectioninfo	@"SHI_REGISTERS=255"
	.align	128
        .global         triton_mm
        .type           triton_mm,@function
        .size           triton_mm,(.L_x_3 - triton_mm)
        .other          triton_mm,@"STO_CUDA_ENTRY STV_DEFAULT"
triton_mm:
.text.triton_mm:
[----:B------:R-:W-:-:S02]  /*0000*/  MOV R1, c[0x0][0x28] ;  /* 0x00000a0000017a02 */ /* 0x000fc40000000f00 */
[----:B------:R-:W-:Y:S02]  /*0010*/  MOV R0, c[0x0][0x178] ;  /* 0x00005e0000007a02 */ /* 0x000fe40000000f00 */
[----:B------:R-:W-:-:S03]  /*0020*/  IADD3 R1, R1, -0x348, RZ ;  /* 0xfffffcb801017810 */ /* 0x000fc60007ffe0ff */
[----:B------:R-:W-:-:S05]  /*0030*/  IMAD R2, R0, 0x2260, RZ ;  /* 0x0000226000027824 */ /* 0x000fca00078e02ff */
[----:B------:R-:W-:-:S13]  /*0040*/  ISETP.NE.AND P0, PT, R2, RZ, PT ;  /* 0x000000ff0200720c */ /* 0x000fda0003f05270 */
[----:B------:R-:W-:Y:S05]  /*0050*/  @!P0 EXIT ;  /* 0x000000000000894d */ /* 0x000fea0003800000 */
[----:B------:R-:W1:Y:S01]  /*0060*/  S2R R10, SR_CTAID.X ;  /* 0x00000000000a7919 */ /* 0x000e620000002500 */
[----:B------:R-:W-:Y:S01]  /*0070*/  IMAD R0, R0, 0x32, RZ ;  /* 0x0000003200007824 */ /* 0x000fe200078e02ff */
[----:B------:R-:W-:Y:S01]  /*0080*/  MOV R53, 0x4 ;  /* 0x0000000400357802 */ /* 0x000fe20000000f00 */
[----:B------:R-:W-:Y:S01]  /*0090*/  ULDC.64 UR8, c[0x0][0x118] ;  /* 0x0000460000087ab9 */ /* 0x000fe20000000a00 */
[----:B------:R-:W-:Y:S01]  /*00a0*/  CS2R R216, SRZ ;  /* 0x0000000000d87805 */ /* 0x000fe2000001ff00 */
[----:B------:R-:W-:Y:S01]  /*00b0*/  CS2R R218, SRZ ;  /* 0x0000000000da7805 */ /* 0x000fe2000001ff00 */
[----:B------:R-:W-:Y:S01]  /*00c0*/  IADD3 R2, R0, 0x7f, RZ ;  /* 0x0000007f00027810 */ /* 0x000fe20007ffe0ff */
[----:B------:R-:W-:Y:S01]  /*00d0*/  CS2R R212, SRZ ;  /* 0x0000000000d47805 */ /* 0x000fe2000001ff00 */
[----:B------:R-:W-:Y:S01]  /*00e0*/  IABS R54, R0 ;  /* 0x0000000000367213 */ /* 0x000fe20000000000 */
[----:B------:R-:W-:Y:S01]  /*00f0*/  CS2R R214, SRZ ;  /* 0x0000000000d67805 */ /* 0x000fe2000001ff00 */
        /* <DEDUP_REMOVED lines=14> */
[----:B-1----:R-:W-:Y:S01]  /*01e0*/  SHF.R.S32.HI R3, RZ, 0x1f, R10 ;  /* 0x0000001fff037819 */ /* 0x002fe2000001140a */
[----:B------:R-:W-:Y:S01]  /*01f0*/  CS2R R180, SRZ ;  /* 0x0000000000b47805 */ /* 0x000fe2000001ff00 */
[-C--:B------:R-:W-:Y:S01]  /*0200*/  IABS R11, R10.reuse ;  /* 0x0000000a000b7213 */ /* 0x080fe20000000000 */
[----:B------:R-:W-:Y:S01]  /*0210*/  CS2R R182, SRZ ;  /* 0x0000000000b67805 */ /* 0x000fe2000001ff00 */
[----:B------:R-:W-:Y:S01]  /*0220*/  LEA.HI R4, R3, R10, RZ, 0x4 ;  /* 0x0000000a03047211 */ /* 0x000fe200078f20ff */
[----:B------:R-:W-:Y:S01]  /*0230*/  CS2R R176, SRZ ;  /* 0x0000000000b07805 */ /* 0x000fe2000001ff00 */
[----:B------:R-:W-:Y:S01]  /*0240*/  SHF.R.S32.HI R3, RZ, 0x1f, R2 ;  /* 0x0000001fff037819 */ /* 0x000fe20000011402 */
[----:B------:R-:W-:Y:S01]  /*0250*/  CS2R R178, SRZ ;  /* 0x0000000000b27805 */ /* 0x000fe2000001ff00 */
[----:B------:R-:W-:Y:S01]  /*0260*/  SHF.R.S32.HI R5, RZ, 0x4, R4 ;  /* 0x00000004ff057819 */ /* 0x000fe20000011404 */
[----:B------:R-:W-:Y:S01]  /*0270*/  CS2R R172, SRZ ;  /* 0x0000000000ac7805 */ /* 0x000fe2000001ff00 */
[----:B------:R-:W-:Y:S01]  /*0280*/  LEA.HI R3, R3, R2, RZ, 0x7 ;  /* 0x0000000203037211 */ /* 0x000fe200078f38ff */
[----:B------:R-:W-:Y:S01]  /*0290*/  CS2R R174, SRZ ;  /* 0x0000000000ae7805 */ /* 0x000fe2000001ff00 */
[----:B------:R-:W-:Y:S01]  /*02a0*/  SHF.L.U32 R6, R5, 0x3, RZ ;  /* 0x0000000305067819 */ /* 0x000fe200000006ff */
[----:B------:R-:W-:Y:S01]  /*02b0*/  UMOV UR4, URZ ;  /* 0x0000003f00047c82 */ /* 0x000fe20008000000 */
[----:B------:R-:W-:Y:S01]  /*02c0*/  LOP3.LUT R4, R4, 0xfffffff0, RZ, 0xc0, !PT ;  /* 0xfffffff004047812 */ /* 0x000fe200078ec0ff */
[----:B------:R-:W-:Y:S01]  /*02d0*/  UMOV UR6, URZ ;  /* 0x0000003f00067c82 */ /* 0x000fe20008000000 */
[----:B------:R-:W-:Y:S01]  /*02e0*/  LEA.HI.SX32 R3, R3, -R6, 0x19 ;  /* 0x8000000603037211 */ /* 0x000fe200078fcaff */
[----:B------:R-:W-:Y:S01]  /*02f0*/  UMOV UR7, URZ ;  /* 0x0000003f00077c82 */ /* 0x000fe20008000000 */
[----:B------:R-:W-:Y:S01]  /*0300*/  IADD3 R4, -R4, R10, RZ ;  /* 0x0000000a04047210 */ /* 0x000fe20007ffe1ff */
[----:B------:R-:W-:Y:S01]  /*0310*/  UMOV UR5, URZ ;  /* 0x0000003f00057c82 */ /* 0x000fe20008000000 */
[----:B------:R-:W-:-:S02]  /*0320*/  IMNMX R7, R3, 0x8, PT ;  /* 0x0000000803077817 */ /* 0x000fc40003800200 */
[----:B------:R-:W-:Y:S02]  /*0330*/  ISETP.GE.AND P1, PT, R10, RZ, PT ;  /* 0x000000ff0a00720c */ /* 0x000fe40003f26270 */
[-C--:B------:R-:W-:Y:S02]  /*0340*/  IABS R13, R7.reuse ;  /* 0x00000007000d7213 */ /* 0x080fe40000000000 */
[----:B------:R-:W-:Y:S02]  /*0350*/  IABS R12, R7 ;  /* 0x00000007000c7213 */ /* 0x000fe40000000000 */
[----:B------:R-:W1:Y:S01]  /*0360*/  I2F.RP R5, R13 ;  /* 0x0000000d00057306 */ /* 0x000e620000209400 */
[----:B------:R-:W-:-:S07]  /*0370*/  IABS R15, R4 ;  /* 0x00000004000f7213 */ /* 0x000fce0000000000 */
[----:B-1----:R-:W1:Y:S02]  /*0380*/  MUFU.RCP R5, R5 ;  /* 0x0000000500057308 */ /* 0x002e640000001000 */
[----:B-1----:R-:W-:-:S06]  /*0390*/  IADD3 R2, R5, 0xffffffe, RZ ;  /* 0x0ffffffe05027810 */ /* 0x002fcc0007ffe0ff */
[----:B------:R1:W2:Y:S02]  /*03a0*/  F2I.FTZ.U32.TRUNC.NTZ R3, R2 ;  /* 0x0000000200037305 */ /* 0x0002a4000021f000 */
[----:B-1----:R-:W-:Y:S02]  /*03b0*/  MOV R2, RZ ;  /* 0x000000ff00027202 */ /* 0x002fe40000000f00 */
[----:B--2---:R-:W-:-:S05]  /*03c0*/  IADD3 R8, RZ, -R3, RZ ;  /* 0x80000003ff087210 */ /* 0x004fca0007ffe0ff */
[----:B------:R-:W-:-:S04]  /*03d0*/  IMAD R9, R8, R13, RZ ;  /* 0x0000000d08097224 */ /* 0x000fc800078e02ff */
[----:B------:R-:W-:Y:S01]  /*03e0*/  IMAD.HI.U32 R8, R3, R9, R2 ;  /* 0x0000000903087227 */ /* 0x000fe200078e0002 */
[----:B------:R-:W-:Y:S01]  /*03f0*/  MOV R3, R11 ;  /* 0x0000000b00037202 */ /* 0x000fe20000000f00 */
[----:B------:R-:W1:Y:S01]  /*0400*/  I2F.RP R9, R54 ;  /* 0x0000003600097306 */ /* 0x000e620000209400 */
[----:B------:R-:W-:-:S03]  /*0410*/  IADD3 R11, RZ, -R12, RZ ;  /* 0x8000000cff0b7210 */ /* 0x000fc60007ffe0ff */
[----:B------:R-:W-:-:S04]  /*0420*/  IMAD.HI.U32 R2, R8, R3, RZ ;  /* 0x0000000308027227 */ /* 0x000fc800078e00ff */
[----:B------:R-:W-:Y:S02]  /*0430*/  IMAD R2, R2, R11, R3 ;  /* 0x0000000b02027224 */ /* 0x000fe400078e0203 */
[----:B------:R-:W2:Y:S01]  /*0440*/  S2R R3, SR_TID.X ;  /* 0x0000000000037919 */ /* 0x000ea20000002100 */
[----:B------:R-:W-:Y:S02]  /*0450*/  IMAD.HI.U32 R8, R8, R15, RZ ;  /* 0x0000000f08087227 */ /* 0x000fe400078e00ff */
[C---:B------:R-:W-:Y:S02]  /*0460*/  ISETP.GT.U32.AND P0, PT, R13.reuse, R2, PT ;  /* 0x000000020d00720c */ /* 0x040fe40003f04070 */
[----:B------:R-:W-:Y:S01]  /*0470*/  IMAD R10, R8, R11, R15 ;  /* 0x0000000b080a7224 */ /* 0x000fe200078e020f */
[----:B-1----:R-:W1:Y:S04]  /*0480*/  MUFU.RCP R9, R9 ;  /* 0x0000000900097308 */ /* 0x002e680000001000 */
[----:B------:R-:W-:-:S06]  /*0490*/  ISETP.GT.U32.AND P2, PT, R13, R10, PT ;  /* 0x0000000a0d00720c */ /* 0x000fcc0003f44070 */
[----:B------:R-:W-:-:S04]  /*04a0*/  @!P0 IADD3 R2, R2, -R13, RZ ;  /* 0x8000000d02028210 */ /* 0x000fc80007ffe0ff */
[----:B------:R-:W-:Y:S02]  /*04b0*/  ISETP.GT.U32.AND P0, PT, R13, R2, PT ;  /* 0x000000020d00720c */ /* 0x000fe40003f04070 */
[----:B-1----:R-:W-:Y:S02]  /*04c0*/  IADD3 R5, R9, 0xffffffe, RZ ;  /* 0x0ffffffe09057810 */ /* 0x002fe40007ffe0ff */
[----:B------:R-:W-:Y:S02]  /*04d0*/  LOP3.LUT R9, RZ, R7, RZ, 0x33, !PT ;  /* 0x00000007ff097212 */ /* 0x000fe400078e33ff */
[----:B--2---:R-:W-:Y:S02]  /*04e0*/  SHF.R.U32.HI R12, RZ, 0x4, R3 ;  /* 0x00000004ff0c7819 */ /* 0x004fe40000011603 */
[----:B------:R-:W1:Y:S01]  /*04f0*/  F2I.FTZ.U32.TRUNC.NTZ R5, R5 ;  /* 0x0000000500057305 */ /* 0x000e62000021f000 */
[----:B------:R-:W-:Y:S02]  /*0500*/  @!P2 IADD3 R10, R10, -R13, RZ ;  /* 0x8000000d0a0aa210 */ /* 0x000fe40007ffe0ff */
[----:B------:R-:W-:-:S02]  /*0510*/  @!P2 IADD3 R8, R8, 0x1, RZ ;  /* 0x000000010808a810 */ /* 0x000fc40007ffe0ff */
[----:B------:R-:W-:Y:S02]  /*0520*/  @!P0 IADD3 R2, R2, -R13, RZ ;  /* 0x8000000d02028210 */ /* 0x000fe40007ffe0ff */
[----:B------:R-:W-:Y:S02]  /*0530*/  ISETP.NE.AND P0, PT, R7, RZ, PT ;  /* 0x000000ff0700720c */ /* 0x000fe40003f05270 */
[----:B------:R-:W-:Y:S02]  /*0540*/  @!P1 IADD3 R2, -R2, RZ, RZ ;  /* 0x000000ff02029210 */ /* 0x000fe40007ffe1ff */
[----:B------:R-:W-:Y:S02]  /*0550*/  LOP3.LUT R7, R4, R7, RZ, 0x3c, !PT ;  /* 0x0000000704077212 */ /* 0x000fe400078e3cff */
[----:B------:R-:W-:Y:S02]  /*0560*/  SEL R11, R9, R2, !P0 ;  /* 0x00000002090b7207 */ /* 0x000fe40004000000 */
[----:B------:R-:W-:-:S02]  /*0570*/  MOV R4, RZ ;  /* 0x000000ff00047202 */ /* 0x000fc40000000f00 */
[----:B------:R-:W-:Y:S02]  /*0580*/  IADD3 R2, R6, R11, RZ ;  /* 0x0000000b06027210 */ /* 0x000fe40007ffe0ff */
[----:B-1----:R-:W-:Y:S02]  /*0590*/  IADD3 R15, RZ, -R5, RZ ;  /* 0x80000005ff0f7210 */ /* 0x002fe40007ffe0ff */
[----:B------:R-:W-:Y:S02]  /*05a0*/  SGXT.U32 R11, R12, 0x3 ;  /* 0x000000030c0b781a */ /* 0x000fe40000000000 */
[----:B------:R-:W-:Y:S01]  /*05b0*/  SHF.L.U32 R2, R2, 0x7, RZ ;  /* 0x0000000702027819 */ /* 0x000fe200000006ff */
[----:B------:R-:W-:Y:S01]  /*05c0*/  IMAD R15, R15, R54, RZ ;  /* 0x000000360f0f7224 */ /* 0x000fe200078e02ff */
[----:B------:R-:W-:Y:S02]  /*05d0*/  ISETP.GE.U32.AND P1, PT, R10, R13, PT ;  /* 0x0000000d0a00720c */ /* 0x000fe40003f26070 */
[----:B------:R-:W-:Y:S01]  /*05e0*/  LOP3.LUT R12, R2, R11, RZ, 0xfc, !PT ;  /* 0x0000000b020c7212 */ /* 0x000fe200078efcff */
[----:B------:R-:W-:Y:S01]  /*05f0*/  IMAD.HI.U32 R4, R5, R15, R4 ;  /* 0x0000000f05047227 */ /* 0x000fe200078e0004 */
[----:B------:R-:W-:-:S02]  /*0600*/  IABS R5, R0 ;  /* 0x0000000000057213 */ /* 0x000fc40000000000 */
[----:B------:R-:W-:Y:S02]  /*0610*/  IABS R6, R12 ;  /* 0x0000000c00067213 */ /* 0x000fe40000000000 */
[----:B------:R-:W-:Y:S02]  /*0620*/  IADD3 R41, RZ, -R5, RZ ;  /* 0x80000005ff297210 */ /* 0x000fe40007ffe0ff */
[----:B------:R-:W-:Y:S01]  /*0630*/  LOP3.LUT R14, R2, 0x8, R11, 0xfe, !PT ;  /* 0x00000008020e7812 */ /* 0x000fe200078efe0b */
[----:B------:R-:W-:Y:S01]  /*0640*/  IMAD.HI.U32 R5, R4, R6, RZ ;  /* 0x0000000604057227 */ /* 0x000fe200078e00ff */
[----:B------:R-:W-:Y:S02]  /*0650*/  ISETP.GE.AND P3, PT, R7, RZ, PT ;  /* 0x000000ff0700720c */ /* 0x000fe40003f66270 */
[----:B------:R-:W-:Y:S01]  /*0660*/  IABS R7, R14 ;  /* 0x0000000e00077213 */ /* 0x000fe20000000000 */
[----:B------:R-:W-:Y:S01]  /*0670*/  IMAD R5, R5, R41, R6 ;  /* 0x0000002905057224 */ /* 0x000fe200078e0206 */
[----:B------:R-:W-:-:S02]  /*0680*/  @P1 IADD3 R8, R8, 0x1, RZ ;  /* 0x0000000108081810 */ /* 0x000fc40007ffe0ff */
[----:B------:R-:W-:Y:S01]  /*0690*/  LOP3.LUT R16, R2, 0x10, R11, 0xfe, !PT ;  /* 0x0000001002107812 */ /* 0x000fe200078efe0b */
[----:B------:R-:W-:Y:S01]  /*06a0*/  IMAD.HI.U32 R6, R4, R7, RZ ;  /* 0x0000000704067227 */ /* 0x000fe200078e00ff */
[----:B------:R-:W-:Y:S02]  /*06b0*/  ISETP.GT.U32.AND P1, PT, R54, R5, PT ;  /* 0x000000053600720c */ /* 0x000fe40003f24070 */
[----:B------:R-:W-:Y:S01]  /*06c0*/  IABS R13, R16 ;  /* 0x00000010000d7213 */ /* 0x000fe20000000000 */
[----:B------:R-:W-:Y:S01]  /*06d0*/  IMAD R7, R6, R41, R7 ;  /* 0x0000002906077224 */ /* 0x000fe200078e0207 */
[----:B------:R-:W-:Y:S02]  /*06e0*/  LOP3.LUT R18, R2, 0x20, R11, 0xfe, !PT ;  /* 0x0000002002127812 */ /* 0x000fe400078efe0b */
[----:B------:R-:W-:Y:S01]  /*06f0*/  @!P3 IADD3 R8, -R8, RZ, RZ ;  /* 0x000000ff0808b210 */ /* 0x000fe20007ffe1ff */
[----:B------:R-:W-:Y:S01]  /*0700*/  IMAD.HI.U32 R6, R4, R13, RZ ;  /* 0x0000000d04067227 */ /* 0x000fe200078e00ff */
[----:B------:R-:W-:-:S02]  /*0710*/  ISETP.GT.U32.AND P2, PT, R54, R7, PT ;  /* 0x000000073600720c */ /* 0x000fc40003f44070 */
[----:B------:R-:W-:Y:S01]  /*0720*/  SEL R8, R9, R8, !P0 ;  /* 0x0000000809087207 */ /* 0x000fe20004000000 */
[----:B------:R-:W-:Y:S01]  /*0730*/  IMAD R9, R6, R41, R13 ;  /* 0x0000002906097224 */ /* 0x000fe200078e020d */
[----:B------:R-:W-:Y:S02]  /*0740*/  IABS R13, R18 ;  /* 0x00000012000d7213 */ /* 0x000fe40000000000 */
[-C--:B------:R-:W-:Y:S02]  /*0750*/  @!P1 IADD3 R5, R5, -R54.reuse, RZ ;  /* 0x8000003605059210 */ /* 0x080fe40007ffe0ff */
[----:B------:R-:W-:Y:S01]  /*0760*/  ISETP.GE.AND P0, PT, R12, RZ, PT ;  /* 0x000000ff0c00720c */ /* 0x000fe20003f06270 */
[----:B------:R-:W-:Y:S01]  /*0770*/  IMAD.HI.U32 R6, R4, R13, RZ ;  /* 0x0000000d04067227 */ /* 0x000fe200078e00ff */
[----:B------:R-:W-:Y:S02]  /*0780*/  ISETP.GT.U32.AND P1, PT, R54, R5, PT ;  /* 0x000000053600720c */ /* 0x000fe40003f24070 */
[----:B------:R-:W-:Y:S01]  /*0790*/  LOP3.LUT R17, R2, 0x18, R11, 0xfe, !PT ;  /* 0x0000001802117812 */ /* 0x000fe200078efe0b */
[----:B------:R-:W-:Y:S01]  /*07a0*/  IMAD R12, R6, R41, R13 ;  /* 0x00000029060c7224 */ /* 0x000fe200078e020d */
[----:B------:R-:W-:-:S02]  /*07b0*/  @!P2 IADD3 R7, R7, -R54, RZ ;  /* 0x800000360707a210 */ /* 0x000fc40007ffe0ff */
[----:B------:R-:W-:Y:S02]  /*07c0*/  ISETP.GT.U32.AND P2, PT, R54, R9, PT ;  /* 0x000000093600720c */ /* 0x000fe40003f44070 */
[----:B------:R-:W-:Y:S02]  /*07d0*/  IABS R15, R17 ;  /* 0x00000011000f7213 */ /* 0x000fe40000000000 */
[----:B------:R-:W-:Y:S02]  /*07e0*/  LOP3.LUT R19, R2, 0x28, R11, 0xfe, !PT ;  /* 0x0000002802137812 */ /* 0x000fe400078efe0b */
[----:B------:R-:W-:Y:S01]  /*07f0*/  ISETP.GE.AND P6, PT, R14, RZ, PT ;  /* 0x000000ff0e00720c */ /* 0x000fe20003fc6270 */
[----:B------:R-:W-:Y:S01]  /*0800*/  IMAD.HI.U32 R10, R4, R15, RZ ;  /* 0x0000000f040a7227 */ /* 0x000fe200078e00ff */
[----:B------:R-:W-:Y:S02]  /*0810*/  @!P1 IADD3 R5, R5, -R54, RZ ;  /* 0x8000003605059210 */ /* 0x000fe40007ffe0ff */
[----:B------:R-:W-:Y:S01]  /*0820*/  ISETP.GT.U32.AND P1, PT, R54, R12, PT ;  /* 0x0000000c3600720c */ /* 0x000fe20003f24070 */
[----:B------:R-:W-:Y:S01]  /*0830*/  IMAD R10, R10, R41, R15 ;  /* 0x000000290a0a7224 */ /* 0x000fe200078e020f */
[----:B------:R-:W-:-:S02]  /*0840*/  IABS R14, R19 ;  /* 0x00000013000e7213 */ /* 0x000fc40000000000 */
[----:B------:R-:W-:Y:S02]  /*0850*/  @!P2 IADD3 R9, R9, -R54, RZ ;  /* 0x800000360909a210 */ /* 0x000fe40007ffe0ff */
[----:B------:R-:W-:Y:S02]  /*0860*/  MOV R13, R14 ;  /* 0x0000000e000d7202 */ /* 0x000fe40000000f00 */
[----:B------:R-:W-:Y:S02]  /*0870*/  LOP3.LUT R20, R2, 0x30, R11, 0xfe, !PT ;  /* 0x0000003002147812 */ /* 0x000fe400078efe0b */
[----:B------:R-:W-:Y:S01]  /*0880*/  ISETP.GT.U32.AND P4, PT, R54, R10, PT ;  /* 0x0000000a3600720c */ /* 0x000fe20003f84070 */
[----:B------:R-:W-:Y:S01]  /*0890*/  IMAD.HI.U32 R6, R4, R13, RZ ;  /* 0x0000000d04067227 */ /* 0x000fe200078e00ff */
[----:B------:R-:W-:Y:S02]  /*08a0*/  ISETP.GT.U32.AND P2, PT, R54, R9, PT ;  /* 0x000000093600720c */ /* 0x000fe40003f44070 */
[----:B------:R-:W-:Y:S01]  /*08b0*/  @!P1 IADD3 R12, R12, -R54, RZ ;  /* 0x800000360c0c9210 */ /* 0x000fe20007ffe0ff */
[----:B------:R-:W-:Y:S01]  /*08c0*/  IMAD R13, R6, R41, R13 ;  /* 0x00000029060d7224 */ /* 0x000fe200078e020d */
[----:B------:R-:W-:-:S02]  /*08d0*/  IABS R15, R20 ;  /* 0x00000014000f7213 */ /* 0x000fc40000000000 */
[----:B------:R-:W-:Y:S02]  /*08e0*/  ISETP.GE.AND P5, PT, R16, RZ, PT ;  /* 0x000000ff1000720c */ /* 0x000fe40003fa6270 */
[----:B------:R-:W-:Y:S01]  /*08f0*/  ISETP.GT.U32.AND P1, PT, R54, R12, PT ;  /* 0x0000000c3600720c */ /* 0x000fe20003f24070 */
[----:B------:R-:W-:Y:S01]  /*0900*/  IMAD.HI.U32 R14, R4, R15, RZ ;  /* 0x0000000f040e7227 */ /* 0x000fe200078e00ff */
[----:B------:R-:W-:Y:S02]  /*0910*/  ISETP.GT.U32.AND P3, PT, R54, R7, PT ;  /* 0x000000073600720c */ /* 0x000fe40003f64070 */
[----:B------:R-:W-:Y:S01]  /*0920*/  MOV R6, R5 ;  /* 0x0000000500067202 */ /* 0x000fe20000000f00 */
[----:B------:R-:W-:Y:S01]  /*0930*/  IMAD R14, R14, R41, R15 ;  /* 0x000000290e0e7224 */ /* 0x000fe200078e020f */
[----:B------:R-:W-:Y:S02]  /*0940*/  LOP3.LUT R5, R2, 0x38, R11, 0xfe, !PT ;  /* 0x0000003802057812 */ /* 0x000fe400078efe0b */
[----:B------:R-:W-:-:S02]  /*0950*/  @!P4 IADD3 R10, R10, -R54, RZ ;  /* 0x800000360a0ac210 */ /* 0x000fc40007ffe0ff */
[----:B------:R-:W-:Y:S02]  /*0960*/  @!P2 IADD3 R9, R9, -R54, RZ ;  /* 0x800000360909a210 */ /* 0x000fe40007ffe0ff */
[----:B------:R-:W-:Y:S02]  /*0970*/  ISETP.GE.AND P4, PT, R18, RZ, PT ;  /* 0x000000ff1200720c */ /* 0x000fe40003f86270 */
[----:B------:R-:W-:Y:S02]  /*0980*/  IABS R16, R5 ;  /* 0x0000000500107213 */ /* 0x000fe40000000000 */
[----:B------:R-:W-:Y:S02]  /*0990*/  @!P0 IADD3 R6, -R6, RZ, RZ ;  /* 0x000000ff06068210 */ /* 0x000fe40007ffe1ff */
[C---:B------:R-:W-:Y:S02]  /*09a0*/  ISETP.GT.U32.AND P0, PT, R54.reuse, R10, PT ;  /* 0x0000000a3600720c */ /* 0x040fe40003f04070 */
[----:B------:R-:W-:-:S02]  /*09b0*/  ISETP.GT.U32.AND P2, PT, R54, R13, PT ;  /* 0x0000000d3600720c */ /* 0x000fc40003f44070 */
[----:B------:R-:W-:Y:S02]  /*09c0*/  @!P5 IADD3 R9, -R9, RZ, RZ ;  /* 0x000000ff0909d210 */ /* 0x000fe40007ffe1ff */
[----:B------:R-:W-:Y:S02]  /*09d0*/  @!P1 IADD3 R12, R12, -R54, RZ ;  /* 0x800000360c0c9210 */ /* 0x000fe40007ffe0ff */
[----:B------:R-:W-:Y:S02]  /*09e0*/  ISETP.GT.U32.AND P5, PT, R54, R14, PT ;  /* 0x0000000e3600720c */ /* 0x000fe40003fa4070 */
[----:B------:R-:W-:Y:S01]  /*09f0*/  ISETP.GE.AND P1, PT, R5, RZ, PT ;  /* 0x000000ff0500720c */ /* 0x000fe20003f26270 */
[----:B------:R-:W-:Y:S01]  /*0a00*/  IMAD.HI.U32 R5, R4, R16, RZ ;  /* 0x0000001004057227 */ /* 0x000fe200078e00ff */
[----:B------:R-:W-:Y:S02]  /*0a10*/  @!P3 IADD3 R7, R7, -R54, RZ ;  /* 0x800000360707b210 */ /* 0x000fe40007ffe0ff */
[----:B------:R-:W-:Y:S01]  /*0a20*/  ISETP.GE.AND P3, PT, R17, RZ, PT ;  /* 0x000000ff1100720c */ /* 0x000fe20003f66270 */
[----:B------:R-:W-:Y:S01]  /*0a30*/  IMAD R5, R5, R41, R16 ;  /* 0x0000002905057224 */ /* 0x000fe200078e0210 */
[----:B------:R-:W-:-:S02]  /*0a40*/  @!P4 IADD3 R12, -R12, RZ, RZ ;  /* 0x000000ff0c0cc210 */ /* 0x000fc40007ffe1ff */
[----:B------:R-:W-:Y:S02]  /*0a50*/  LOP3.LUT R17, R2, 0x40, R11, 0xfe, !PT ;  /* 0x0000004002117812 */ /* 0x000fe400078efe0b */
[----:B------:R-:W-:Y:S02]  /*0a60*/  ISETP.GT.U32.AND P4, PT, R54, R5, PT ;  /* 0x000000053600720c */ /* 0x000fe40003f84070 */
[-C--:B------:R-:W-:Y:S02]  /*0a70*/  @!P0 IADD3 R10, R10, -R54.reuse, RZ ;  /* 0x800000360a0a8210 */ /* 0x080fe40007ffe0ff */
[-C--:B------:R-:W-:Y:S02]  /*0a80*/  @!P2 IADD3 R13, R13, -R54.reuse, RZ ;  /* 0x800000360d0da210 */ /* 0x080fe40007ffe0ff */
[----:B------:R-:W-:Y:S02]  /*0a90*/  @!P5 IADD3 R14, R14, -R54, RZ ;  /* 0x800000360e0ed210 */ /* 0x000fe40007ffe0ff */
[----:B------:R-:W-:-:S02]  /*0aa0*/  IABS R18, R17 ;  /* 0x0000001100127213 */ /* 0x000fc40000000000 */
[----:B------:R-:W-:Y:S02]  /*0ab0*/  @!P3 IADD3 R10, -R10, RZ, RZ ;  /* 0x000000ff0a0ab210 */ /* 0x000fe40007ffe1ff */
[----:B------:R-:W-:Y:S01]  /*0ac0*/  ISETP.GT.U32.AND P5, PT, R54, R13, PT ;  /* 0x0000000d3600720c */ /* 0x000fe20003fa4070 */
[----:B------:R-:W-:Y:S01]  /*0ad0*/  IMAD.HI.U32 R15, R4, R18, RZ ;  /* 0x00000012040f7227 */ /* 0x000fe200078e00ff */
[----:B------:R-:W-:Y:S02]  /*0ae0*/  SHF.L.U32 R45, R8, 0x7, RZ ;  /* 0x00000007082d7819 */ /* 0x000fe400000006ff */
[----:B------:R-:W-:Y:S01]  /*0af0*/  ISETP.GT.U32.AND P3, PT, R54, R14, PT ;  /* 0x0000000e3600720c */ /* 0x000fe20003f64070 */
[----:B------:R-:W-:Y:S01]  /*0b00*/  IMAD R15, R15, R41, R18 ;  /* 0x000000290f0f7224 */ /* 0x000fe200078e0212 */
[----:B------:R-:W-:Y:S01]  /*0b10*/  LOP3.LUT R51, R45, R11, RZ, 0xfc, !PT ;  /* 0x0000000b2d337212 */ /* 0x000fe200078efcff */
[----:B------:R-:W-:Y:S01]  /*0b20*/  STL [R1+0x1c8], R45 ;  /* 0x0001c82d01007387 */ /* 0x000fe20000100800 */
[----:B------:R-:W-:-:S02]  /*0b30*/  LOP3.LUT R8, R2, 0x48, R11, 0xfe, !PT ;  /* 0x0000004802087812 */ /* 0x000fc400078efe0b */
[----:B------:R-:W-:Y:S01]  /*0b40*/  @!P4 IADD3 R5, R5, -R54, RZ ;  /* 0x800000360505c210 */ /* 0x000fe20007ffe0ff */
[----:B------:R-:W-:Y:S01]  /*0b50*/  IMAD.HI R16, R51, 0x2e8ba2e9, RZ ;  /* 0x2e8ba2e933107827 */ /* 0x000fe200078e02ff */
[----:B------:R-:W-:Y:S02]  /*0b60*/  LOP3.LUT R32, R45, 0x8, R11, 0xfe, !PT ;  /* 0x000000082d207812 */ /* 0x000fe400078efe0b */
[----:B------:R-:W-:Y:S02]  /*0b70*/  IABS R21, R8 ;  /* 0x0000000800157213 */ /* 0x000fe40000000000 */
[----:B------:R-:W-:Y:S01]  /*0b80*/  ISETP.GT.U32.AND P4, PT, R54, R5, PT ;  /* 0x000000053600720c */ /* 0x000fe20003f84070 */
[----:B------:R-:W-:Y:S01]  /*0b90*/  IMAD.HI R18, R32, 0x2e8ba2e9, RZ ;  /* 0x2e8ba2e920127827 */ /* 0x000fe200078e02ff */
[----:B------:R-:W-:Y:S02]  /*0ba0*/  @!P5 IADD3 R13, R13, -R54, RZ ;  /* 0x800000360d0dd210 */ /* 0x000fe40007ffe0ff */
[----:B------:R-:W-:-:S02]  /*0bb0*/  ISETP.GE.AND P2, PT, R17, RZ, PT ;  /* 0x000000ff1100720c */ /* 0x000fc40003f46270 */
[----:B------:R-:W-:Y:S02]  /*0bc0*/  ISETP.GT.U32.AND P5, PT, R54, R15, PT ;  /* 0x0000000f3600720c */ /* 0x000fe40003fa4070 */
[----:B------:R-:W-:Y:S02]  /*0bd0*/  @!P3 IADD3 R14, R14, -R54, RZ ;  /* 0x800000360e0eb210 */ /* 0x000fe40007ffe0ff */
[----:B------:R-:W-:Y:S02]  /*0be0*/  SHF.R.U32.HI R17, RZ, 0x1f, R16 ;  /* 0x0000001fff117819 */ /* 0x000fe40000011610 */
[----:B------:R-:W-:Y:S01]  /*0bf0*/  ISETP.GE.AND P3, PT, R8, RZ, PT ;  /* 0x000000ff0800720c */ /* 0x000fe20003f66270 */
[----:B------:R-:W-:Y:S01]  /*0c00*/  IMAD.HI.U32 R8, R4, R21, RZ ;  /* 0x0000001504087227 */ /* 0x000fe200078e00ff */
[----:B------:R-:W-:Y:S02]  /*0c10*/  ISETP.GE.AND P0, PT, R20, RZ, PT ;  /* 0x000000ff1400720c */ /* 0x000fe40003f06270 */
[----:B------:R-:W-:-:S02]  /*0c20*/  @!P6 IADD3 R7, -R7, RZ, RZ ;  /* 0x000000ff0707e210 */ /* 0x000fc40007ffe1ff */
[----:B------:R-:W-:Y:S01]  /*0c30*/  LEA.HI.SX32 R22, R16, R17, 0x1b ;  /* 0x0000001110167211 */ /* 0x000fe200078fdaff */
[----:B------:R-:W-:Y:S01]  /*0c40*/  IMAD R16, R8, R41, R21 ;  /* 0x0000002908107224 */ /* 0x000fe200078e0215 */
[----:B------:R-:W-:Y:S02]  /*0c50*/  ISETP.GE.AND P6, PT, R19, RZ, PT ;  /* 0x000000ff1300720c */ /* 0x000fe40003fc6270 */
[----:B------:R-:W-:Y:S01]  /*0c60*/  SHF.R.U32.HI R19, RZ, 0x1f, R18 ;  /* 0x0000001fff137819 */ /* 0x000fe20000011612 */
[----:B------:R-:W-:Y:S01]  /*0c70*/  IMAD R22, R22, -0xb0, R51 ;  /* 0xffffff5016167824 */ /* 0x000fe200078e0233 */
[----:B------:R-:W-:Y:S02]  /*0c80*/  LOP3.LUT R34, R45, 0x10, R11, 0xfe, !PT ;  /* 0x000000102d227812 */ /* 0x000fe400078efe0b */
[----:B------:R-:W-:Y:S02]  /*0c90*/  @!P4 IADD3 R5, R5, -R54, RZ ;  /* 0x800000360505c210 */ /* 0x000fe40007ffe0ff */
[----:B------:R-:W-:Y:S01]  /*0ca0*/  LEA.HI.SX32 R23, R18, R19, 0x1b ;  /* 0x0000001312177211 */ /* 0x000fe200078fdaff */
[----:B------:R-:W-:Y:S01]  /*0cb0*/  IMAD.HI R17, R34, 0x2e8ba2e9, RZ ;  /* 0x2e8ba2e922117827 */ /* 0x000fe200078e02ff */
[----:B------:R-:W-:-:S02]  /*0cc0*/  ISETP.GT.U32.AND P4, PT, R54, R16, PT ;  /* 0x000000103600720c */ /* 0x000fc40003f84070 */
[C-C-:B------:R-:W-:Y:S02]  /*0cd0*/  LOP3.LUT R8, R2.reuse, 0x50, R11.reuse, 0xfe, !PT ;  /* 0x0000005002087812 */ /* 0x140fe400078efe0b */
[----:B------:R-:W-:Y:S02]  /*0ce0*/  LOP3.LUT R18, R2, 0x58, R11, 0xfe, !PT ;  /* 0x0000005802127812 */ /* 0x000fe400078efe0b */
[----:B------:R-:W-:Y:S02]  /*0cf0*/  @!P5 IADD3 R15, R15, -R54, RZ ;  /* 0x800000360f0fd210 */ /* 0x000fe40007ffe0ff */
[----:B------:R-:W-:Y:S02]  /*0d00*/  @!P0 IADD3 R14, -R14, RZ, RZ ;  /* 0x000000ff0e0e8210 */ /* 0x000fe40007ffe1ff */
[----:B------:R-:W-:Y:S02]  /*0d10*/  IABS R19, R8 ;  /* 0x0000000800137213 */ /* 0x000fe40000000000 */
[----:B------:R-:W-:-:S02]  /*0d20*/  ISETP.GE.AND P0, PT, R18, RZ, PT ;  /* 0x000000ff1200720c */ /* 0x000fc40003f06270 */
[----:B------:R-:W-:Y:S02]  /*0d30*/  IABS R21, R18 ;  /* 0x0000001200157213 */ /* 0x000fe40000000000 */
[----:B------:R-:W-:Y:S02]  /*0d40*/  ISETP.GT.U32.AND P5, PT, R54, R15, PT ;  /* 0x0000000f3600720c */ /* 0x000fe40003fa4070 */
[----:B------:R-:W-:Y:S02]  /*0d50*/  SHF.R.U32.HI R18, RZ, 0x1f, R17 ;  /* 0x0000001fff127819 */ /* 0x000fe40000011611 */
[----:B------:R-:W-:Y:S02]  /*0d60*/  @!P6 IADD3 R13, -R13, RZ, RZ ;  /* 0x000000ff0d0de210 */ /* 0x000fe40007ffe1ff */
[----:B------:R-:W-:Y:S01]  /*0d70*/  ISETP.GE.AND P6, PT, R8, RZ, PT ;  /* 0x000000ff0800720c */ /* 0x000fe20003fc6270 */
[----:B------:R-:W-:Y:S01]  /*0d80*/  IMAD.HI.U32 R8, R4, R19, RZ ;  /* 0x0000001304087227 */ /* 0x000fe200078e00ff */
[----:B------:R-:W-:-:S02]  /*0d90*/  LEA.HI.SX32 R25, R17, R18, 0x1b ;  /* 0x0000001211197211 */ /* 0x000fc400078fdaff */
[----:B------:R-:W-:Y:S01]  /*0da0*/  MOV R18, R21 ;  /* 0x0000001500127202 */ /* 0x000fe20000000f00 */
[----:B------:R-:W-:Y:S01]  /*0db0*/  IMAD R17, R8, R41, R19 ;  /* 0x0000002908117224 */ /* 0x000fe200078e0213 */
[----:B------:R-:W-:Y:S02]  /*0dc0*/  @!P4 IADD3 R16, R16, -R54, RZ ;  /* 0x800000361010c210 */ /* 0x000fe40007ffe0ff */
[----:B------:R-:W-:Y:S01]  /*0dd0*/  MOV R8, R5 ;  /* 0x0000000500087202 */ /* 0x000fe20000000f00 */
[----:B------:R-:W-:Y:S01]  /*0de0*/  IMAD.HI.U32 R5, R4, R18, RZ ;  /* 0x0000001204057227 */ /* 0x000fe200078e00ff */
[----:B------:R-:W-:Y:S02]  /*0df0*/  LOP3.LUT R20, R2, 0x60, R11, 0xfe, !PT ;  /* 0x0000006002147812 */ /* 0x000fe400078efe0b */
[----:B------:R-:W-:Y:S01]  /*0e00*/  ISETP.GT.U32.AND P4, PT, R54, R16, PT ;  /* 0x000000103600720c */ /* 0x000fe20003f84070 */
[----:B------:R-:W-:Y:S01]  /*0e10*/  IMAD R18, R5, R41, R18 ;  /* 0x0000002905127224 */ /* 0x000fe200078e0212 */
[----:B------:R-:W-:-:S02]  /*0e20*/  @!P5 IADD3 R15, R15, -R54, RZ ;  /* 0x800000360f0fd210 */ /* 0x000fc40007ffe0ff */
[----:B------:R-:W-:Y:S02]  /*0e30*/  ISETP.GE.AND P5, PT, R20, RZ, PT ;  /* 0x000000ff1400720c */ /* 0x000fe40003fa6270 */
[----:B------:R-:W-:Y:S02]  /*0e40*/  IABS R20, R20 ;  /* 0x0000001400147213 */ /* 0x000fe40000000000 */
[----:B------:R-:W-:Y:S02]  /*0e50*/  @!P2 IADD3 R15, -R15, RZ, RZ ;  /* 0x000000ff0f0fa210 */ /* 0x000fe40007ffe1ff */
[----:B------:R-:W-:Y:S01]  /*0e60*/  ISETP.GT.U32.AND P2, PT, R54, R18, PT ;  /* 0x000000123600720c */ /* 0x000fe20003f44070 */
[----:B------:R-:W-:Y:S01]  /*0e70*/  IMAD.HI.U32 R19, R4, R20, RZ ;  /* 0x0000001404137227 */ /* 0x000fe200078e00ff */
[--C-:B------:R-:W-:Y:S02]  /*0e80*/  LOP3.LUT R5, R2, 0x68, R11.reuse, 0xfe, !PT ;  /* 0x0000006802057812 */ /* 0x100fe400078efe0b */
[----:B------:R-:W-:Y:S01]  /*0e90*/  @!P4 IADD3 R16, R16, -R54, RZ ;  /* 0x800000361010c210 */ /* 0x000fe20007ffe0ff */
[----:B------:R-:W-:Y:S01]  /*0ea0*/  IMAD R19, R19, R41, R20 ;  /* 0x0000002913137224 */ /* 0x000fe200078e0214 */
[----:B------:R-:W-:-:S02]  /*0eb0*/  LOP3.LUT R36, R45, 0x18, R11, 0xfe, !PT ;  /* 0x000000182d247812 */ /* 0x000fc400078efe0b */
[----:B------:R-:W-:Y:S02]  /*0ec0*/  @!P3 IADD3 R16, -R16, RZ, RZ ;  /* 0x000000ff1010b210 */ /* 0x000fe40007ffe1ff */
[----:B------:R-:W-:Y:S01]  /*0ed0*/  ISETP.GT.U32.AND P3, PT, R54, R19, PT ;  /* 0x000000133600720c */ /* 0x000fe20003f64070 */
[----:B------:R-:W-:Y:S01]  /*0ee0*/  IMAD.HI R21, R36, 0x2e8ba2e9, RZ ;  /* 0x2e8ba2e924157827 */ /* 0x000fe200078e02ff */
[----:B------:R-:W-:Y:S02]  /*0ef0*/  LOP3.LUT R40, R45, 0x28, R11, 0xfe, !PT ;  /* 0x000000282d287812 */ /* 0x000fe400078efe0b */
[----:B------:R-:W-:Y:S02]  /*0f00*/  IABS R20, R5 ;  /* 0x0000000500147213 */ /* 0x000fe40000000000 */
[----:B------:R-:W-:Y:S01]  /*0f10*/  @!P2 IADD3 R18, R18, -R54, RZ ;  /* 0x800000361212a210 */ /* 0x000fe20007ffe0ff */
[----:B------:R-:W-:Y:S01]  /*0f20*/  IMAD.HI R28, R40, 0x2e8ba2e9, RZ ;  /* 0x2e8ba2e9281c7827 */ /* 0x000fe200078e02ff */
[----:B------:R-:W-:-:S02]  /*0f30*/  ISETP.GE.AND P4, PT, R5, RZ, PT ;  /* 0x000000ff0500720c */ /* 0x000fc40003f86270 */
[----:B------:R-:W-:Y:S01]  /*0f40*/  ISETP.GT.U32.AND P2, PT, R54, R18, PT ;  /* 0x000000123600720c */ /* 0x000fe20003f44070 */
[----:B------:R-:W-:Y:S01]  /*0f50*/  IMAD.HI.U32 R5, R4, R20, RZ ;  /* 0x0000001404057227 */ /* 0x000fe200078e00ff */
[----:B------:R-:W-:Y:S02]  /*0f60*/  SHF.R.U32.HI R24, RZ, 0x1f, R21 ;  /* 0x0000001fff187819 */ /* 0x000fe40000011615 */
[--C-:B------:R-:W-:Y:S01]  /*0f70*/  LOP3.LUT R42, R45, 0x30, R11.reuse, 0xfe, !PT ;  /* 0x000000302d2a7812 */ /* 0x100fe200078efe0b */
[----:B------:R-:W-:Y:S01]  /*0f80*/  IMAD R20, R5, R41, R20 ;  /* 0x0000002905147224 */ /* 0x000fe200078e0214 */
[----:B------:R-:W-:Y:S02]  /*0f90*/  SHF.R.U32.HI R31, RZ, 0x1f, R28 ;  /* 0x0000001fff1f7819 */ /* 0x000fe4000001161c */
[----:B------:R-:W-:Y:S02]  /*0fa0*/  LOP3.LUT R5, R2, 0x70, R11, 0xfe, !PT ;  /* 0x0000007002057812 */ /* 0x000fe400078efe0b */
[----:B------:R-:W-:-:S02]  /*0fb0*/  @!P3 IADD3 R19, R19, -R54, RZ ;  /* 0x800000361313b210 */ /* 0x000fc40007ffe0ff */
[----:B------:R-:W-:Y:S01]  /*0fc0*/  LEA.HI.SX32 R27, R21, R24, 0x1b ;  /* 0x00000018151b7211 */ /* 0x000fe200078fdaff */
[----:B------:R-:W-:Y:S01]  /*0fd0*/  IMAD.HI R21, R42, 0x2e8ba2e9, RZ ;  /* 0x2e8ba2e92a157827 */ /* 0x000fe200078e02ff */
[----:B------:R-:W-:Y:S02]  /*0fe0*/  LEA.HI.SX32 R31, R28, R31, 0x1b ;  /* 0x0000001f1c1f7211 */ /* 0x000fe400078fdaff */
[----:B------:R-:W-:Y:S02]  /*0ff0*/  IABS R28, R5 ;  /* 0x00000005001c7213 */ /* 0x000fe40000000000 */
[----:B------:R-:W-:Y:S02]  /*1000*/  ISETP.GT.U32.AND P3, PT, R54, R19, PT ;  /* 0x000000133600720c */ /* 0x000fe40003f64070 */
[----:B------:R-:W-:Y:S02]  /*1010*/  @!P1 IADD3 R8, -R8, RZ, RZ ;  /* 0x000000ff08089210 */ /* 0x000fe40007ffe1ff */
[----:B------:R-:W-:-:S02]  /*1020*/  @!P2 IADD3 R18, R18, -R54, RZ ;  /* 0x800000361212a210 */ /* 0x000fc40007ffe0ff */
[----:B------:R-:W-:Y:S02]  /*1030*/  ISETP.GT.U32.AND P1, PT, R54, R17, PT ;  /* 0x000000113600720c */ /* 0x000fe40003f24070 */
[----:B------:R-:W-:Y:S01]  /*1040*/  ISETP.GE.AND P2, PT, R5, RZ, PT ;  /* 0x000000ff0500720c */ /* 0x000fe20003f46270 */
[----:B------:R-:W-:Y:S01]  /*1050*/  IMAD.HI.U32 R5, R4, R28, RZ ;  /* 0x0000001c04057227 */ /* 0x000fe200078e00ff */
[----:B------:R-:W-:Y:S02]  /*1060*/  SHF.R.U32.HI R24, RZ, 0x1f, R21 ;  /* 0x0000001fff187819 */ /* 0x000fe40000011615 */
[----:B------:R-:W-:Y:S02]  /*1070*/  SHF.R.U32.HI R30, RZ, 0x5, R3 ;  /* 0x00000005ff1e7819 */ /* 0x000fe40000011603 */
[----:B------:R-:W-:Y:S01]  /*1080*/  LEA.HI.SX32 R33, R21, R24, 0x1b ;  /* 0x0000001815217211 */ /* 0x000fe200078fdaff */
[----:B------:R-:W-:Y:S01]  /*1090*/  IMAD R21, R5, R41, R28 ;  /* 0x0000002905157224 */ /* 0x000fe200078e021c */
[----:B------:R-:W-:-:S02]  /*10a0*/  @!P3 IADD3 R19, R19, -R54, RZ ;  /* 0x800000361313b210 */ /* 0x000fc40007ffe0ff */
[----:B------:R-:W-:Y:S02]  /*10b0*/  SGXT.U32 R5, R30, 0x2 ;  /* 0x000000021e05781a */ /* 0x000fe40000000000 */
[----:B------:R-:W-:Y:S02]  /*10c0*/  ISETP.GT.U32.AND P3, PT, R54, R21, PT ;  /* 0x000000153600720c */ /* 0x000fe40003f64070 */
[----:B------:R-:W-:Y:S02]  /*10d0*/  @!P1 IADD3 R17, R17, -R54, RZ ;  /* 0x8000003611119210 */ /* 0x000fe40007ffe0ff */
[----:B------:R-:W-:Y:S02]  /*10e0*/  LOP3.LUT R24, R2, R5, RZ, 0xfc, !PT ;  /* 0x0000000502187212 */ /* 0x000fe400078efcff */
[----:B------:R-:W-:Y:S02]  /*10f0*/  ISETP.GT.U32.AND P1, PT, R54, R17, PT ;  /* 0x000000113600720c */ /* 0x000fe40003f24070 */
[--C-:B------:R-:W-:Y:S01]  /*1100*/  LOP3.LUT R5, R2, 0x78, R11.reuse, 0xfe, !PT ;  /* 0x0000007802057812 */ /* 0x100fe200078efe0b */
[----:B------:R1:W-:Y:S01]  /*1110*/  STL [R1+0x184], R24 ;  /* 0x0001841801007387 */ /* 0x0003e20000100800 */
[----:B------:R-:W-:-:S02]  /*1120*/  LOP3.LUT R38, R45, 0x20, R11, 0xfe, !PT ;  /* 0x000000202d267812 */ /* 0x000fc400078efe0b */
[----:B------:R-:W-:Y:S02]  /*1130*/  IABS R43, R5 ;  /* 0x00000005002b7213 */ /* 0x000fe40000000000 */
[-C--:B------:R-:W-:Y:S01]  /*1140*/  @!P3 IADD3 R21, R21, -R54.reuse, RZ ;  /* 0x800000361515b210 */ /* 0x080fe20007ffe0ff */
[----:B------:R-:W-:Y:S01]  /*1150*/  IMAD.HI R26, R38, 0x2e8ba2e9, RZ ;  /* 0x2e8ba2e9261a7827 */ /* 0x000fe200078e02ff */
[----:B------:R-:W-:Y:S02]  /*1160*/  LOP3.LUT R44, R45, 0x38, R11, 0xfe, !PT ;  /* 0x000000382d2c7812 */ /* 0x000fe400078efe0b */
[----:B------:R-:W-:Y:S01]  /*1170*/  ISETP.GT.U32.AND P3, PT, R54, R21, PT ;  /* 0x000000153600720c */ /* 0x000fe20003f64070 */
[----:B------:R-:W-:Y:S01]  /*1180*/  IMAD.HI.U32 R4, R4, R43, RZ ;  /* 0x0000002b04047227 */ /* 0x000fe200078e00ff */
[----:B------:R-:W-:Y:S02]  /*1190*/  @!P1 IADD3 R17, R17, -R54, RZ ;  /* 0x8000003611119210 */ /* 0x000fe40007ffe0ff */
[----:B------:R-:W-:Y:S01]  /*11a0*/  ISETP.GT.U32.AND P1, PT, R54, R20, PT ;  /* 0x000000143600720c */ /* 0x000fe20003f24070 */
[----:B------:R-:W-:Y:S01]  /*11b0*/  IMAD R4, R4, R41, R43 ;  /* 0x0000002904047224 */ /* 0x000fe200078e022b */
[----:B------:R-:W-:-:S02]  /*11c0*/  SHF.R.U32.HI R29, RZ, 0x1f, R26 ;  /* 0x0000001fff1d7819 */ /* 0x000fc4000001161a */
[C-C-:B------:R-:W-:Y:S02]  /*11d0*/  LOP3.LUT R46, R45.reuse, 0x40, R11.reuse, 0xfe, !PT ;  /* 0x000000402d2e7812 */ /* 0x140fe400078efe0b */
[----:B------:R-:W-:Y:S01]  /*11e0*/  LEA.HI.SX32 R29, R26, R29, 0x1b ;  /* 0x0000001d1a1d7211 */ /* 0x000fe200078fdaff */
[----:B------:R-:W-:Y:S01]  /*11f0*/  IMAD.HI R26, R44, 0x2e8ba2e9, RZ ;  /* 0x2e8ba2e92c1a7827 */ /* 0x000fe200078e02ff */
[--C-:B------:R-:W-:Y:S02]  /*1200*/  LOP3.LUT R62, R45, 0x78, R11.reuse, 0xfe, !PT ;  /* 0x000000782d3e7812 */ /* 0x100fe400078efe0b */
[----:B------:R-:W-:Y:S01]  /*1210*/  @!P3 IADD3 R21, R21, -R54, RZ ;  /* 0x800000361515b210 */ /* 0x000fe20007ffe0ff */
[----:B------:R-:W-:Y:S01]  /*1220*/  IMAD.HI R2, R46, 0x2e8ba2e9, RZ ;  /* 0x2e8ba2e92e027827 */ /* 0x000fe200078e02ff */
[----:B------:R-:W-:Y:S02]  /*1230*/  ISETP.GT.U32.AND P3, PT, R54, R4, PT ;  /* 0x000000043600720c */ /* 0x000fe40003f64070 */
[----:B------:R-:W-:Y:S01]  /*1240*/  @!P1 IADD3 R20, R20, -R54, RZ ;  /* 0x8000003614149210 */ /* 0x000fe20007ffe0ff */
[----:B------:R-:W-:Y:S01]  /*1250*/  IMAD.HI R30, R62, 0x2e8ba2e9, RZ ;  /* 0x2e8ba2e93e1e7827 */ /* 0x000fe200078e02ff */
[----:B------:R-:W-:-:S02]  /*1260*/  LOP3.LUT R48, R45, 0x48, R11, 0xfe, !PT ;  /* 0x000000482d307812 */ /* 0x000fc400078efe0b */
[----:B------:R-:W-:Y:S02]  /*1270*/  ISETP.GT.U32.AND P1, PT, R54, R20, PT ;  /* 0x000000143600720c */ /* 0x000fe40003f24070 */
[----:B------:R-:W-:Y:S01]  /*1280*/  SHF.R.U32.HI R35, RZ, 0x1f, R26 ;  /* 0x0000001fff237819 */ /* 0x000fe2000001161a */
[----:B-1----:R-:W-:Y:S01]  /*1290*/  IMAD.HI R24, R48, 0x2e8ba2e9, RZ ;  /* 0x2e8ba2e930187827 */ /* 0x002fe200078e02ff */
[C-C-:B------:R-:W-:Y:S02]  /*12a0*/  LOP3.LUT R50, R45.reuse, 0x50, R11.reuse, 0xfe, !PT ;  /* 0x000000502d327812 */ /* 0x140fe400078efe0b */
[----:B------:R-:W-:Y:S02]  /*12b0*/  LEA.HI.SX32 R35, R26, R35, 0x1b ;  /* 0x000000231a237211 */ /* 0x000fe400078fdaff */
[----:B------:R-:W-:Y:S01]  /*12c0*/  @!P3 IADD3 R4, R4, -R54, RZ ;  /* 0x800000360404b210 */ /* 0x000fe20007ffe0ff */
[----:B------:R-:W-:Y:S01]  /*12d0*/  IMAD.HI R26, R50, 0x2e8ba2e9, RZ ;  /* 0x2e8ba2e9321a7827 */ /* 0x000fe200078e02ff */
[----:B------:R-:W-:-:S02]  /*12e0*/  LOP3.LUT R52, R45, 0x58, R11, 0xfe, !PT ;  /* 0x000000582d347812 */ /* 0x000fc400078efe0b */
[----:B------:R-:W-:Y:S02]  /*12f0*/  ISETP.GT.U32.AND P3, PT, R54, R4, PT ;  /* 0x000000043600720c */ /* 0x000fe40003f64070 */
[----:B------:R-:W-:Y:S02]  /*1300*/  @!P1 IADD3 R20, R20, -R54, RZ ;  /* 0x8000003614149210 */ /* 0x000fe40007ffe0ff */
[----:B------:R-:W-:Y:S02]  /*1310*/  ISETP.GE.AND P1, PT, R5, RZ, PT ;  /* 0x000000ff0500720c */ /* 0x000fe40003f26270 */
[----:B------:R-:W-:Y:S02]  /*1320*/  SHF.R.U32.HI R5, RZ, 0x1f, R2 ;  /* 0x0000001fff057819 */ /* 0x000fe40000011602 */
[----:B------:R-:W-:Y:S02]  /*1330*/  SHF.R.U32.HI R49, RZ, 0x1f, R30 ;  /* 0x0000001fff317819 */ /* 0x000fe4000001161e */
[----:B------:R-:W-:Y:S01]  /*1340*/  LEA.HI.SX32 R5, R2, R5, 0x1b ;  /* 0x0000000502057211 */ /* 0x000fe200078fdaff */
[----:B------:R-:W-:Y:S01]  /*1350*/  IMAD.HI R2, R52, 0x2e8ba2e9, RZ ;  /* 0x2e8ba2e934027827 */ /* 0x000fe200078e02ff */
[----:B------:R-:W-:-:S02]  /*1360*/  SHF.R.U32.HI R37, RZ, 0x1f, R24 ;  /* 0x0000001fff257819 */ /* 0x000fc40000011618 */
[C-C-:B------:R-:W-:Y:S02]  /*1370*/  LOP3.LUT R56, R45.reuse, 0x60, R11.reuse, 0xfe, !PT ;  /* 0x000000602d387812 */ /* 0x140fe400078efe0b */
[----:B------:R-:W-:Y:S02]  /*1380*/  SHF.R.U32.HI R39, RZ, 0x1f, R26 ;  /* 0x0000001fff277819 */ /* 0x000fe4000001161a */
[--C-:B------:R-:W-:Y:S02]  /*1390*/  LOP3.LUT R58, R45, 0x68, R11.reuse, 0xfe, !PT ;  /* 0x000000682d3a7812 */ /* 0x100fe400078efe0b */
[----:B------:R-:W-:Y:S01]  /*13a0*/  LEA.HI.SX32 R49, R30, R49, 0x1b ;  /* 0x000000311e317211 */ /* 0x000fe200078fdaff */
[----:B------:R-:W-:Y:S01]  /*13b0*/  IMAD R30, R29, -0xb0, R38 ;  /* 0xffffff501d1e7824 */ /* 0x000fe200078e0226 */
[----:B------:R-:W-:Y:S01]  /*13c0*/  @!P3 IADD3 R4, R4, -R54, RZ ;  /* 0x800000360404b210 */ /* 0x000fe20007ffe0ff */
[----:B------:R-:W-:Y:S01]  /*13d0*/  IMAD R38, R5, -0xb0, R46 ;  /* 0xffffff5005267824 */ /* 0x000fe200078e022e */
[----:B------:R-:W-:Y:S01]  /*13e0*/  LEA.HI.SX32 R37, R24, R37, 0x1b ;  /* 0x0000002518257211 */ /* 0x000fe200078fdaff */
[----:B------:R-:W-:Y:S01]  /*13f0*/  IMAD.HI R24, R56, 0x2e8ba2e9, RZ ;  /* 0x2e8ba2e938187827 */ /* 0x000fe200078e02ff */
[----:B------:R-:W-:-:S02]  /*1400*/  LOP3.LUT R60, R45, 0x70, R11, 0xfe, !PT ;  /* 0x000000702d3c7812 */ /* 0x000fc400078efe0b */
[----:B------:R-:W-:Y:S02]  /*1410*/  ISETP.NE.AND P3, PT, R0, RZ, PT ;  /* 0x000000ff0000720c */ /* 0x000fe40003f65270 */
[----:B------:R-:W-:Y:S01]  /*1420*/  LOP3.LUT R5, RZ, R0, RZ, 0x33, !PT ;  /* 0x00000000ff057212 */ /* 0x000fe200078e33ff */
[----:B------:R-:W-:Y:S01]  /*1430*/  IMAD.HI R28, R60, 0x2e8ba2e9, RZ ;  /* 0x2e8ba2e93c1c7827 */ /* 0x000fe200078e02ff */
[----:B------:R-:W-:Y:S02]  /*1440*/  @!P5 IADD3 R19, -R19, RZ, RZ ;  /* 0x000000ff1313d210 */ /* 0x000fe40007ffe1ff */
[----:B------:R-:W-:Y:S01]  /*1450*/  LEA.HI.SX32 R39, R26, R39, 0x1b ;  /* 0x000000271a277211 */ /* 0x000fe200078fdaff */
[----:B------:R-:W-:Y:S01]  /*1460*/  IMAD.HI R26, R58, 0x2e8ba2e9, RZ ;  /* 0x2e8ba2e93a1a7827 */ /* 0x000fe200078e02ff */
[----:B------:R-:W-:Y:S02]  /*1470*/  SHF.R.U32.HI R41, RZ, 0x1f, R2 ;  /* 0x0000001fff297819 */ /* 0x000fe40000011602 */
[----:B------:R-:W-:-:S02]  /*1480*/  SHF.L.U32 R0, R3, 0x2, RZ ;  /* 0x0000000203007819 */ /* 0x000fc400000006ff */
[----:B------:R-:W-:Y:S02]  /*1490*/  @!P4 IADD3 R20, -R20, RZ, RZ ;  /* 0x000000ff1414c210 */ /* 0x000fe40007ffe1ff */
[----:B------:R-:W-:Y:S02]  /*14a0*/  @!P1 IADD3 R4, -R4, RZ, RZ ;  /* 0x000000ff04049210 */ /* 0x000fe40007ffe1ff */
[----:B------:R-:W-:Y:S02]  /*14b0*/  @!P6 IADD3 R17, -R17, RZ, RZ ;  /* 0x000000ff1111e210 */ /* 0x000fe40007ffe1ff */
[----:B------:R-:W-:Y:S02]  /*14c0*/  @!P0 IADD3 R18, -R18, RZ, RZ ;  /* 0x000000ff12128210 */ /* 0x000fe40007ffe1ff */
[----:B------:R-:W-:Y:S02]  /*14d0*/  @!P2 IADD3 R21, -R21, RZ, RZ ;  /* 0x000000ff1515a210 */ /* 0x000fe40007ffe1ff */
[----:B------:R-:W-:-:S02]  /*14e0*/  SEL R92, R5, R19, !P3 ;  /* 0x00000013055c7207 */ /* 0x000fc40005800000 */
[----:B------:R-:W-:Y:S02]  /*14f0*/  LEA.HI.SX32 R41, R2, R41, 0x1b ;  /* 0x0000002902297211 */ /* 0x000fe400078fdaff */
[----:B------:R-:W-:Y:S02]  /*1500*/  SHF.R.U32.HI R43, RZ, 0x1f, R24 ;  /* 0x0000001fff2b7819 */ /* 0x000fe40000011618 */
[C---:B------:R-:W-:Y:S02]  /*1510*/  SEL R94, R5.reuse, R20, !P3 ;  /* 0x00000014055e7207 */ /* 0x040fe40005800000 */
[----:B------:R-:W-:Y:S02]  /*1520*/  LOP3.LUT R19, R0, 0x3c, RZ, 0xc0, !PT ;  /* 0x0000003c00137812 */ /* 0x000fe400078ec0ff */
[----:B------:R-:W-:Y:S02]  /*1530*/  SEL R20, R5, R4, !P3 ;  /* 0x0000000405147207 */ /* 0x000fe40005800000 */
[----:B------:R-:W-:Y:S01]  /*1540*/  LOP3.LUT R2, R11, 0x8, RZ, 0xfc, !PT ;  /* 0x000000080b027812 */ /* 0x000fe200078efcff */
[----:B------:R-:W-:Y:S01]  /*1550*/  IMAD R54, R22, 0xb0, R19 ;  /* 0x000000b016367824 */ /* 0x000fe200078e0213 */
[----:B------:R-:W-:-:S02]  /*1560*/  SHF.R.U32.HI R45, RZ, 0x1f, R26 ;  /* 0x0000001fff2d7819 */ /* 0x000fc4000001161a */
[C---:B------:R-:W-:Y:S01]  /*1570*/  SEL R68, R5.reuse, R6, !P3 ;  /* 0x0000000605447207 */ /* 0x040fe20005800000 */
[----:B------:R-:W-:Y:S01]  /*1580*/  IMAD.WIDE R54, R54, R53, c[0x0][0x168] ;  /* 0x00005a0036367625 */ /* 0x000fe200078e0235 */
[C---:B------:R-:W-:Y:S02]  /*1590*/  SEL R70, R5.reuse, R7, !P3 ;  /* 0x0000000705467207 */ /* 0x040fe40005800000 */
[C---:B------:R-:W-:Y:S01]  /*15a0*/  SEL R72, R5.reuse, R9, !P3 ;  /* 0x0000000905487207 */ /* 0x040fe20005800000 */
[----:B------:R-:W-:Y:S01]  /*15b0*/  IMAD R22, R68, 0xb0, R19 ;  /* 0x000000b044167824 */ /* 0x000fe200078e0213 */
[C---:B------:R-:W-:Y:S02]  /*15c0*/  SEL R74, R5.reuse, R10, !P3 ;  /* 0x0000000a054a7207 */ /* 0x040fe40005800000 */
[C---:B------:R-:W-:Y:S02]  /*15d0*/  SEL R76, R5.reuse, R12, !P3 ;  /* 0x0000000c054c7207 */ /* 0x040fe40005800000 */
[----:B------:R-:W-:-:S02]  /*15e0*/  SEL R78, R5, R13, !P3 ;  /* 0x0000000d054e7207 */ /* 0x000fc40005800000 */
[C---:B------:R-:W-:Y:S02]  /*15f0*/  SEL R80, R5.reuse, R14, !P3 ;  /* 0x0000000e05507207 */ /* 0x040fe40005800000 */
[C---:B------:R-:W-:Y:S02]  /*1600*/  SEL R82, R5.reuse, R8, !P3 ;  /* 0x0000000805527207 */ /* 0x040fe40005800000 */
[C---:B------:R-:W-:Y:S02]  /*1610*/  SEL R84, R5.reuse, R15, !P3 ;  /* 0x0000000f05547207 */ /* 0x040fe40005800000 */
[C---:B------:R-:W-:Y:S02]  /*1620*/  SEL R86, R5.reuse, R16, !P3 ;  /* 0x0000001005567207 */ /* 0x040fe40005800000 */
[C---:B------:R-:W-:Y:S02]  /*1630*/  SEL R88, R5.reuse, R17, !P3 ;  /* 0x0000001105587207 */ /* 0x040fe40005800000 */
[----:B------:R-:W-:-:S02]  /*1640*/  SEL R90, R5, R18, !P3 ;  /* 0x00000012055a7207 */ /* 0x000fc40005800000 */
[----:B------:R-:W-:Y:S02]  /*1650*/  SEL R96, R5, R21, !P3 ;  /* 0x0000001505607207 */ /* 0x000fe40005800000 */
[C---:B------:R-:W-:Y:S02]  /*1660*/  LOP3.LUT R4, R11.reuse, 0x10, RZ, 0xfc, !PT ;  /* 0x000000100b047812 */ /* 0x040fe400078efcff */
[C---:B------:R-:W-:Y:S02]  /*1670*/  LOP3.LUT R5, R11.reuse, 0x18, RZ, 0xfc, !PT ;  /* 0x000000180b057812 */ /* 0x040fe400078efcff */
[C---:B------:R-:W-:Y:S02]  /*1680*/  LOP3.LUT R6, R11.reuse, 0x20, RZ, 0xfc, !PT ;  /* 0x000000200b067812 */ /* 0x040fe400078efcff */
[C---:B------:R-:W-:Y:S02]  /*1690*/  LOP3.LUT R7, R11.reuse, 0x28, RZ, 0xfc, !PT ;  /* 0x000000280b077812 */ /* 0x040fe400078efcff */
[----:B------:R-:W-:-:S02]  /*16a0*/  LOP3.LUT R8, R11, 0x30, RZ, 0xfc, !PT ;  /* 0x000000300b087812 */ /* 0x000fc400078efcff */
[C---:B------:R-:W-:Y:S02]  /*16b0*/  LOP3.LUT R9, R11.reuse, 0x38, RZ, 0xfc, !PT ;  /* 0x000000380b097812 */ /* 0x040fe400078efcff */
[C---:B------:R-:W-:Y:S02]  /*16c0*/  LOP3.LUT R10, R11.reuse, 0x40, RZ, 0xfc, !PT ;  /* 0x000000400b0a7812 */ /* 0x040fe400078efcff */
[C---:B------:R-:W-:Y:S02]  /*16d0*/  LOP3.LUT R12, R11.reuse, 0x48, RZ, 0xfc, !PT ;  /* 0x000000480b0c7812 */ /* 0x040fe400078efcff */
[C---:B------:R-:W-:Y:S02]  /*16e0*/  LOP3.LUT R13, R11.reuse, 0x50, RZ, 0xfc, !PT ;  /* 0x000000500b0d7812 */ /* 0x040fe400078efcff */
[C---:B------:R-:W-:Y:S02]  /*16f0*/  LOP3.LUT R14, R11.reuse, 0x58, RZ, 0xfc, !PT ;  /* 0x000000580b0e7812 */ /* 0x040fe400078efcff */
[----:B------:R-:W-:-:S02]  /*1700*/  LOP3.LUT R15, R11, 0x60, RZ, 0xfc, !PT ;  /* 0x000000600b0f7812 */ /* 0x000fc400078efcff */
[C---:B------:R-:W-:Y:S02]  /*1710*/  LOP3.LUT R16, R11.reuse, 0x68, RZ, 0xfc, !PT ;  /* 0x000000680b107812 */ /* 0x040fe400078efcff */
[C---:B------:R-:W-:Y:S02]  /*1720*/  LOP3.LUT R17, R11.reuse, 0x70, RZ, 0xfc, !PT ;  /* 0x000000700b117812 */ /* 0x040fe400078efcff */
[----:B------:R-:W-:Y:S02]  /*1730*/  LOP3.LUT R18, R11, 0x78, RZ, 0xfc, !PT ;  /* 0x000000780b127812 */ /* 0x000fe400078efcff */
[----:B------:R-:W-:Y:S02]  /*1740*/  SHF.R.U32.HI R47, RZ, 0x1f, R28 ;  /* 0x0000001fff2f7819 */ /* 0x000fe4000001161c */
[----:B------:R-:W-:Y:S01]  /*1750*/  LEA.HI.SX32 R43, R24, R43, 0x1b ;  /* 0x0000002b182b7211 */ /* 0x000fe200078fdaff */
[----:B------:R-:W-:Y:S01]  /*1760*/  IMAD R24, R23, -0xb0, R32 ;  /* 0xffffff5017187824 */ /* 0x000fe200078e0220 */
[-C--:B------:R-:W-:Y:S01]  /*1770*/  LEA R11, R11, R19.reuse, 0x6 ;  /* 0x000000130b0b7211 */ /* 0x080fe200078e30ff */
[----:B------:R-:W-:Y:S01]  /*1780*/  IMAD R32, R31, -0xb0, R40 ;  /* 0xffffff501f207824 */ /* 0x000fe200078e0228 */
[----:B------:R-:W-:Y:S01]  /*1790*/  LEA R2, R2, R19, 0x6 ;  /* 0x0000001302027211 */ /* 0x000fe200078e30ff */
[----:B------:R-:W-:Y:S01]  /*17a0*/  IMAD R40, R37, -0xb0, R48 ;  /* 0xffffff5025287824 */ /* 0x000fe200078e0230 */
        /* <DEDUP_REMOVED lines=10> */
[----:B------:R-:W-:Y:S01]  /*1850*/  SHF.L.U32 R98, R11, 0x2, RZ ;  /* 0x000000020b627819 */ /* 0x000fe200000006ff */
[--C-:B------:R-:W-:Y:S01]  /*1860*/  IMAD R56, R24, 0xb0, R19.reuse ;  /* 0x000000b018387824 */ /* 0x100fe200078e0213 */
[-C--:B------:R-:W-:Y:S01]  /*1870*/  LEA R7, R7, R19.reuse, 0x6 ;  /* 0x0000001307077211 */ /* 0x080fe200078e30ff */
[--C-:B------:R-:W-:Y:S01]  /*1880*/  IMAD R24, R70, 0xb0, R19.reuse ;  /* 0x000000b046187824 */ /* 0x100fe200078e0213 */
[----:B------:R-:W-:Y:S01]  /*1890*/  SHF.L.U32 R97, R2, 0x2, RZ ;  /* 0x0000000202617819 */ /* 0x000fe200000006ff */
[----:B------:R-:W-:Y:S01]  /*18a0*/  STL [R1+0x1c4], R98 ;  /* 0x0001c46201007387 */ /* 0x000fe20000100800 */
[-C--:B------:R-:W-:Y:S01]  /*18b0*/  LEA R27, R8, R19.reuse, 0x6 ;  /* 0x00000013081b7211 */ /* 0x080fe200078e30ff */
[----:B------:R-:W-:Y:S01]  /*18c0*/  IMAD R48, R45, -0xb0, R58 ;  /* 0xffffff502d307824 */ /* 0x000fe200078e023a */
[----:B------:R-:W-:Y:S01]  /*18d0*/  SHF.L.U32 R95, R23, 0x2, RZ ;  /* 0x00000002175f7819 */ /* 0x000fe200000006ff */
[----:B------:R-:W-:Y:S01]  /*18e0*/  STL [R1+0x1c0], R97 ;  /* 0x0001c06101007387 */ /* 0x000fe20000100800 */
[----:B------:R-:W-:Y:S01]  /*18f0*/  LEA R9, R9, R19, 0x6 ;  /* 0x0000001309097211 */ /* 0x000fe200078e30ff */
[----:B------:R-:W-:Y:S01]  /*1900*/  IMAD.WIDE R22, R22, R53, c[0x0][0x160] ;  /* 0x0000580016167625 */ /* 0x000fe200078e0235 */
[----:B------:R-:W-:Y:S01]  /*1910*/  SHF.L.U32 R93, R5, 0x2, RZ ;  /* 0x00000002055d7819 */ /* 0x000fe200000006ff */
[----:B------:R-:W-:Y:S01]  /*1920*/  STL [R1+0x1bc], R95 ;  /* 0x0001bc5f01007387 */ /* 0x000fe20000100800 */
[-C--:B------:R-:W-:Y:S01]  /*1930*/  LEA R29, R10, R19.reuse, 0x6 ;  /* 0x000000130a1d7211 */ /* 0x080fe200078e30ff */
[--C-:B------:R-:W-:Y:S01]  /*1940*/  IMAD R58, R26, 0xb0, R19.reuse ;  /* 0x000000b01a3a7824 */ /* 0x100fe200078e0213 */
        /* <DEDUP_REMOVED lines=27> */
[--C-:B------:R-:W-:Y:S01]  /*1b00*/  IMAD R28, R74, 0xb0, R19.reuse ;  /* 0x000000b04a1c7824 */ /* 0x100fe200078e0213 */
[----:B------:R-:W-:Y:S01]  /*1b10*/  SHF.L.U32 R77, R33, 0x2, RZ ;  /* 0x00000002214d7819 */ /* 0x000fe200000006ff */
[----:B------:R-:W-:Y:S01]  /*1b20*/  STL [R1+0x19c], R79 ;  /* 0x00019c4f01007387 */ /* 0x000fe20000100800 */
[----:B------:R-:W-:Y:S01]  /*1b30*/  SHF.L.U32 R75, R15, 0x2, RZ ;  /* 0x000000020f4b7819 */ /* 0x000fe200000006ff */
[----:B------:R-:W-:Y:S01]  /*1b40*/  IMAD R44, R41, -0xb0, R52 ;  /* 0xffffff50292c7824 */ /* 0x000fe200078e0234 */
[----:B------:R-:W-:Y:S01]  /*1b50*/  SHF.L.U32 R73, R35, 0x2, RZ ;  /* 0x0000000223497819 */ /* 0x000fe200000006ff */
[----:B------:R-:W-:Y:S01]  /*1b60*/  STL [R1+0x198], R77 ;  /* 0x0001984d01007387 */ /* 0x000fe20000100800 */
[----:B------:R-:W-:Y:S01]  /*1b70*/  SHF.L.U32 R71, R17, 0x2, RZ ;  /* 0x0000000211477819 */ /* 0x000fe200000006ff */
[----:B------:R-:W-:Y:S01]  /*1b80*/  IMAD R52, R49, -0xb0, R62 ;  /* 0xffffff5031347824 */ /* 0x000fe200078e023e */
[----:B------:R-:W-:Y:S01]  /*1b90*/  SHF.L.U32 R69, R37, 0x2, RZ ;  /* 0x0000000225457819 */ /* 0x000fe200000006ff */
[----:B------:R-:W-:Y:S01]  /*1ba0*/  STL [R1+0x194], R75 ;  /* 0x0001944b01007387 */ /* 0x000fe20000100800 */
[----:B------:R-:W-:Y:S01]  /*1bb0*/  IADD3 R0, P1, R22, 0x200, RZ ;  /* 0x0000020016007810 */ /* 0x000fe20007f3e0ff */
[----:B------:R-:W-:Y:S01]  /*1bc0*/  IMAD.WIDE R28, R28, R53, c[0x0][0x160] ;  /* 0x000058001c1c7625 */ /* 0x000fe200078e0235 */
[----:B------:R-:W-:Y:S01]  /*1bd0*/  IADD3 R2, P0, R24, 0x200, RZ ;  /* 0x0000020018027810 */ /* 0x000fe20007f1e0ff */
[----:B------:R-:W-:Y:S01]  /*1be0*/  STL [R1+0x190], R73 ;  /* 0x0001904901007387 */ /* 0x000fe20000100800 */
[----:B------:R-:W-:Y:S01]  /*1bf0*/  SHF.L.U32 R3, R3, 0x3, RZ ;  /* 0x0000000303037819 */ /* 0x000fe200000006ff */
[----:B------:R-:W-:-:S02]  /*1c00*/  IMAD R62, R30, 0xb0, R19 ;  /* 0x000000b01e3e7824 */ /* 0x000fc400078e0213 */
[----:B------:R-:W-:Y:S01]  /*1c10*/  STL [R1+0x18c], R71 ;  /* 0x00018c4701007387 */ /* 0x000fe20000100800 */
[--C-:B------:R-:W-:Y:S02]  /*1c20*/  IMAD R30, R76, 0xb0, R19.reuse ;  /* 0x000000b04c1e7824 */ /* 0x100fe400078e0213 */
[----:B------:R-:W-:Y:S01]  /*1c30*/  IMAD R64, R32, 0xb0, R19 ;  /* 0x000000b020407824 */ /* 0x000fe200078e0213 */
[----:B------:R-:W-:Y:S01]  /*1c40*/  STL [R1+0x188], R69 ;  /* 0x0001884501007387 */ /* 0x000fe20000100800 */
[----:B------:R-:W-:-:S03]  /*1c50*/  IMAD.WIDE R30, R30, R53, c[0x0][0x160] ;  /* 0x000058001e1e7625 */ /* 0x000fc600078e0235 */
[----:B------:R1:W-:Y:S01]  /*1c60*/  STL [R1+0x1d0], R0 ;  /* 0x0001d00001007387 */ /* 0x0003e20000100800 */
[--C-:B------:R-:W-:Y:S02]  /*1c70*/  IMAD R32, R78, 0xb0, R19.reuse ;  /* 0x000000b04e207824 */ /* 0x100fe400078e0213 */
[----:B------:R-:W-:Y:S01]  /*1c80*/  IMAD R66, R34, 0xb0, R19 ;  /* 0x000000b022427824 */ /* 0x000fe200078e0213 */
[----:B------:R2:W-:Y:S01]  /*1c90*/  STL [R1+0x1d8], R2 ;  /* 0x0001d80201007387 */ /* 0x0005e20000100800 */
[----:B------:R-:W-:-:S03]  /*1ca0*/  IMAD.WIDE R32, R32, R53, c[0x0][0x160] ;  /* 0x0000580020207625 */ /* 0x000fc600078e0235 */
[----:B------:R3:W-:Y:S01]  /*1cb0*/  LDGSTS.E.BYPASS.128 [R98], [R22.64] ;  /* 0x0000000016627fae */ /* 0x0007e2000b901c48 */
[--C-:B------:R-:W-:Y:S01]  /*1cc0*/  IMAD R34, R80, 0xb0, R19.reuse ;  /* 0x000000b050227824 */ /* 0x100fe200078e0213 */
[----:B-1----:R-:W-:Y:S01]  /*1cd0*/  IADD3.X R0, RZ, R23, RZ, P1, !PT ;  /* 0x00000017ff007210 */ /* 0x002fe20000ffe4ff */
[--C-:B------:R-:W-:Y:S01]  /*1ce0*/  IMAD R21, R36, 0xb0, R19.reuse ;  /* 0x000000b024157824 */ /* 0x100fe200078e0213 */
[----:B------:R3:W-:Y:S01]  /*1cf0*/  LDGSTS.E.BYPASS.128 [R97], [R24.64] ;  /* 0x0000000018617fae */ /* 0x0007e2000b901c48 */
[-C--:B------:R-:W-:Y:S01]  /*1d00*/  IMAD.WIDE R34, R34, R53.reuse, c[0x0][0x160] ;  /* 0x0000580022227625 */ /* 0x080fe200078e0235 */
[----:B--2---:R-:W-:Y:S02]  /*1d10*/  IADD3 R2, P1, R26, 0x200, RZ ;  /* 0x000002001a027810 */ /* 0x004fe40007f3e0ff */
        /* <DEDUP_REMOVED lines=43> */
[----:B--2---:R-:W-:Y:S01]  /*1fd0*/  IADD3.X R0, RZ, R31, RZ, P1, !PT ;  /* 0x0000001fff007210 */ /* 0x004fe20000ffe4ff */
[--C-:B------:R-:W-:Y:S01]  /*1fe0*/  IMAD R4, R52, 0xb0, R19.reuse ;  /* 0x000000b034047824 */ /* 0x100fe200078e0213 */
[----:B------:R2:W-:Y:S01]  /*1ff0*/  LDGSTS.E.BYPASS.128 [R81], [R40.64] ;  /* 0x0000000028517fae */ /* 0x0005e2000b901c48 */
[-C--:B------:R-:W-:Y:S01]  /*2000*/  IMAD.WIDE R50, R50, R53.reuse, c[0x0][0x160] ;  /* 0x0000580032327625 */ /* 0x080fe200078e0235 */
[----:B----4-:R-:W-:Y:S02]  /*2010*/  IADD3 R2, P1, R34, 0x200, RZ ;  /* 0x0000020022027810 */ /* 0x010fe40007f3e0ff */
[----:B------:R4:W-:Y:S01]  /*2020*/  STL [R1+0x1ec], R0 ;  /* 0x0001ec0001007387 */ /* 0x0009e20000100800 */
[----:B------:R-:W-:Y:S02]  /*2030*/  IMAD R52, R20, 0xb0, R19 ;  /* 0x000000b014347824 */ /* 0x000fe400078e0213 */
[-C--:B------:R-:W-:Y:S01]  /*2040*/  IMAD.WIDE R56, R56, R53.reuse, c[0x0][0x168] ;  /* 0x00005a0038387625 */ /* 0x080fe200078e0235 */
[----:B------:R1:W-:Y:S03]  /*2050*/  STL [R1+0x200], R2 ;  /* 0x0002000201007387 */ /* 0x0003e60000100800 */
[----:B------:R-:W-:Y:S01]  /*2060*/  IMAD.WIDE R58, R58, R53, c[0x0][0x168] ;  /* 0x00005a003a3a7625 */ /* 0x000fe200078e0235 */
[----:B------:R2:W-:Y:S01]  /*2070*/  LDGSTS.E.BYPASS.128 [R79], [R42.64] ;  /* 0x000000002a4f7fae */ /* 0x0005e2000b901c48 */
[----:B----4-:R-:W-:-:S02]  /*2080*/  IADD3.X R0, RZ, R33, RZ, P0, !PT ;  /* 0x00000021ff007210 */ /* 0x010fc400007fe4ff */
[-C--:B------:R-:W-:Y:S01]  /*2090*/  IMAD.WIDE R60, R60, R53.reuse, c[0x0][0x168] ;  /* 0x00005a003c3c7625 */ /* 0x080fe200078e0235 */
[----:B------:R4:W-:Y:S01]  /*20a0*/  LDGSTS.E.BYPASS.128 [R77], [R44.64] ;  /* 0x000000002c4d7fae */ /* 0x0009e2000b901c48 */
[----:B-1----:R-:W-:Y:S02]  /*20b0*/  IADD3 R2, P0, R36, 0x200, RZ ;  /* 0x0000020024027810 */ /* 0x002fe40007f1e0ff */
[-C--:B------:R-:W-:Y:S01]  /*20c0*/  IMAD.WIDE R62, R62, R53.reuse, c[0x0][0x168] ;  /* 0x00005a003e3e7625 */ /* 0x080fe200078e0235 */
[----:B------:R1:W-:Y:S03]  /*20d0*/  STL [R1+0x1f4], R0 ;  /* 0x0001f40001007387 */ /* 0x0003e60000100800 */
[-C--:B------:R-:W-:Y:S01]  /*20e0*/  IMAD.WIDE R64, R64, R53.reuse, c[0x0][0x168] ;  /* 0x00005a0040407625 */ /* 0x080fe200078e0235 */
[----:B------:R2:W-:Y:S03]  /*20f0*/  STL [R1+0x208], R2 ;  /* 0x0002080201007387 */ /* 0x0005e60000100800 */
[----:B------:R-:W-:Y:S01]  /*2100*/  IMAD.WIDE R66, R66, R53, c[0x0][0x168] ;  /* 0x00005a0042427625 */ /* 0x000fe200078e0235 */
[----:B------:R3:W-:Y:S01]  /*2110*/  LDGSTS.E.BYPASS.128 [R75], [R46.64] ;  /* 0x000000002e4b7fae */ /* 0x0007e2000b901c48 */
[----:B-1----:R-:W-:-:S02]  /*2120*/  IADD3.X R0, RZ, R35, RZ, P1, !PT ;  /* 0x00000023ff007210 */ /* 0x002fc40000ffe4ff */
[-C--:B------:R-:W-:Y:S01]  /*2130*/  IMAD.WIDE R20, R21, R53.reuse, c[0x0][0x168] ;  /* 0x00005a0015147625 */ /* 0x080fe200078e0235 */
[----:B------:R1:W-:Y:S01]  /*2140*/  LDGSTS.E.BYPASS.128 [R73], [R48.64] ;  /* 0x0000000030497fae */ /* 0x0003e2000b901c48 */
[----:B--2---:R-:W-:Y:S02]  /*2150*/  IADD3 R2, P1, R38, 0x200, RZ ;  /* 0x0000020026027810 */ /* 0x004fe40007f3e0ff */
[-C--:B------:R-:W-:Y:S01]  /*2160*/  IMAD.WIDE R18, R18, R53.reuse, c[0x0][0x168] ;  /* 0x00005a0012127625 */ /* 0x080fe200078e0235 */
[----:B------:R2:W-:Y:S03]  /*2170*/  STL [R1+0x1fc], R0 ;  /* 0x0001fc0001007387 */ /* 0x0005e60000100800 */
[-C--:B------:R-:W-:Y:S01]  /*2180*/  IMAD.WIDE R16, R16, R53.reuse, c[0x0][0x168] ;  /* 0x00005a0010107625 */ /* 0x080fe200078e0235 */
[----:B------:R1:W-:Y:S03]  /*2190*/  STL [R1+0x210], R2 ;  /* 0x0002100201007387 */ /* 0x0003e60000100800 */
[----:B------:R-:W-:Y:S01]  /*21a0*/  IMAD.WIDE R14, R14, R53, c[0x0][0x168] ;  /* 0x00005a000e0e7625 */ /* 0x000fe200078e0235 */
[----:B------:R3:W-:Y:S01]  /*21b0*/  LDGSTS.E.BYPASS.128 [R71], [R50.64] ;  /* 0x0000000032477fae */ /* 0x0007e2000b901c48 */
[----:B--2---:R-:W-:-:S02]  /*21c0*/  IADD3.X R0, RZ, R37, RZ, P0, !PT ;  /* 0x00000025ff007210 */ /* 0x004fc400007fe4ff */
[-C--:B------:R-:W-:Y:S01]  /*21d0*/  IMAD.WIDE R12, R12, R53.reuse, c[0x0][0x168] ;  /* 0x00005a000c0c7625 */ /* 0x080fe200078e0235 */
[----:B-1----:R-:W-:Y:S02]  /*21e0*/  IADD3 R2, P0, R40, 0x200, RZ ;  /* 0x0000020028027810 */ /* 0x002fe40007f1e0ff */
[----:B------:R1:W-:Y:S01]  /*21f0*/  STL [R1+0x204], R0 ;  /* 0x0002040001007387 */ /* 0x0003e20000100800 */
[----:B------:R-:W-:-:S03]  /*2200*/  IMAD.WIDE R10, R10, R53, c[0x0][0x168] ;  /* 0x00005a000a0a7625 */ /* 0x000fc600078e0235 */
[----:B------:R2:W-:Y:S01]  /*2210*/  STL [R1+0x218], R2 ;  /* 0x0002180201007387 */ /* 0x0005e20000100800 */
[----:B------:R-:W-:-:S04]  /*2220*/  IMAD.WIDE R8, R8, R53, c[0x0][0x168] ;  /* 0x00005a0008087625 */ /* 0x000fc800078e0235 */
[----:B------:R-:W-:Y:S01]  /*2230*/  IMAD.WIDE R6, R6, R53, c[0x0][0x168] ;  /* 0x00005a0006067625 */ /* 0x000fe200078e0235 */
[----:B-1----:R-:W-:-:S03]  /*2240*/  IADD3.X R0, RZ, R39, RZ, P1, !PT ;  /* 0x00000027ff007210 */ /* 0x002fc60000ffe4ff */
[-C--:B------:R-:W-:Y:S01]  /*2250*/  IMAD.WIDE R4, R4, R53.reuse, c[0x0][0x168] ;  /* 0x00005a0004047625 */ /* 0x080fe200078e0235 */
[----:B--2---:R-:W-:Y:S01]  /*2260*/  IADD3 R2, P1, R42, 0x200, RZ ;  /* 0x000002002a027810 */ /* 0x004fe20007f3e0ff */
[----:B------:R1:W-:Y:S02]  /*2270*/  STL [R1+0x20c], R0 ;  /* 0x00020c0001007387 */ /* 0x0003e40000100800 */
[----:B------:R-:W-:Y:S02]  /*2280*/  IMAD.WIDE R52, R52, R53, c[0x0][0x160] ;  /* 0x0000580034347625 */ /* 0x000fe400078e0235 */
[----:B------:R2:W-:Y:S04]  /*2290*/  STL [R1+0x220], R2 ;  /* 0x0002200201007387 */ /* 0x0005e80000100800 */
[----:B------:R3:W-:Y:S01]  /*22a0*/  LDGSTS.E.BYPASS.128 [R69], [R52.64] ;  /* 0x0000000034457fae */ /* 0x0007e2000b901c48 */
[----:B-1----:R-:W-:-:S03]  /*22b0*/  IADD3.X R0, RZ, R41, RZ, P0, !PT ;  /* 0x00000029ff007210 */ /* 0x002fc600007fe4ff */
[----:B------:R-:W0:Y:S01]  /*22c0*/  LDGDEPBAR ;  /* 0x00000000000079af */ /* 0x000e220000000000 */
[----:B--2---:R-:W-:-:S03]  /*22d0*/  IADD3 R2, P0, R44, 0x200, RZ ;  /* 0x000002002c027810 */ /* 0x004fc60007f1e0ff */
[----:B------:R1:W-:Y:S04]  /*22e0*/  STL [R1+0x214], R0 ;  /* 0x0002140001007387 */ /* 0x0003e80000100800 */
[----:B------:R2:W-:Y:S04]  /*22f0*/  STL [R1+0x228], R2 ;  /* 0x0002280201007387 */ /* 0x0005e80000100800 */
[----:B------:R3:W-:Y:S01]  /*2300*/  LDGSTS.E.BYPASS.128 [R98+0x10000], [R54.64] ;  /* 0x1000000036627fae */ /* 0x0007e2000b901c48 */
[----:B-1----:R-:W-:-:S03]  /*2310*/  IADD3.X R0, RZ, R43, RZ, P1, !PT ;  /* 0x0000002bff007210 */ /* 0x002fc60000ffe4ff */
[----:B------:R1:W-:Y:S01]  /*2320*/  LDGSTS.E.BYPASS.128 [R97+0x10000], [R56.64] ;  /* 0x1000000038617fae */ /* 0x0003e2000b901c48 */
[----:B--2---:R-:W-:-:S03]  /*2330*/  IADD3 R2, P1, R46, 0x200, RZ ;  /* 0x000002002e027810 */ /* 0x004fc60007f3e0ff */
[----:B------:R2:W-:Y:S04]  /*2340*/  STL [R1+0x21c], R0 ;  /* 0x00021c0001007387 */ /* 0x0005e80000100800 */
[----:B------:R1:W-:Y:S04]  /*2350*/  STL [R1+0x230], R2 ;  /* 0x0002300201007387 */ /* 0x0003e80000100800 */
[----:B------:R3:W-:Y:S01]  /*2360*/  LDGSTS.E.BYPASS.128 [R95+0x10000], [R58.64] ;  /* 0x100000003a5f7fae */ /* 0x0007e2000b901c48 */
[----:B--2---:R-:W-:-:S03]  /*2370*/  IADD3.X R0, RZ, R45, RZ, P0, !PT ;  /* 0x0000002dff007210 */ /* 0x004fc600007fe4ff */
[----:B------:R2:W-:Y:S01]  /*2380*/  LDGSTS.E.BYPASS.128 [R93+0x10000], [R60.64] ;  /* 0x100000003c5d7fae */ /* 0x0005e2000b901c48 */
[----:B-1----:R-:W-:-:S03]  /*2390*/  IADD3 R2, P0, R48, 0x200, RZ ;  /* 0x0000020030027810 */ /* 0x002fc60007f1e0ff */
        /* <DEDUP_REMOVED lines=37> */
[----:B------:R-:W-:Y:S04]  /*25f0*/  STL [R1+0x268], R2 ;  /* 0x0002680201007387 */ /* 0x000fe80000100800 */
[----:B------:R-:W0:Y:S01]  /*2600*/  LDGDEPBAR ;  /* 0x00000000000079af */ /* 0x000e220000000000 */
[----:B-1----:R-:W-:-:S03]  /*2610*/  IADD3.X R0, RZ, R59, RZ, P1, !PT ;  /* 0x0000003bff007210 */ /* 0x002fc60000ffe4ff */
[----:B------:R-:W-:Y:S06]  /*2620*/  BAR.SYNC 0x0 ;  /* 0x0000000000007b1d */ /* 0x000fec0000000000 */
[----:B------:R-:W-:Y:S01]  /*2630*/  IADD3 R2, P1, R62, 0x200, RZ ;  /* 0x000002003e027810 */ /* 0x000fe20007f3e0ff */
[----:B------:R1:W-:Y:S04]  /*2640*/  STL [R1+0x25c], R0 ;  /* 0x00025c0001007387 */ /* 0x0003e80000100800 */
[----:B------:R2:W-:Y:S04]  /*2650*/  STL [R1+0x270], R2 ;  /* 0x0002700201007387 */ /* 0x0005e80000100800 */
[----:B------:R-:W-:Y:S01]  /*2660*/  @!PT LDS RZ, [RZ] ;  /* 0x00000000fffff984 */ /* 0x000fe20000000800 */
[----:B------:R-:W-:Y:S01]  /*2670*/  @!PT LDS RZ, [RZ] ;  /* 0x00000000fffff984 */ /* 0x000fe20000000800 */
[----:B------:R-:W-:Y:S01]  /*2680*/  @!PT LDS RZ, [RZ] ;  /* 0x00000000fffff984 */ /* 0x000fe20000000800 */
[----:B------:R3:W-:Y:S01]  /*2690*/  LDGSTS.E.BYPASS.128 [R98+0x8000], [R22.64+0x100] ;  /* 0x0800010016627fae */ /* 0x0007e2000b901c48 */
[----:B-1----:R-:W-:-:S03]  /*26a0*/  IADD3.X R0, RZ, R61, RZ, P0, !PT ;  /* 0x0000003dff007210 */ /* 0x002fc600007fe4ff */
[----:B------:R1:W-:Y:S01]  /*26b0*/  LDGSTS.E.BYPASS.128 [R97+0x8000], [R24.64+0x100] ;  /* 0x0800010018617fae */ /* 0x0003e2000b901c48 */
[----:B--2---:R-:W-:-:S03]  /*26c0*/  IADD3 R2, P0, R64, 0x200, RZ ;  /* 0x0000020040027810 */ /* 0x004fc60007f1e0ff */
[----:B------:R2:W-:Y:S04]  /*26d0*/  STL [R1+0x264], R0 ;  /* 0x0002640001007387 */ /* 0x0005e80000100800 */
[----:B------:R1:W-:Y:S04]  /*26e0*/  STL [R1+0x278], R2 ;  /* 0x0002780201007387 */ /* 0x0003e80000100800 */
[----:B------:R3:W-:Y:S01]  /*26f0*/  LDGSTS.E.BYPASS.128 [R95+0x8000], [R26.64+0x100] ;  /* 0x080001001a5f7fae */ /* 0x0007e2000b901c48 */
[----:B--2---:R-:W-:-:S03]  /*2700*/  IADD3.X R0, RZ, R63, RZ, P1, !PT ;  /* 0x0000003fff007210 */ /* 0x004fc60000ffe4ff */
[----:B------:R2:W-:Y:S01]  /*2710*/  LDGSTS.E.BYPASS.128 [R93+0x8000], [R28.64+0x100] ;  /* 0x080001001c5d7fae */ /* 0x0005e2000b901c48 */
[----:B-1----:R-:W-:-:S03]  /*2720*/  IADD3 R2, P1, R66, 0x200, RZ ;  /* 0x0000020042027810 */ /* 0x002fc60007f3e0ff */
[----:B------:R1:W-:Y:S04]  /*2730*/  STL [R1+0x26c], R0 ;  /* 0x00026c0001007387 */ /* 0x0003e80000100800 */
[----:B------:R2:W-:Y:S04]  /*2740*/  STL [R1+0x280], R2 ;  /* 0x0002800201007387 */ /* 0x0005e80000100800 */
        /* <DEDUP_REMOVED lines=13> */
[----:B--2---:R-:W-:Y:S01]  /*2820*/  CS2R R36, SRZ ;  /* 0x0000000000247805 */ /* 0x004fe2000001ff00 */
[----:B-1----:R-:W-:-:S02]  /*2830*/  IADD3.X R0, RZ, R21, RZ, P0, !PT ;  /* 0x00000015ff007210 */ /* 0x002fc400007fe4ff */
[----:B------:R1:W-:Y:S01]  /*2840*/  LDGSTS.E.BYPASS.128 [R81+0x8000], [R40.64+0x100] ;  /* 0x0800010028517fae */ /* 0x0003e2000b901c48 */
[----:B---3--:R-:W-:-:S03]  /*2850*/  IADD3 R2, P0, R16, 0x200, RZ ;  /* 0x0000020010027810 */ /* 0x008fc60007f1e0ff */
[----:B------:R2:W-:Y:S04]  /*2860*/  STL [R1+0x284], R0 ;  /* 0x0002840001007387 */ /* 0x0005e80000100800 */
[----:B------:R3:W-:Y:S01]  /*2870*/  STL [R1+0x298], R2 ;  /* 0x0002980201007387 */ /* 0x0007e20000100800 */
[----:B-----5:R-:W-:-:S03]  /*2880*/  CS2R R38, SRZ ;  /* 0x0000000000267805 */ /* 0x020fc6000001ff00 */
[----:B------:R5:W-:Y:S01]  /*2890*/  LDGSTS.E.BYPASS.128 [R79+0x8000], [R42.64+0x100] ;  /* 0x080001002a4f7fae */ /* 0x000be2000b901c48 */
[----:B-1----:R-:W-:Y:S01]  /*28a0*/  CS2R R40, SRZ ;  /* 0x0000000000287805 */ /* 0x002fe2000001ff00 */
[----:B--2---:R-:W-:Y:S02]  /*28b0*/  IADD3.X R0, RZ, R19, RZ, P1, !PT ;  /* 0x00000013ff007210 */ /* 0x004fe40000ffe4ff */
[----:B------:R4:W-:Y:S01]  /*28c0*/  LDGSTS.E.BYPASS.128 [R77+0x8000], [R44.64+0x100] ;  /* 0x080001002c4d7fae */ /* 0x0009e2000b901c48 */
[----:B---3--:R-:W-:-:S03]  /*28d0*/  IADD3 R2, P1, R14, 0x200, RZ ;  /* 0x000002000e027810 */ /* 0x008fc60007f3e0ff */
[----:B------:R1:W-:Y:S04]  /*28e0*/  STL [R1+0x28c], R0 ;  /* 0x00028c0001007387 */ /* 0x0003e80000100800 */
[----:B------:R2:W-:Y:S01]  /*28f0*/  STL [R1+0x2a0], R2 ;  /* 0x0002a00201007387 */ /* 0x0005e20000100800 */
[----:B-----5:R-:W-:-:S03]  /*2900*/  CS2R R42, SRZ ;  /* 0x00000000002a7805 */ /* 0x020fc6000001ff00 */
[----:B------:R3:W-:Y:S01]  /*2910*/  LDGSTS.E.BYPASS.128 [R75+0x8000], [R46.64+0x100] ;  /* 0x080001002e4b7fae */ /* 0x0007e2000b901c48 */
[----:B----4-:R-:W-:Y:S01]  /*2920*/  CS2R R44, SRZ ;  /* 0x00000000002c7805 */ /* 0x010fe2000001ff00 */
[----:B-1----:R-:W-:Y:S02]  /*2930*/  IADD3.X R0, RZ, R17, RZ, P0, !PT ;  /* 0x00000011ff007210 */ /* 0x002fe400007fe4ff */
[----:B------:R1:W-:Y:S01]  /*2940*/  LDGSTS.E.BYPASS.128 [R73+0x8000], [R48.64+0x100] ;  /* 0x0800010030497fae */ /* 0x0003e2000b901c48 */
[----:B--2---:R-:W-:-:S03]  /*2950*/  IADD3 R2, P0, R12, 0x200, RZ ;  /* 0x000002000c027810 */ /* 0x004fc60007f1e0ff */
[----:B------:R2:W-:Y:S04]  /*2960*/  STL [R1+0x294], R0 ;  /* 0x0002940001007387 */ /* 0x0005e80000100800 */
[----:B------:R4:W-:Y:S01]  /*2970*/  STL [R1+0x2a8], R2 ;  /* 0x0002a80201007387 */ /* 0x0009e20000100800 */
[----:B---3--:R-:W-:-:S03]  /*2980*/  CS2R R46, SRZ ;  /* 0x00000000002e7805 */ /* 0x008fc6000001ff00 */
[----:B------:R3:W-:Y:S01]  /*2990*/  LDGSTS.E.BYPASS.128 [R71+0x8000], [R50.64+0x100] ;  /* 0x0800010032477fae */ /* 0x0007e2000b901c48 */
[----:B-1----:R-:W-:Y:S01]  /*29a0*/  CS2R R48, SRZ ;  /* 0x0000000000307805 */ /* 0x002fe2000001ff00 */
[----:B--2---:R-:W-:Y:S02]  /*29b0*/  IADD3.X R0, RZ, R15, RZ, P1, !PT ;  /* 0x0000000fff007210 */ /* 0x004fe40000ffe4ff */
[----:B------:R1:W-:Y:S01]  /*29c0*/  LDGSTS.E.BYPASS.128 [R69+0x8000], [R52.64+0x100] ;  /* 0x0800010034457fae */ /* 0x0003e2000b901c48 */
[----:B----4-:R-:W-:-:S03]  /*29d0*/  IADD3 R2, P1, R10, 0x200, RZ ;  /* 0x000002000a027810 */ /* 0x010fc60007f3e0ff */
[----:B------:R2:W-:Y:S04]  /*29e0*/  STL [R1+0x29c], R0 ;  /* 0x00029c0001007387 */ /* 0x0005e80000100800 */
[----:B------:R4:W-:Y:S01]  /*29f0*/  STL [R1+0x2b0], R2 ;  /* 0x0002b00201007387 */ /* 0x0009e20000100800 */
[----:B---3--:R-:W-:-:S03]  /*2a00*/  CS2R R50, SRZ ;  /* 0x0000000000327805 */ /* 0x008fc6000001ff00 */
[----:B------:R-:W0:Y:S01]  /*2a10*/  LDGDEPBAR ;  /* 0x00000000000079af */ /* 0x000e220000000000 */
[----:B-1----:R-:W-:Y:S01]  /*2a20*/  CS2R R52, SRZ ;  /* 0x0000000000347805 */ /* 0x002fe2000001ff00 */
[----:B--2---:R-:W-:Y:S02]  /*2a30*/  IADD3.X R0, RZ, R13, RZ, P0, !PT ;  /* 0x0000000dff007210 */ /* 0x004fe400007fe4ff */
[----:B------:R1:W-:Y:S01]  /*2a40*/  LDGSTS.E.BYPASS.128 [R98+0x18000], [R54.64+0x100] ;  /* 0x1800010036627fae */ /* 0x0003e2000b901c48 */
[----:B----4-:R-:W-:-:S03]  /*2a50*/  IADD3 R2, P0, R8, 0x200, RZ ;  /* 0x0000020008027810 */ /* 0x010fc60007f1e0ff */
[----:B------:R2:W-:Y:S04]  /*2a60*/  STL [R1+0x2a4], R0 ;  /* 0x0002a40001007387 */ /* 0x0005e80000100800 */
[----:B------:R3:W-:Y:S04]  /*2a70*/  STL [R1+0x2b8], R2 ;  /* 0x0002b80201007387 */ /* 0x0007e80000100800 */
[----:B------:R4:W-:Y:S01]  /*2a80*/  LDGSTS.E.BYPASS.128 [R97+0x18000], [R56.64+0x100] ;  /* 0x1800010038617fae */ /* 0x0009e2000b901c48 */
[----:B-1----:R-:W-:Y:S01]  /*2a90*/  CS2R R54, SRZ ;  /* 0x0000000000367805 */ /* 0x002fe2000001ff00 */
[----:B--2---:R-:W-:-:S02]  /*2aa0*/  IADD3.X R0, RZ, R11, RZ, P1, !PT ;  /* 0x0000000bff007210 */ /* 0x004fc40000ffe4ff */
[----:B------:R1:W-:Y:S01]  /*2ab0*/  LDGSTS.E.BYPASS.128 [R95+0x18000], [R58.64+0x100] ;  /* 0x180001003a5f7fae */ /* 0x0003e2000b901c48 */
[----:B---3--:R-:W-:-:S03]  /*2ac0*/  IADD3 R2, P1, R6, 0x200, RZ ;  /* 0x0000020006027810 */ /* 0x008fc60007f3e0ff */
[----:B------:R2:W-:Y:S04]  /*2ad0*/  STL [R1+0x2ac], R0 ;  /* 0x0002ac0001007387 */ /* 0x0005e80000100800 */
[----:B------:R3:W-:Y:S01]  /*2ae0*/  STL [R1+0x2c0], R2 ;  /* 0x0002c00201007387 */ /* 0x0007e20000100800 */
[----:B----4-:R-:W-:-:S03]  /*2af0*/  CS2R R56, SRZ ;  /* 0x0000000000387805 */ /* 0x010fc6000001ff00 */
[----:B------:R4:W-:Y:S01]  /*2b00*/  LDGSTS.E.BYPASS.128 [R93+0x18000], [R60.64+0x100] ;  /* 0x180001003c5d7fae */ /* 0x0009e2000b901c48 */
[----:B-1----:R-:W-:Y:S01]  /*2b10*/  CS2R R58, SRZ ;  /* 0x00000000003a7805 */ /* 0x002fe2000001ff00 */
[----:B--2---:R-:W-:Y:S02]  /*2b20*/  IADD3.X R0, RZ, R9, RZ, P0, !PT ;  /* 0x00000009ff007210 */ /* 0x004fe400007fe4ff */
        /* <DEDUP_REMOVED lines=9> */
[----:B---3--:R-:W-:-:S03]  /*2bc0*/  MOV R2, 0x1 ;  /* 0x0000000100027802 */ /* 0x008fc60000000f00 */
[----:B------:R2:W-:Y:S04]  /*2bd0*/  STL [R1+0x2bc], R0 ;  /* 0x0002bc0001007387 */ /* 0x0005e80000100800 */
[----:B------:R3:W-:Y:S01]  /*2be0*/  LDGSTS.E.BYPASS.128 [R85+0x18000], [R20.64+0x100] ;  /* 0x1800010014557fae */ /* 0x0007e2000b901c48 */
[----:B----4-:R-:W-:-:S03]  /*2bf0*/  CS2R R64, SRZ ;  /* 0x0000000000407805 */ /* 0x010fc6000001ff00 */
[----:B------:R4:W-:Y:S01]  /*2c00*/  LDGSTS.E.BYPASS.128 [R83+0x18000], [R18.64+0x100] ;  /* 0x1800010012537fae */ /* 0x0009e2000b901c48 */
[----:B-1----:R-:W-:Y:S01]  /*2c10*/  CS2R R66, SRZ ;  /* 0x0000000000427805 */ /* 0x002fe2000001ff00 */
[----:B--2---:R-:W-:Y:S02]  /*2c20*/  IADD3.X R0, RZ, R5, RZ, P0, !PT ;  /* 0x00000005ff007210 */ /* 0x004fe400007fe4ff */
[----:B------:R1:W-:Y:S04]  /*2c30*/  LDGSTS.E.BYPASS.128 [R81+0x18000], [R16.64+0x100] ;  /* 0x1800010010517fae */ /* 0x0003e8000b901c48 */
[----:B------:R2:W-:Y:S04]  /*2c40*/  STL [R1+0x2c4], R0 ;  /* 0x0002c40001007387 */ /* 0x0005e80000100800 */
[----:B------:R5:W-:Y:S01]  /*2c50*/  LDGSTS.E.BYPASS.128 [R79+0x18000], [R14.64+0x100] ;  /* 0x180001000e4f7fae */ /* 0x000be2000b901c48 */
[----:B----4-:R-:W-:-:S03]  /*2c60*/  CS2R R82, SRZ ;  /* 0x0000000000527805 */ /* 0x010fc6000001ff00 */
[----:B------:R4:W-:Y:S01]  /*2c70*/  LDGSTS.E.BYPASS.128 [R77+0x18000], [R12.64+0x100] ;  /* 0x180001000c4d7fae */ /* 0x0009e2000b901c48 */
[----:B-1----:R-:W-:Y:S01]  /*2c80*/  CS2R R80, SRZ ;  /* 0x0000000000507805 */ /* 0x002fe2000001ff00 */
[----:B--2---:R-:W-:Y:S02]  /*2c90*/  MOV R0, 0xffffffc0 ;  /* 0xffffffc000007802 */ /* 0x004fe40000000f00 */
[----:B------:R1:W-:Y:S04]  /*2ca0*/  LDGSTS.E.BYPASS.128 [R75+0x18000], [R10.64+0x100] ;  /* 0x180001000a4b7fae */ /* 0x0003e8000b901c48 */
[----:B------:R2:W-:Y:S01]  /*2cb0*/  STL [R1+0x180], R0 ;  /* 0x0001800001007387 */ /* 0x0005e20000100800 */
[----:B-----5:R-:W-:-:S03]  /*2cc0*/  CS2R R78, SRZ ;  /* 0x00000000004e7805 */ /* 0x020fc6000001ff00 */
[----:B------:R-:W-:Y:S01]  /*2cd0*/  STL [R1+0x50], RZ ;  /* 0x000050ff01007387 */ /* 0x000fe20000100800 */
[----:B----4-:R-:W-:-:S03]  /*2ce0*/  CS2R R76, SRZ ;  /* 0x00000000004c7805 */ /* 0x010fc6000001ff00 */
[----:B------:R-:W-:Y:S01]  /*2cf0*/  STL [R1+0x54], RZ ;  /* 0x000054ff01007387 */ /* 0x000fe20000100800 */
[----:B-1----:R-:W-:Y:S01]  /*2d00*/  CS2R R74, SRZ ;  /* 0x00000000004a7805 */ /* 0x002fe2000001ff00 */
[----:B--2---:R-:W-:Y:S02]  /*2d10*/  LOP3.LUT R0, R3, 0xf00, RZ, 0xc0, !PT ;  /* 0x00000f0003007812 */ /* 0x004fe400078ec0ff */
[----:B------:R-:W-:Y:S04]  /*2d20*/  STL [R1+0x58], RZ ;  /* 0x000058ff01007387 */ /* 0x000fe80000100800 */
[----:B------:R1:W-:Y:S04]  /*2d30*/  LDGSTS.E.BYPASS.128 [R73+0x18000], [R8.64+0x100] ;  /* 0x1800010008497fae */ /* 0x0003e8000b901c48 */
[----:B------:R-:W-:Y:S04]  /*2d40*/  STL [R1+0x5c], RZ ;  /* 0x00005cff01007387 */ /* 0x000fe80000100800 */
[----:B------:R2:W-:Y:S04]  /*2d50*/  LDGSTS.E.BYPASS.128 [R71+0x18000], [R6.64+0x100] ;  /* 0x1800010006477fae */ /* 0x0005e8000b901c48 */
[----:B------:R-:W-:Y:S01]  /*2d60*/  STL [R1+0x60], RZ ;  /* 0x000060ff01007387 */ /* 0x000fe20000100800 */
[----:B-1----:R-:W-:-:S03]  /*2d70*/  CS2R R72, SRZ ;  /* 0x0000000000487805 */ /* 0x002fc6000001ff00 */
[----:B------:R1:W-:Y:S01]  /*2d80*/  LDGSTS.E.BYPASS.128 [R69+0x18000], [R4.64+0x100] ;  /* 0x1800010004457fae */ /* 0x0003e2000b901c48 */
[----:B------:R-:W-:-:S03]  /*2d90*/  UMOV UR8, 0x10000 ;  /* 0x0001000000087882 */ /* 0x000fc60000000000 */
[----:B------:R-:W-:Y:S01]  /*2da0*/  STL [R1+0x64], RZ ;  /* 0x000064ff01007387 */ /* 0x000fe20000100800 */
[----:B--2---:R-:W-:-:S03]  /*2db0*/  CS2R R70, SRZ ;  /* 0x0000000000467805 */ /* 0x004fc6000001ff00 */
[----:B------:R-:W0:Y:S04]  /*2dc0*/  LDGDEPBAR ;  /* 0x00000000000079af */ /* 0x000e280000000000 */
[----:B------:R-:W-:Y:S01]  /*2dd0*/  STL [R1+0x68], RZ ;  /* 0x000068ff01007387 */ /* 0x000fe20000100800 */
[----:B-1----:R-:W-:-:S03]  /*2de0*/  CS2R R68, SRZ ;  /* 0x0000000000447805 */ /* 0x002fc6000001ff00 */
[----:B------:R-:W-:Y:S04]  /*2df0*/  STL [R1+0x6c], RZ ;  /* 0x00006cff01007387 */ /* 0x000fe80000100800 */
[----:B------:R-:W-:Y:S04]  /*2e00*/  STL [R1+0x70], RZ ;  /* 0x000070ff01007387 */ /* 0x000fe80000100800 */
[----:B------:R-:W-:Y:S04]  /*2e10*/  STL [R1+0x74], RZ ;  /* 0x000074ff01007387 */ /* 0x000fe80000100800 */
[----:B------:R-:W-:Y:S04]  /*2e20*/  STL [R1+0x78], RZ ;  /* 0x000078ff01007387 */ /* 0x000fe80000100800 */
[----:B------:R-:W-:Y:S01]  /*2e30*/  STL [R1+0x7c], RZ ;  /* 0x00007cff01007387 */ /* 0x000fe20000100800 */
[----:B------:R-:W-:-:S04]  /*2e40*/  DEPBAR.LE SB0, 0x2 ;  /* 0x000080800000791a */ /* 0x000fc80000000000 */
[----:B------:R-:W-:Y:S04]  /*2e50*/  STL [R1+0x80], RZ ;  /* 0x000080ff01007387 */ /* 0x000fe80000100800 */
        /* <DEDUP_REMOVED lines=19> */
[----:B---3--:R-:W-:Y:S06]  /*2f90*/  BAR.SYNC 0x0 ;  /* 0x0000000000007b1d */ /* 0x008fec0000000000 */
.L_x_1:
[----:B------:R-:W2:Y:S04]  /*2fa0*/  LDL.LU R16, [R1+0xc0] ;  /* 0x0000c00001107983 */ /* 0x000ea80000300800 */
[----:B------:R-:W3:Y:S04]  /*2fb0*/  LDL.LU R18, [R1+0xc4] ;  /* 0x0000c40001127983 */ /* 0x000ee80000300800 */
[----:B------:R-:W4:Y:S04]  /*2fc0*/  LDL.LU R19, [R1+0xc8] ;  /* 0x0000c80001137983 */ /* 0x000f280000300800 */
[----:B------:R-:W4:Y:S04]  /*2fd0*/  LDL.LU R17, [R1+0xcc] ;  /* 0x0000cc0001117983 */ /* 0x000f280000300800 */
[----:B------:R1:W-:Y:S04]  /*2fe0*/  STL [R1+0x2cc], R2 ;  /* 0x0002cc0201007387 */ /* 0x0003e80000100800 */
[----:B------:R-:W4:Y:S04]  /*2ff0*/  LDL.LU R24, [R1+0xbc] ;  /* 0x0000bc0001187983 */ /* 0x000f280000300800 */
[----:B------:R-:W4:Y:S04]  /*3000*/  LDL.LU R26, [R1+0xb8] ;  /* 0x0000b800011a7983 */ /* 0x000f280000300800 */
[----:B------:R-:W4:Y:S04]  /*3010*/  LDL.LU R25, [R1+0xb4] ;  /* 0x0000b40001197983 */ /* 0x000f280000300800 */
[----:B-1----:R-:W4:Y:S04]  /*3020*/  LDL.LU R2, [R1+0xb0] ;  /* 0x0000b00001027983 */ /* 0x002f280000300800 */
[----:B------:R-:W1:Y:S04]  /*3030*/  S2R R3, SR_TID.X ;  /* 0x0000000000037919 */ /* 0x000e680000002100 */
[----:B------:R-:W-:Y:S04]  /*3040*/  LDS.128 R4, [R0.X4+UR5] ;  /* 0x0000000500047984 */ /* 0x000fe80008004c00 */
[----:B------:R-:W-:Y:S04]  /*3050*/  LDS.128 R8, [R0.X4+UR5+0x100] ;  /* 0x0001000500087984 */ /* 0x000fe80008004c00 */
[----:B------:R-:W4:Y:S04]  /*3060*/  LDL.LU R34, [R1+0xac] ;  /* 0x0000ac0001227983 */ /* 0x000f280000300800 */
[----:B------:R-:W4:Y:S04]  /*3070*/  LDL.LU R96, [R1+0xa8] ;  /* 0x0000a80001607983 */ /* 0x000f280000300800 */
[----:B------:R-:W4:Y:S01]  /*3080*/  LDL.LU R35, [R1+0xa4] ;  /* 0x0000a40001237983 */ /* 0x000f220000300800 */
[----:B-1----:R-:W-:-:S03]  /*3090*/  SHF.L.U32 R3, R3, 0x2, RZ ;  /* 0x0000000203037819 */ /* 0x002fc600000006ff */
[----:B------:R-:W4:Y:S01]  /*30a0*/  LDL.LU R33, [R1+0xa0] ;  /* 0x0000a00001217983 */ /* 0x000f220000300800 */
[----:B------:R-:W-:-:S03]  /*30b0*/  LOP3.LUT R3, R3, 0x7c, RZ, 0xc0, !PT ;  /* 0x0000007c03037812 */ /* 0x000fc600078ec0ff */
[----:B------:R-:W4:Y:S01]  /*30c0*/  LDL.LU R100, [R1+0x9c] ;  /* 0x00009c0001647983 */ /* 0x000f220000300800 */
[----:B------:R-:W-:-:S03]  /*30d0*/  LEA R32, R3, UR8, 0x8 ;  /* 0x0000000803207c11 */ /* 0x000fc6000f8e40ff */
[----:B------:R-:W4:Y:S04]  /*30e0*/  LDL.LU R99, [R1+0x98] ;  /* 0x0000980001637983 */ /* 0x000f280000300800 */
[----:B------:R-:W-:Y:S04]  /*30f0*/  LDS.128 R28, [R32+0x100] ;  /* 0x00010000201c7984 */ /* 0x000fe80000000c00 */
[----:B------:R-:W-:Y:S04]  /*3100*/  LDS.128 R84, [R32+0x200] ;  /* 0x0002000020547984 */ /* 0x000fe80000000c00 */
[----:B------:R-:W2:Y:S04]  /*3110*/  LDS.128 R88, [R32] ;  /* 0x0000000020587984 */ /* 0x000ea80000000c00 */
[----:B------:R-:W1:Y:S04]  /*3120*/  LDS.128 R92, [R32+0x300] ;  /* 0x00030000205c7984 */ /* 0x000e680000000c00 */
[----:B------:R-:W1:Y:S04]  /*3130*/  S2R R3, SR_TID.X ;  /* 0x0000000000037919 */ /* 0x000e680000002100 */
[----:B------:R-:W4:Y:S04]  /*3140*/  LDL.LU R97, [R1+0x94] ;  /* 0x0000940001617983 */ /* 0x000f280000300800 */
[----:B------:R-:W2:Y:S04]  /*3150*/  LDS.128 R12, [R0.X4+UR5+0x200] ;  /* 0x00020005000c7984 */ /* 0x000ea80008004c00 */
[----:B------:R-:W-:Y:S04]  /*3160*/  LDS.128 R108, [R0.X4+UR5+0x1300] ;  /* 0x00130005006c7984 */ /* 0x000fe80008004c00 */
[----:B------:R-:W-:Y:S01]  /*3170*/  LDS.128 R248, [R0.X4+UR5+0x10a0] ;  /* 0x0010a00500f87984 */ /* 0x000fe20008004c00 */
[----:B-1----:R-:W-:-:S04]  /*3180*/  SHF.L.U32 R3, R3, 0x2, RZ ;  /* 0x0000000203037819 */ /* 0x002fc800000006ff */
[----:B------:R-:W-:-:S04]  /*3190*/  LOP3.LUT R3, R3, 0x3c, RZ, 0xc0, !PT ;  /* 0x0000003c03037812 */ /* 0x000fc800078ec0ff */
[----:B------:R-:W-:Y:S01]  /*31a0*/  ISETP.GE.U32.AND P0, PT, R3, 0x30, PT ;  /* 0x000000300300780c */ /* 0x000fe20003f06070 */
[C---:B--2---:R-:W-:Y:S01]  /*31b0*/  FFMA R16, R4.reuse, R88, R16 ;  /* 0x0000005804107223 */ /* 0x044fe20000000010 */
[C---:B---3--:R-:W-:Y:S01]  /*31c0*/  FFMA R18, R4.reuse, R28, R18 ;  /* 0x0000001c04127223 */ /* 0x048fe20000000012 */
[----:B----4-:R-:W-:-:S03]  /*31d0*/  FFMA R20, R4, R84, R19 ;  /* 0x0000005404147223 */ /* 0x010fc60000000013 */
[C---:B------:R-:W-:Y:S01]  /*31e0*/  FFMA R21, R5.reuse, R29, R18 ;  /* 0x0000001d05157223 */ /* 0x040fe20000000012 */
[----:B------:R-:W-:Y:S01]  /*31f0*/  FFMA R4, R4, R92, R17 ;  /* 0x0000005c04047223 */ /* 0x000fe20000000011 */
[C---:B------:R-:W-:Y:S01]  /*3200*/  FFMA R3, R5.reuse, R85, R20 ;  /* 0x0000005505037223 */ /* 0x040fe20000000014 */
[C---:B------:R-:W-:Y:S01]  /*3210*/  FFMA R23, R5.reuse, R89, R16 ;  /* 0x0000005905177223 */ /* 0x040fe20000000010 */
[C---:B------:R-:W-:Y:S01]  /*3220*/  FFMA R20, R6.reuse, R30, R21 ;  /* 0x0000001e06147223 */ /* 0x040fe20000000015 */
[----:B------:R-:W-:Y:S01]  /*3230*/  FFMA R5, R5, R93, R4 ;  /* 0x0000005d05057223 */ /* 0x000fe20000000004 */
[C---:B------:R-:W-:Y:S01]  /*3240*/  FFMA R22, R6.reuse, R86, R3 ;  /* 0x0000005606167223 */ /* 0x040fe20000000003 */
[C---:B------:R-:W-:Y:S01]  /*3250*/  FFMA R4, R6.reuse, R90, R23 ;  /* 0x0000005a06047223 */ /* 0x040fe20000000017 */
[----:B------:R-:W1:Y:S01]  /*3260*/  LDS.128 R16, [R0.X4+UR5+0x300] ;  /* 0x0003000500107984 */ /* 0x000e620008004c00 */
[----:B------:R-:W-:Y:S01]  /*3270*/  FFMA R6, R6, R94, R5 ;  /* 0x0000005e06067223 */ /* 0x000fe20000000005 */
[C---:B------:R-:W-:Y:S01]  /*3280*/  FFMA R5, R7.reuse, R31, R20 ;  /* 0x0000001f07057223 */ /* 0x040fe20000000014 */
[----:B------:R-:W-:Y:S01]  /*3290*/  FFMA R3, R7, R87, R22 ;  /* 0x0000005707037223 */ /* 0x000fe20000000016 */
[C---:B------:R-:W-:Y:S01]  /*32a0*/  FFMA R24, R8.reuse, R92, R24 ;  /* 0x0000005c08187223 */ /* 0x040fe20000000018 */
[C---:B------:R-:W-:Y:S01]  /*32b0*/  FFMA R22, R8.reuse, R84, R26 ;  /* 0x0000005408167223 */ /* 0x040fe2000000001a */
[C---:B------:R-:W-:Y:S01]  /*32c0*/  FFMA R20, R8.reuse, R28, R25 ;  /* 0x0000001c08147223 */ /* 0x040fe20000000019 */
[----:B------:R-:W-:-:S02]  /*32d0*/  FFMA R8, R8, R88, R2 ;  /* 0x0000005808087223 */ /* 0x000fc40000000002 */
[----:B------:R-:W2:Y:S01]  /*32e0*/  LDL.LU R2, [R1+0x90] ;  /* 0x0000900001027983 */ /* 0x000ea20000300800 */
[C---:B------:R-:W-:Y:S01]  /*32f0*/  FFMA R25, R9.reuse, R85, R22 ;  /* 0x0000005509197223 */ /* 0x040fe20000000016 */
[----:B------:R-:W-:Y:S01]  /*3300*/  FFMA R27, R9, R29, R20 ;  /* 0x0000001d091b7223 */ /* 0x000fe20000000014 */
[C---:B------:R-:W-:Y:S01]  /*3310*/  FFMA R4, R7.reuse, R91, R4 ;  /* 0x0000005b07047223 */ /* 0x040fe20000000004 */
[----:B------:R-:W-:Y:S01]  /*3320*/  FFMA R6, R7, R95, R6 ;  /* 0x0000005f07067223 */ /* 0x000fe20000000006 */
[C---:B------:R-:W-:Y:S01]  /*3330*/  FFMA R7, R9.reuse, R93, R24 ;  /* 0x0000005d09077223 */ /* 0x040fe20000000018 */
[----:B------:R-:W-:Y:S01]  /*3340*/  FFMA R9, R9, R89, R8 ;  /* 0x0000005909097223 */ /* 0x000fe20000000008 */
[----:B------:R-:W3:Y:S01]  /*3350*/  LDL.LU R102, [R1+0x8c] ;  /* 0x00008c0001667983 */ /* 0x000ee20000300800 */
[C---:B------:R-:W-:Y:S01]  /*3360*/  FFMA R26, R10.reuse, R86, R25 ;  /* 0x000000560a1a7223 */ /* 0x040fe20000000019 */
[C---:B------:R-:W-:Y:S02]  /*3370*/  FFMA R24, R10.reuse, R30, R27 ;  /* 0x0000001e0a187223 */ /* 0x040fe4000000001b */
[----:B------:R-:W4:Y:S01]  /*3380*/  LDL.LU R106, [R1+0x88] ;  /* 0x00008800016a7983 */ /* 0x000f220000300800 */
[C---:B------:R-:W-:Y:S01]  /*3390*/  FFMA R8, R10.reuse, R94, R7 ;  /* 0x0000005e0a087223 */ /* 0x040fe20000000007 */
[----:B------:R-:W-:-:S02]  /*33a0*/  FFMA R10, R10, R90, R9 ;  /* 0x0000005a0a0a7223 */ /* 0x000fc40000000009 */
[----:B------:R-:W4:Y:S01]  /*33b0*/  LDL.LU R105, [R1+0x84] ;  /* 0x0000840001697983 */ /* 0x000f220000300800 */
[C---:B------:R-:W-:Y:S01]  /*33c0*/  FFMA R9, R11.reuse, R87, R26 ;  /* 0x000000570b097223 */ /* 0x040fe2000000001a */
[C---:B------:R-:W-:Y:S02]  /*33d0*/  FFMA R7, R11.reuse, R31, R24 ;  /* 0x0000001f0b077223 */ /* 0x040fe40000000018 */
[----:B------:R-:W4:Y:S01]  /*33e0*/  LDL.LU R104, [R1+0x80] ;  /* 0x0000800001687983 */ /* 0x000f220000300800 */
[C---:B------:R-:W-:Y:S01]  /*33f0*/  FFMA R34, R12.reuse, R92, R34 ;  /* 0x0000005c0c227223 */ /* 0x040fe20000000022 */
[C---:B------:R-:W-:Y:S01]  /*3400*/  FFMA R26, R12.reuse, R84, R96 ;  /* 0x000000540c1a7223 */ /* 0x040fe20000000060 */
[C---:B------:R-:W-:Y:S01]  /*3410*/  FFMA R24, R12.reuse, R28, R35 ;  /* 0x0000001c0c187223 */ /* 0x040fe20000000023 */
[C---:B------:R-:W-:Y:S01]  /*3420*/  FFMA R8, R11.reuse, R95, R8 ;  /* 0x0000005f0b087223 */ /* 0x040fe20000000008 */
[----:B------:R-:W-:Y:S01]  /*3430*/  FFMA R10, R11, R91, R10 ;  /* 0x0000005b0b0a7223 */ /* 0x000fe2000000000a */
[----:B------:R-:W4:Y:S01]  /*3440*/  LDL.LU R112, [R1+0x7c] ;  /* 0x00007c0001707983 */ /* 0x000f220000300800 */
[----:B------:R-:W-:Y:S01]  /*3450*/  FFMA R12, R12, R88, R33 ;  /* 0x000000580c0c7223 */ /* 0x000fe20000000021 */
[C---:B------:R-:W-:Y:S01]  /*3460*/  FFMA R11, R13.reuse, R93, R34 ;  /* 0x0000005d0d0b7223 */ /* 0x040fe20000000022 */
[C---:B------:R-:W-:Y:S01]  /*3470*/  FFMA R33, R13.reuse, R85, R26 ;  /* 0x000000550d217223 */ /* 0x040fe2000000001a */
[C---:B------:R-:W-:Y:S01]  /*3480*/  FFMA R35, R13.reuse, R29, R24 ;  /* 0x0000001d0d237223 */ /* 0x040fe20000000018 */
[----:B------:R-:W-:Y:S01]  /*3490*/  FFMA R13, R13, R89, R12 ;  /* 0x000000590d0d7223 */ /* 0x000fe2000000000c */
[C---:B------:R-:W-:Y:S01]  /*34a0*/  FFMA R98, R14.reuse, R94, R11 ;  /* 0x0000005e0e627223 */ /* 0x040fe2000000000b */
[C---:B------:R-:W-:Y:S01]  /*34b0*/  FFMA R96, R14.reuse, R86, R33 ;  /* 0x000000560e607223 */ /* 0x040fe20000000021 */
[----:B------:R-:W4:Y:S01]  /*34c0*/  LDL.LU R103, [R1+0x78] ;  /* 0x0000780001677983 */ /* 0x000f220000300800 */
[C---:B------:R-:W-:Y:S01]  /*34d0*/  FFMA R34, R14.reuse, R90, R13 ;  /* 0x0000005a0e227223 */ /* 0x040fe2000000000d */
[----:B------:R-:W-:Y:S01]  /*34e0*/  FFMA R12, R14, R30, R35 ;  /* 0x0000001e0e0c7223 */ /* 0x000fe20000000023 */
[C---:B------:R-:W-:Y:S01]  /*34f0*/  FFMA R14, R15.reuse, R95, R98 ;  /* 0x0000005f0f0e7223 */ /* 0x040fe20000000062 */
[C---:B------:R-:W-:Y:S01]  /*3500*/  FFMA R13, R15.reuse, R87, R96 ;  /* 0x000000570f0d7223 */ /* 0x040fe20000000060 */
[----:B------:R-:W-:Y:S01]  /*3510*/  FFMA R11, R15, R91, R34 ;  /* 0x0000005b0f0b7223 */ /* 0x000fe20000000022 */
[C---:B-1----:R-:W-:Y:S01]  /*3520*/  FFMA R98, R16.reuse, R92, R100 ;  /* 0x0000005c10627223 */ /* 0x042fe20000000064 */
[C---:B------:R-:W-:Y:S01]  /*3530*/  FFMA R96, R16.reuse, R84, R99 ;  /* 0x0000005410607223 */ /* 0x040fe20000000063 */
[----:B------:R-:W4:Y:S04]  /*3540*/  LDL.LU R101, [R1+0x74] ;  /* 0x0000740001657983 */ /* 0x000f280000300800 */
[----:B------:R-:W3:Y:S04]  /*3550*/  LDS.128 R20, [R0.X4+UR5+0x1000] ;  /* 0x0010000500147984 */ /* 0x000ee80008004c00 */
[----:B------:R-:W1:Y:S01]  /*3560*/  LDS.128 R24, [R0.X4+UR5+0x1100] ;  /* 0x0011000500187984 */ /* 0x000e620008004c00 */
[C---:B------:R-:W-:Y:S01]  /*3570*/  FFMA R34, R16.reuse, R28, R97 ;  /* 0x0000001c10227223 */ /* 0x040fe20000000061 */
[----:B--2---:R-:W-:-:S02]  /*3580*/  FFMA R16, R16, R88, R2 ;  /* 0x0000005810107223 */ /* 0x004fc40000000002 */
[----:B------:R-:W2:Y:S01]  /*3590*/  LDL.LU R2, [R1+0x70] ;  /* 0x0000700001027983 */ /* 0x000ea20000300800 */
[----:B------:R-:W-:Y:S01]  /*35a0*/  FFMA R12, R15, R31, R12 ;  /* 0x0000001f0f0c7223 */ /* 0x000fe2000000000c */
[C---:B------:R-:W-:Y:S01]  /*35b0*/  FFMA R15, R17.reuse, R93, R98 ;  /* 0x0000005d110f7223 */ /* 0x040fe20000000062 */
[C---:B------:R-:W-:Y:S01]  /*35c0*/  FFMA R33, R17.reuse, R85, R96 ;  /* 0x0000005511217223 */ /* 0x040fe20000000060 */
[C---:B------:R-:W-:Y:S01]  /*35d0*/  FFMA R35, R17.reuse, R29, R34 ;  /* 0x0000001d11237223 */ /* 0x040fe20000000022 */
[----:B------:R-:W-:Y:S01]  /*35e0*/  FFMA R17, R17, R89, R16 ;  /* 0x0000005911117223 */ /* 0x000fe20000000010 */
[C---:B------:R-:W-:Y:S01]  /*35f0*/  FFMA R100, R18.reuse, R94, R15 ;  /* 0x0000005e12647223 */ /* 0x040fe2000000000f */
[C---:B------:R-:W-:Y:S01]  /*3600*/  FFMA R34, R18.reuse, R86, R33 ;  /* 0x0000005612227223 */ /* 0x040fe20000000021 */
[C---:B------:R-:W-:Y:S01]  /*3610*/  FFMA R16, R18.reuse, R30, R35 ;  /* 0x0000001e12107223 */ /* 0x040fe20000000023 */
[----:B------:R-:W-:Y:S01]  /*3620*/  FFMA R18, R18, R90, R17 ;  /* 0x0000005a12127223 */ /* 0x000fe20000000011 */
[C---:B------:R-:W-:Y:S01]  /*3630*/  FFMA R15, R19.reuse, R95, R100 ;  /* 0x0000005f130f7223 */ /* 0x040fe20000000064 */
[----:B------:R-:W-:Y:S01]  /*3640*/  FFMA R17, R19, R87, R34 ;  /* 0x0000005713117223 */ /* 0x000fe20000000022 */
[C---:B---3--:R-:W-:Y:S01]  /*3650*/  FFMA R102, R20.reuse, R92, R102 ;  /* 0x0000005c14667223 */ /* 0x048fe20000000066 */
[C---:B----4-:R-:W-:Y:S01]  /*3660*/  FFMA R100, R20.reuse, R84, R106 ;  /* 0x0000005414647223 */ /* 0x050fe2000000006a */
[C---:B------:R-:W-:Y:S01]  /*3670*/  FFMA R34, R20.reuse, R28, R105 ;  /* 0x0000001c14227223 */ /* 0x040fe20000000069 */
[----:B------:R-:W3:Y:S01]  /*3680*/  LDS.128 R96, [R0.X4+UR5+0x1200] ;  /* 0x0012000500607984 */ /* 0x000ee20008004c00 */
[----:B------:R-:W-:-:S03]  /*3690*/  FFMA R20, R20, R88, R104 ;  /* 0x0000005814147223 */ /* 0x000fc60000000068 */
[----:B------:R-:W3:Y:S04]  /*36a0*/  LDL.LU R104, [R1+0x6c] ;  /* 0x00006c0001687983 */ /* 0x000ee80000300800 */
[----:B------:R-:W4:Y:S04]  /*36b0*/  LDL.LU R107, [R1+0x68] ;  /* 0x00006800016b7983 */ /* 0x000f280000300800 */
[----:B------:R-:W4:Y:S04]  /*36c0*/  LDL.LU R106, [R1+0x64] ;  /* 0x00006400016a7983 */ /* 0x000f280000300800 */
[----:B------:R-:W4:Y:S01]  /*36d0*/  LDL.LU R105, [R1+0x60] ;  /* 0x0000600001697983 */ /* 0x000f220000300800 */
        /* <DEDUP_REMOVED lines=9> */
[----:B------:R-:W4:Y:S01]  /*3770*/  LDL.LU R114, [R1+0x5c] ;  /* 0x00005c0001727983 */ /* 0x000f220000300800 */
[----:B------:R-:W-:-:S03]  /*3780*/  FFMA R20, R22, R90, R21 ;  /* 0x0000005a16147223 */ /* 0x000fc60000000015 */
[----:B------:R-:W4:Y:S01]  /*3790*/  LDL.LU R113, [R1+0x58] ;  /* 0x0000580001717983 */ /* 0x000f220000300800 */
[C---:B------:R-:W-:Y:S01]  /*37a0*/  FFMA R19, R23.reuse, R95, R102 ;  /* 0x0000005f17137223 */ /* 0x040fe20000000066 */
[C---:B------:R-:W-:Y:S01]  /*37b0*/  FFMA R21, R23.reuse, R87, R100 ;  /* 0x0000005717157223 */ /* 0x040fe20000000064 */
[----:B------:R-:W-:Y:S01]  /*37c0*/  FFMA R22, R23, R31, R34 ;  /* 0x0000001f17167223 */ /* 0x000fe20000000022 */
[C---:B-1----:R-:W-:Y:S01]  /*37d0*/  FFMA R102, R24.reuse, R92, R112 ;  /* 0x0000005c18667223 */ /* 0x042fe20000000070 */
[C---:B------:R-:W-:Y:S01]  /*37e0*/  FFMA R100, R24.reuse, R84, R103 ;  /* 0x0000005418647223 */ /* 0x040fe20000000067 */
[C---:B------:R-:W-:Y:S01]  /*37f0*/  FFMA R34, R24.reuse, R28, R101 ;  /* 0x0000001c18227223 */ /* 0x040fe20000000065 */
[----:B------:R-:W4:Y:S01]  /*3800*/  LDL.LU R112, [R1+0x54] ;  /* 0x0000540001707983 */ /* 0x000f220000300800 */
[----:B--2---:R-:W-:-:S03]  /*3810*/  FFMA R24, R24, R88, R2 ;  /* 0x0000005818187223 */ /* 0x004fc60000000002 */
[----:B------:R-:W2:Y:S01]  /*3820*/  LDL.LU R2, [R1+0x50] ;  /* 0x0000500001027983 */ /* 0x000ea20000300800 */
[----:B------:R-:W-:Y:S01]  /*3830*/  FFMA R20, R23, R91, R20 ;  /* 0x0000005b17147223 */ /* 0x000fe20000000014 */
[C---:B------:R-:W-:Y:S01]  /*3840*/  FFMA R23, R25.reuse, R93, R102 ;  /* 0x0000005d19177223 */ /* 0x040fe20000000066 */
[C---:B------:R-:W-:Y:S02]  /*3850*/  FFMA R33, R25.reuse, R85, R100 ;  /* 0x0000005519217223 */ /* 0x040fe40000000064 */
[----:B------:R-:W1:Y:S01]  /*3860*/  LDS.128 R100, [R0.X4+UR5+0x2000] ;  /* 0x0020000500647984 */ /* 0x000e620008004c00 */
[C---:B------:R-:W-:Y:S01]  /*3870*/  FFMA R35, R25.reuse, R29, R34 ;  /* 0x0000001d19237223 */ /* 0x040fe20000000022 */
[----:B------:R-:W-:Y:S01]  /*3880*/  FFMA R25, R25, R89, R24 ;  /* 0x0000005919197223 */ /* 0x000fe20000000018 */
[C---:B------:R-:W-:Y:S01]  /*3890*/  FFMA R226, R26.reuse, R94, R23 ;  /* 0x0000005e1ae27223 */ /* 0x040fe20000000017 */
[C---:B------:R-:W-:Y:S01]  /*38a0*/  FFMA R34, R26.reuse, R86, R33 ;  /* 0x000000561a227223 */ /* 0x040fe20000000021 */
[C---:B------:R-:W-:Y:S01]  /*38b0*/  FFMA R24, R26.reuse, R30, R35 ;  /* 0x0000001e1a187223 */ /* 0x040fe20000000023 */
[----:B------:R-:W-:-:S02]  /*38c0*/  FFMA R26, R26, R90, R25 ;  /* 0x0000005a1a1a7223 */ /* 0x000fc40000000019 */
[C---:B------:R-:W-:Y:S02]  /*38d0*/  FFMA R25, R27.reuse, R87, R34 ;  /* 0x000000571b197223 */ /* 0x040fe40000000022 */
[C---:B------:R-:W-:Y:S01]  /*38e0*/  FFMA R23, R27.reuse, R91, R26 ;  /* 0x0000005b1b177223 */ /* 0x040fe2000000001a */
[C---:B---3--:R-:W-:Y:S01]  /*38f0*/  FFMA R104, R96.reuse, R92, R104 ;  /* 0x0000005c60687223 */ /* 0x048fe20000000068 */
[C---:B------:R-:W-:Y:S01]  /*3900*/  FFMA R226, R27.reuse, R95, R226 ;  /* 0x0000005f1be27223 */ /* 0x040fe200000000e2 */
[----:B------:R-:W-:Y:S01]  /*3910*/  FFMA R24, R27, R31, R24 ;  /* 0x0000001f1b187223 */ /* 0x000fe20000000018 */
[C---:B----4-:R-:W-:Y:S01]  /*3920*/  FFMA R34, R96.reuse, R84, R107 ;  /* 0x0000005460227223 */ /* 0x050fe2000000006b */
[C---:B------:R-:W-:Y:S01]  /*3930*/  FFMA R27, R97.reuse, R93, R104 ;  /* 0x0000005d611b7223 */ /* 0x040fe20000000068 */
[C---:B------:R-:W-:Y:S02]  /*3940*/  FFMA R26, R96.reuse, R28, R106 ;  /* 0x0000001c601a7223 */ /* 0x040fe4000000006a */
[C---:B------:R-:W-:Y:S01]  /*3950*/  FFMA R33, R97.reuse, R85, R34 ;  /* 0x0000005561217223 */ /* 0x040fe20000000022 */
[----:B------:R-:W-:Y:S01]  /*3960*/  FFMA R96, R96, R88, R105 ;  /* 0x0000005860607223 */ /* 0x000fe20000000069 */
[C---:B------:R-:W-:Y:S01]  /*3970*/  FFMA R35, R97.reuse, R29, R26 ;  /* 0x0000001d61237223 */ /* 0x040fe2000000001a */
[----:B------:R-:W3:Y:S02]  /*3980*/  LDS.128 R104, [R0.X4+UR5+0x2100] ;  /* 0x0021000500687984 */ /* 0x000ee40008004c00 */
        /* <DEDUP_REMOVED lines=8> */
[C---:B------:R-:W-:Y:S01]  /*3a10*/  FFMA R223, R99.reuse, R31, R34 ;  /* 0x0000001f63df7223 */ /* 0x040fe20000000022 */
[C---:B------:R-:W-:Y:S01]  /*3a20*/  FFMA R224, R99.reuse, R87, R224 ;  /* 0x0000005763e07223 */ /* 0x040fe200000000e0 */
[----:B------:R-:W-:Y:S01]  /*3a30*/  FFMA R26, R99, R91, R26 ;  /* 0x0000005b631a7223 */ /* 0x000fe2000000001a */
[C---:B------:R-:W-:Y:S01]  /*3a40*/  FFMA R27, R109.reuse, R93, R98 ;  /* 0x0000005d6d1b7223 */ /* 0x040fe20000000062 */
[C---:B------:R-:W-:Y:S01]  /*3a50*/  FFMA R33, R109.reuse, R85, R96 ;  /* 0x000000556d217223 */ /* 0x040fe20000000060 */
[----:B------:R-:W-:Y:S01]  /*3a60*/  FFMA R34, R108, R28, R112 ;  /* 0x0000001c6c227223 */ /* 0x000fe20000000070 */
[----:B------:R-:W4:Y:S03]  /*3a70*/  LDS.128 R96, [R0.X4+UR5+0x2200] ;  /* 0x0022000500607984 */ /* 0x000f260008004c00 */
[----:B------:R-:W-:Y:S01]  /*3a80*/  FFMA R35, R109, R29, R34 ;  /* 0x0000001d6d237223 */ /* 0x000fe20000000022 */
[C---:B------:R-:W-:Y:S01]  /*3a90*/  FFMA R222, R110.reuse, R94, R27 ;  /* 0x0000005e6ede7223 */ /* 0x040fe2000000001b */
[----:B------:R-:W-:-:S02]  /*3aa0*/  FFMA R34, R110, R86, R33 ;  /* 0x000000566e227223 */ /* 0x000fc40000000021 */
[----:B------:R-:W-:Y:S01]  /*3ab0*/  FFMA R220, R110, R30, R35 ;  /* 0x0000001e6edc7223 */ /* 0x000fe20000000023 */
[C---:B------:R-:W-:Y:S01]  /*3ac0*/  FFMA R222, R111.reuse, R95, R222 ;  /* 0x0000005f6fde7223 */ /* 0x040fe200000000de */
[C---:B------:R-:W-:Y:S02]  /*3ad0*/  FFMA R221, R111.reuse, R87, R34 ;  /* 0x000000576fdd7223 */ /* 0x040fe40000000022 */
[----:B------:R-:W-:Y:S01]  /*3ae0*/  FFMA R220, R111, R31, R220 ;  /* 0x0000001f6fdc7223 */ /* 0x000fe200000000dc */
[C---:B-1----:R-:W-:Y:S01]  /*3af0*/  FFMA R174, R100.reuse, R84, R174 ;  /* 0x0000005464ae7223 */ /* 0x042fe200000000ae */
[----:B------:R-:W-:-:S03]  /*3b00*/  FFMA R34, R100, R28, R173 ;  /* 0x0000001c64227223 */ /* 0x000fc600000000ad */
[C---:B------:R-:W-:Y:S01]  /*3b10*/  FFMA R35, R101.reuse, R85, R174 ;  /* 0x0000005565237223 */ /* 0x040fe200000000ae */
[----:B------:R-:W-:-:S03]  /*3b20*/  FFMA R113, R101, R29, R34 ;  /* 0x0000001d65717223 */ /* 0x000fc60000000022 */
[C---:B------:R-:W-:Y:S01]  /*3b30*/  FFMA R34, R102.reuse, R86, R35 ;  /* 0x0000005666227223 */ /* 0x040fe20000000023 */
[----:B------:R-:W-:Y:S01]  /*3b40*/  FFMA R170, R102, R30, R113 ;  /* 0x0000001e66aa7223 */ /* 0x000fe20000000071 */
[C---:B---3--:R-:W-:Y:S02]  /*3b50*/  FFMA R178, R104.reuse, R84, R178 ;  /* 0x0000005468b27223 */ /* 0x048fe400000000b2 */
[C---:B------:R-:W-:Y:S01]  /*3b60*/  FFMA R171, R103.reuse, R87, R34 ;  /* 0x0000005767ab7223 */ /* 0x040fe20000000022 */
[----:B------:R-:W-:Y:S01]  /*3b70*/  FFMA R34, R104, R28, R177 ;  /* 0x0000001c68227223 */ /* 0x000fe200000000b1 */
[----:B------:R-:W-:Y:S01]  /*3b80*/  FFMA R170, R103, R31, R170 ;  /* 0x0000001f67aa7223 */ /* 0x000fe200000000aa */
[C---:B------:R-:W-:Y:S02]  /*3b90*/  FFMA R35, R105.reuse, R85, R178 ;  /* 0x0000005569237223 */ /* 0x040fe400000000b2 */
[----:B------:R-:W-:Y:S02]  /*3ba0*/  FFMA R113, R105, R29, R34 ;  /* 0x0000001d69717223 */ /* 0x000fe40000000022 */
[----:B------:R-:W-:-:S02]  /*3bb0*/  FFMA R34, R106, R86, R35 ;  /* 0x000000566a227223 */ /* 0x000fc40000000023 */
[----:B------:R-:W-:Y:S02]  /*3bc0*/  FFMA R166, R106, R30, R113 ;  /* 0x0000001e6aa67223 */ /* 0x000fe40000000071 */
[C---:B------:R-:W-:Y:S02]  /*3bd0*/  FFMA R167, R107.reuse, R87, R34 ;  /* 0x000000576ba77223 */ /* 0x040fe40000000022 */
[----:B------:R-:W-:Y:S01]  /*3be0*/  FFMA R166, R107, R31, R166 ;  /* 0x0000001f6ba67223 */ /* 0x000fe200000000a6 */
[C---:B----4-:R-:W-:Y:S01]  /*3bf0*/  FFMA R182, R96.reuse, R84, R182 ;  /* 0x0000005460b67223 */ /* 0x050fe200000000b6 */
[----:B------:R-:W-:-:S03]  /*3c00*/  FFMA R34, R96, R28, R181 ;  /* 0x0000001c60227223 */ /* 0x000fc600000000b5 */
[C---:B------:R-:W-:Y:S01]  /*3c10*/  FFMA R35, R97.reuse, R85, R182 ;  /* 0x0000005561237223 */ /* 0x040fe200000000b6 */
[----:B------:R-:W-:-:S03]  /*3c20*/  FFMA R113, R97, R29, R34 ;  /* 0x0000001d61717223 */ /* 0x000fc60000000022 */
[C---:B------:R-:W-:Y:S01]  /*3c30*/  FFMA R34, R98.reuse, R86, R35 ;  /* 0x0000005662227223 */ /* 0x040fe20000000023 */
[----:B------:R-:W-:-:S03]  /*3c40*/  FFMA R162, R98, R30, R113 ;  /* 0x0000001e62a27223 */ /* 0x000fc60000000071 */
[C---:B------:R-:W-:Y:S01]  /*3c50*/  FFMA R163, R99.reuse, R87, R34 ;  /* 0x0000005763a37223 */ /* 0x040fe20000000022 */
[----:B------:R-:W-:Y:S01]  /*3c60*/  FFMA R162, R99, R31, R162 ;  /* 0x0000001f63a27223 */ /* 0x000fe200000000a2 */
[----:B--2---:R-:W-:-:S04]  /*3c70*/  FFMA R108, R108, R88, R2 ;  /* 0x000000586c6c7223 */ /* 0x004fc80000000002 */
[----:B------:R-:W-:Y:S01]  /*3c80*/  FFMA R109, R109, R89, R108 ;  /* 0x000000596d6d7223 */ /* 0x000fe2000000006c */
[----:B------:R-:W-:-:S03]  /*3c90*/  FFMA R108, R100, R92, R175 ;  /* 0x0000005c646c7223 */ /* 0x000fc600000000af */
[----:B------:R-:W-:Y:S01]  /*3ca0*/  FFMA R110, R110, R90, R109 ;  /* 0x0000005a6e6e7223 */ /* 0x000fe2000000006d */
[----:B------:R-:W-:-:S03]  /*3cb0*/  FFMA R33, R101, R93, R108 ;  /* 0x0000005d65217223 */ /* 0x000fc6000000006c */
[----:B------:R-:W-:Y:S02]  /*3cc0*/  FFMA R27, R111, R91, R110 ;  /* 0x0000005b6f1b7223 */ /* 0x000fe4000000006e */
[----:B------:R-:W1:Y:S01]  /*3cd0*/  LDS.128 R108, [R0.X4+UR5+0x2300] ;  /* 0x00230005006c7984 */ /* 0x000e620008004c00 */
[----:B------:R-:W-:Y:S01]  /*3ce0*/  FFMA R100, R100, R88, R172 ;  /* 0x0000005864647223 */ /* 0x000fe200000000ac */
[----:B------:R-:W-:-:S03]  /*3cf0*/  FFMA R172, R102, R94, R33 ;  /* 0x0000005e66ac7223 */ /* 0x000fc60000000021 */
[----:B------:R-:W-:Y:S01]  /*3d00*/  FFMA R101, R101, R89, R100 ;  /* 0x0000005965657223 */ /* 0x000fe20000000064 */
[----:B------:R-:W-:-:S03]  /*3d10*/  FFMA R100, R104, R92, R179 ;  /* 0x0000005c68647223 */ /* 0x000fc600000000b3 */
[----:B------:R-:W-:Y:S01]  /*3d20*/  FFMA R102, R102, R90, R101 ;  /* 0x0000005a66667223 */ /* 0x000fe20000000065 */
[----:B------:R-:W-:Y:S01]  /*3d30*/  FFMA R172, R103, R95, R172 ;  /* 0x0000005f67ac7223 */ /* 0x000fe200000000ac */
[----:B------:R-:W-:Y:S01]  /*3d40*/  FFMA R104, R104, R88, R176 ;  /* 0x0000005868687223 */ /* 0x000fe200000000b0 */
[----:B------:R-:W-:Y:S01]  /*3d50*/  FFMA R33, R105, R93, R100 ;  /* 0x0000005d69217223 */ /* 0x000fe20000000064 */
[----:B------:R-:W-:Y:S02]  /*3d60*/  FFMA R169, R103, R91, R102 ;  /* 0x0000005b67a97223 */ /* 0x000fe40000000066 */
[----:B------:R-:W2:Y:S01]  /*3d70*/  LDS.128 R100, [R0.X4+UR5+0x3000] ;  /* 0x0030000500647984 */ /* 0x000ea20008004c00 */
[----:B------:R-:W-:Y:S01]  /*3d80*/  FFMA R105, R105, R89, R104 ;  /* 0x0000005969697223 */ /* 0x000fe20000000068 */
[----:B------:R-:W-:Y:S01]  /*3d90*/  FFMA R168, R106, R94, R33 ;  /* 0x0000005e6aa87223 */ /* 0x000fe20000000021 */
[----:B------:R-:W-:Y:S02]  /*3da0*/  FFMA R104, R96, R92, R183 ;  /* 0x0000005c60687223 */ /* 0x000fe400000000b7 */
[----:B------:R-:W-:Y:S01]  /*3db0*/  FFMA R106, R106, R90, R105 ;  /* 0x0000005a6a6a7223 */ /* 0x000fe20000000069 */
[----:B------:R-:W-:Y:S01]  /*3dc0*/  FFMA R168, R107, R95, R168 ;  /* 0x0000005f6ba87223 */ /* 0x000fe200000000a8 */
[----:B------:R-:W-:Y:S01]  /*3dd0*/  FFMA R33, R97, R93, R104 ;  /* 0x0000005d61217223 */ /* 0x000fe20000000068 */
[----:B------:R-:W-:Y:S01]  /*3de0*/  FFMA R96, R96, R88, R180 ;  /* 0x0000005860607223 */ /* 0x000fe200000000b4 */
[----:B------:R-:W-:-:S02]  /*3df0*/  FFMA R165, R107, R91, R106 ;  /* 0x0000005b6ba57223 */ /* 0x000fc4000000006a */
[----:B------:R-:W3:Y:S01]  /*3e00*/  LDS.128 R104, [R0.X4+UR5+0x3100] ;  /* 0x0031000500687984 */ /* 0x000ee20008004c00 */
[----:B------:R-:W-:Y:S01]  /*3e10*/  FFMA R97, R97, R89, R96 ;  /* 0x0000005961617223 */ /* 0x000fe20000000060 */
[----:B------:R-:W-:-:S03]  /*3e20*/  FFMA R164, R98, R94, R33 ;  /* 0x0000005e62a47223 */ /* 0x000fc60000000021 */
[----:B------:R-:W-:Y:S01]  /*3e30*/  FFMA R98, R98, R90, R97 ;  /* 0x0000005a62627223 */ /* 0x000fe20000000061 */
[----:B------:R-:W-:-:S03]  /*3e40*/  FFMA R164, R99, R95, R164 ;  /* 0x0000005f63a47223 */ /* 0x000fc600000000a4 */
[----:B------:R-:W-:Y:S01]  /*3e50*/  FFMA R161, R99, R91, R98 ;  /* 0x0000005b63a17223 */ /* 0x000fe20000000062 */
[C---:B-1----:R-:W-:Y:S01]  /*3e60*/  FFMA R96, R108.reuse, R92, R187 ;  /* 0x0000005c6c607223 */ /* 0x042fe200000000bb */
[----:B------:R-:W-:-:S03]  /*3e70*/  FFMA R186, R108, R84, R186 ;  /* 0x000000546cba7223 */ /* 0x000fc600000000ba */
[C---:B------:R-:W-:Y:S02]  /*3e80*/  FFMA R33, R109.reuse, R93, R96 ;  /* 0x0000005d6d217223 */ /* 0x040fe40000000060 */
[----:B------:R-:W1:Y:S01]  /*3e90*/  LDS.128 R96, [R0.X4+UR5+0x3200] ;  /* 0x0032000500607984 */ /* 0x000e620008004c00 */
[C---:B------:R-:W-:Y:S01]  /*3ea0*/  FFMA R34, R108.reuse, R28, R185 ;  /* 0x0000001c6c227223 */ /* 0x040fe200000000b9 */
[----:B------:R-:W-:Y:S01]  /*3eb0*/  FFMA R108, R108, R88, R184 ;  /* 0x000000586c6c7223 */ /* 0x000fe200000000b8 */
[C---:B------:R-:W-:Y:S02]  /*3ec0*/  FFMA R35, R109.reuse, R85, R186 ;  /* 0x000000556d237223 */ /* 0x040fe400000000ba */
[C---:B------:R-:W-:Y:S01]  /*3ed0*/  FFMA R113, R109.reuse, R29, R34 ;  /* 0x0000001d6d717223 */ /* 0x040fe20000000022 */
[----:B------:R-:W-:Y:S01]  /*3ee0*/  FFMA R109, R109, R89, R108 ;  /* 0x000000596d6d7223 */ /* 0x000fe2000000006c */
[C---:B------:R-:W-:Y:S01]  /*3ef0*/  FFMA R34, R110.reuse, R86, R35 ;  /* 0x000000566e227223 */ /* 0x040fe20000000023 */
[C---:B------:R-:W-:Y:S01]  /*3f00*/  FFMA R160, R110.reuse, R94, R33 ;  /* 0x0000005e6ea07223 */ /* 0x040fe20000000021 */
[C---:B------:R-:W-:Y:S01]  /*3f10*/  FFMA R158, R110.reuse, R30, R113 ;  /* 0x0000001e6e9e7223 */ /* 0x040fe20000000071 */
[----:B------:R-:W-:Y:S01]  /*3f20*/  FFMA R110, R110, R90, R109 ;  /* 0x0000005a6e6e7223 */ /* 0x000fe2000000006d */
[C---:B------:R-:W-:Y:S01]  /*3f30*/  FFMA R159, R111.reuse, R87, R34 ;  /* 0x000000576f9f7223 */ /* 0x040fe20000000022 */
[C---:B--2---:R-:W-:Y:S01]  /*3f40*/  FFMA R34, R100.reuse, R28, R189 ;  /* 0x0000001c64227223 */ /* 0x044fe200000000bd */
[C---:B------:R-:W-:Y:S01]  /*3f50*/  FFMA R108, R100.reuse, R92, R191 ;  /* 0x0000005c646c7223 */ /* 0x040fe200000000bf */
[C---:B------:R-:W-:Y:S01]  /*3f60*/  FFMA R190, R100.reuse, R84, R190 ;  /* 0x0000005464be7223 */ /* 0x040fe200000000be */
[C---:B------:R-:W-:Y:S01]  /*3f70*/  FFMA R160, R111.reuse, R95, R160 ;  /* 0x0000005f6fa07223 */ /* 0x040fe200000000a0 */
[C---:B------:R-:W-:Y:S01]  /*3f80*/  FFMA R158, R111.reuse, R31, R158 ;  /* 0x0000001f6f9e7223 */ /* 0x040fe2000000009e */
[----:B------:R-:W-:Y:S01]  /*3f90*/  FFMA R33, R111, R91, R110 ;  /* 0x0000005b6f217223 */ /* 0x000fe2000000006e */
[----:B------:R-:W-:Y:S01]  /*3fa0*/  FFMA R100, R100, R88, R188 ;  /* 0x0000005864647223 */ /* 0x000fe200000000bc */
[C---:B------:R-:W-:Y:S01]  /*3fb0*/  FFMA R111, R101.reuse, R29, R34 ;  /* 0x0000001d656f7223 */ /* 0x040fe20000000022 */
[C---:B------:R-:W-:Y:S01]  /*3fc0*/  FFMA R35, R101.reuse, R93, R108 ;  /* 0x0000005d65237223 */ /* 0x040fe2000000006c */
[C---:B------:R-:W-:Y:S01]  /*3fd0*/  FFMA R109, R101.reuse, R85, R190 ;  /* 0x00000055656d7223 */ /* 0x040fe200000000be */
[----:B------:R-:W2:Y:S01]  /*3fe0*/  LDS.128 R112, [R0.X4+UR5+0x3300] ;  /* 0x0033000500707984 */ /* 0x000ea20008004c00 */
[----:B------:R-:W-:Y:S01]  /*3ff0*/  FFMA R101, R101, R89, R100 ;  /* 0x0000005965657223 */ /* 0x000fe20000000064 */
[C---:B------:R-:W-:Y:S01]  /*4000*/  FFMA R100, R102.reuse, R30, R111 ;  /* 0x0000001e66647223 */ /* 0x040fe2000000006f */
[C---:B------:R-:W-:Y:S01]  /*4010*/  FFMA R108, R102.reuse, R94, R35 ;  /* 0x0000005e666c7223 */ /* 0x040fe20000000023 */
[C---:B------:R-:W-:Y:S01]  /*4020*/  FFMA R156, R102.reuse, R86, R109 ;  /* 0x00000056669c7223 */ /* 0x040fe2000000006d */
[----:B------:R-:W-:Y:S01]  /*4030*/  FFMA R34, R102, R90, R101 ;  /* 0x0000005a66227223 */ /* 0x000fe20000000065 */
[----:B------:R-:W-:Y:S01]  /*4040*/  FFMA R155, R103, R31, R100 ;  /* 0x0000001f679b7223 */ /* 0x000fe20000000064 */
[C---:B---3--:R-:W-:Y:S01]  /*4050*/  FFMA R102, R104.reuse, R92, R195 ;  /* 0x0000005c68667223 */ /* 0x048fe200000000c3 */
        /* <DEDUP_REMOVED lines=9> */
[----:B------:R-:W-:Y:S01]  /*40f0*/  FFMA R34, R103, R91, R34 ;  /* 0x0000005b67227223 */ /* 0x000fe20000000022 */
[C---:B------:R-:W-:Y:S01]  /*4100*/  FFMA R154, R106.reuse, R94, R35 ;  /* 0x0000005e6a9a7223 */ /* 0x040fe20000000023 */
[----:B------:R-:W3:Y:S01]  /*4110*/  LDS.128 R100, [R0.X4+UR5+0x4000] ;  /* 0x0040000500647984 */ /* 0x000ee20008004c00 */
[C---:B------:R-:W-:Y:S01]  /*4120*/  FFMA R104, R106.reuse, R86, R109 ;  /* 0x000000566a687223 */ /* 0x040fe2000000006d */
[C---:B------:R-:W-:Y:S01]  /*4130*/  FFMA R152, R106.reuse, R30, R111 ;  /* 0x0000001e6a987223 */ /* 0x040fe2000000006f */
[----:B------:R-:W-:-:S02]  /*4140*/  FFMA R106, R106, R90, R105 ;  /* 0x0000005a6a6a7223 */ /* 0x000fc40000000069 */
[C---:B------:R-:W-:Y:S01]  /*4150*/  FFMA R153, R107.reuse, R87, R104 ;  /* 0x000000576b997223 */ /* 0x040fe20000000068 */
[C---:B-1----:R-:W-:Y:S01]  /*4160*/  FFMA R104, R96.reuse, R28, R197 ;  /* 0x0000001c60687223 */ /* 0x042fe200000000c5 */
[C---:B------:R-:W-:Y:S01]  /*4170*/  FFMA R35, R107.reuse, R91, R106 ;  /* 0x0000005b6b237223 */ /* 0x040fe2000000006a */
[C---:B------:R-:W-:Y:S01]  /*4180*/  FFMA R106, R96.reuse, R92, R199 ;  /* 0x0000005c606a7223 */ /* 0x040fe200000000c7 */
[C---:B------:R-:W-:Y:S01]  /*4190*/  FFMA R154, R107.reuse, R95, R154 ;  /* 0x0000005f6b9a7223 */ /* 0x040fe2000000009a */
[----:B------:R-:W-:Y:S01]  /*41a0*/  FFMA R152, R107, R31, R152 ;  /* 0x0000001f6b987223 */ /* 0x000fe20000000098 */
[C---:B------:R-:W-:Y:S01]  /*41b0*/  FFMA R117, R97.reuse, R29, R104 ;  /* 0x0000001d61757223 */ /* 0x040fe20000000068 */
[----:B------:R-:W-:Y:S02]  /*41c0*/  FFMA R109, R97, R93, R106 ;  /* 0x0000005d616d7223 */ /* 0x000fe4000000006a */
[----:B------:R-:W1:Y:S01]  /*41d0*/  LDS.128 R104, [R0.X4+UR5+0x4100] ;  /* 0x0041000500687984 */ /* 0x000e620008004c00 */
[C---:B------:R-:W-:Y:S01]  /*41e0*/  FFMA R198, R96.reuse, R84, R198 ;  /* 0x0000005460c67223 */ /* 0x040fe200000000c6 */
[----:B------:R-:W-:Y:S01]  /*41f0*/  FFMA R96, R96, R88, R196 ;  /* 0x0000005860607223 */ /* 0x000fe200000000c4 */
[----:B------:R-:W-:-:S02]  /*4200*/  FFMA R108, R98, R30, R117 ;  /* 0x0000001e626c7223 */ /* 0x000fc40000000075 */
[C---:B------:R-:W-:Y:S01]  /*4210*/  FFMA R111, R97.reuse, R85, R198 ;  /* 0x00000055616f7223 */ /* 0x040fe200000000c6 */
[----:B------:R-:W-:Y:S01]  /*4220*/  FFMA R97, R97, R89, R96 ;  /* 0x0000005961617223 */ /* 0x000fe20000000060 */
[C---:B------:R-:W-:Y:S01]  /*4230*/  FFMA R149, R99.reuse, R31, R108 ;  /* 0x0000001f63957223 */ /* 0x040fe2000000006c */
[C---:B------:R-:W-:Y:S01]  /*4240*/  FFMA R110, R98.reuse, R94, R109 ;  /* 0x0000005e626e7223 */ /* 0x040fe2000000006d */
[C---:B------:R-:W-:Y:S01]  /*4250*/  FFMA R150, R98.reuse, R86, R111 ;  /* 0x0000005662967223 */ /* 0x040fe2000000006f */
[----:B------:R-:W-:Y:S01]  /*4260*/  FFMA R96, R98, R90, R97 ;  /* 0x0000005a62607223 */ /* 0x000fe20000000061 */
[C---:B--2---:R-:W-:Y:S01]  /*4270*/  FFMA R108, R112.reuse, R92, R203 ;  /* 0x0000005c706c7223 */ /* 0x044fe200000000cb */
        /* <DEDUP_REMOVED lines=8> */
[----:B------:R-:W2:Y:S01]  /*4300*/  LDS.128 R108, [R0.X4+UR5+0x4200] ;  /* 0x00420005006c7984 */ /* 0x000ea20008004c00 */
[C---:B------:R-:W-:Y:S01]  /*4310*/  FFMA R117, R113.reuse, R29, R98 ;  /* 0x0000001d71757223 */ /* 0x040fe20000000062 */
[C---:B------:R-:W-:Y:S01]  /*4320*/  FFMA R98, R114.reuse, R86, R99 ;  /* 0x0000005672627223 */ /* 0x040fe20000000063 */
[----:B------:R-:W-:Y:S01]  /*4330*/  FFMA R113, R113, R89, R112 ;  /* 0x0000005971717223 */ /* 0x000fe20000000070 */
[C---:B------:R-:W-:Y:S01]  /*4340*/  FFMA R148, R114.reuse, R94, R97 ;  /* 0x0000005e72947223 */ /* 0x040fe20000000061 */
[C---:B------:R-:W-:Y:S01]  /*4350*/  FFMA R146, R114.reuse, R30, R117 ;  /* 0x0000001e72927223 */ /* 0x040fe20000000075 */
[C---:B------:R-:W-:Y:S01]  /*4360*/  FFMA R147, R115.reuse, R87, R98 ;  /* 0x0000005773937223 */ /* 0x040fe20000000062 */
[----:B------:R-:W-:Y:S01]  /*4370*/  FFMA R114, R114, R90, R113 ;  /* 0x0000005a72727223 */ /* 0x000fe20000000071 */
[C---:B---3--:R-:W-:Y:S01]  /*4380*/  FFMA R112, R100.reuse, R92, R207 ;  /* 0x0000005c64707223 */ /* 0x048fe200000000cf */
[C---:B------:R-:W-:Y:S01]  /*4390*/  FFMA R98, R100.reuse, R28, R205 ;  /* 0x0000001c64627223 */ /* 0x040fe200000000cd */
[C---:B------:R-:W-:Y:S01]  /*43a0*/  FFMA R206, R100.reuse, R84, R206 ;  /* 0x0000005464ce7223 */ /* 0x040fe200000000ce */
[----:B------:R-:W-:Y:S01]  /*43b0*/  FFMA R100, R100, R88, R204 ;  /* 0x0000005864647223 */ /* 0x000fe200000000cc */
[----:B------:R-:W-:Y:S01]  /*43c0*/  FFMA R148, R115, R95, R148 ;  /* 0x0000005f73947223 */ /* 0x000fe20000000094 */
[----:B------:R-:W-:Y:S01]  /*43d0*/  FFMA R119, R101, R29, R98 ;  /* 0x0000001d65777223 */ /* 0x000fe20000000062 */
[C---:B------:R-:W-:Y:S01]  /*43e0*/  FFMA R146, R115.reuse, R31, R146 ;  /* 0x0000001f73927223 */ /* 0x040fe20000000092 */
[----:B------:R-:W-:Y:S01]  /*43f0*/  FFMA R97, R115, R91, R114 ;  /* 0x0000005b73617223 */ /* 0x000fe20000000072 */
[C---:B------:R-:W-:Y:S01]  /*4400*/  FFMA R99, R101.reuse, R93, R112 ;  /* 0x0000005d65637223 */ /* 0x040fe20000000070 */
[C---:B------:R-:W-:Y:S01]  /*4410*/  FFMA R117, R101.reuse, R85, R206 ;  /* 0x0000005565757223 */ /* 0x040fe200000000ce */
[----:B------:R-:W3:Y:S01]  /*4420*/  LDS.128 R112, [R0.X4+UR5+0x4300] ;  /* 0x0043000500707984 */ /* 0x000ee20008004c00 */
[----:B------:R-:W-:Y:S01]  /*4430*/  FFMA R101, R101, R89, R100 ;  /* 0x0000005965657223 */ /* 0x000fe20000000064 */
[C---:B------:R-:W-:Y:S01]  /*4440*/  FFMA R100, R102.reuse, R30, R119 ;  /* 0x0000001e66647223 */ /* 0x040fe20000000077 */
[C---:B------:R-:W-:Y:S01]  /*4450*/  FFMA R116, R102.reuse, R94, R99 ;  /* 0x0000005e66747223 */ /* 0x040fe20000000063 */
[C---:B------:R-:W-:Y:S01]  /*4460*/  FFMA R144, R102.reuse, R86, R117 ;  /* 0x0000005666907223 */ /* 0x040fe20000000075 */
[----:B------:R-:W-:Y:S01]  /*4470*/  FFMA R98, R102, R90, R101 ;  /* 0x0000005a66627223 */ /* 0x000fe20000000065 */
[C---:B------:R-:W-:Y:S01]  /*4480*/  FFMA R143, R103.reuse, R31, R100 ;  /* 0x0000001f678f7223 */ /* 0x040fe20000000064 */
[C---:B-1----:R-:W-:Y:S01]  /*4490*/  FFMA R102, R104.reuse, R92, R211 ;  /* 0x0000005c68667223 */ /* 0x042fe200000000d3 */
        /* <DEDUP_REMOVED lines=8> */
[----:B------:R-:W1:Y:S01]  /*4520*/  LDS.128 R100, [R0.X4+UR5+0x5000] ;  /* 0x0050000500647984 */ /* 0x000e620008004c00 */
[----:B------:R-:W-:-:S02]  /*4530*/  FFMA R117, R105, R85, R210 ;  /* 0x0000005569757223 */ /* 0x000fc400000000d2 */
        /* <DEDUP_REMOVED lines=8> */
[----:B------:R-:W-:Y:S01]  /*45c0*/  FFMA R99, R107, R91, R106 ;  /* 0x0000005b6b637223 */ /* 0x000fe2000000006a */
[C---:B------:R-:W-:Y:S01]  /*45d0*/  FFMA R106, R108.reuse, R92, R215 ;  /* 0x0000005c6c6a7223 */ /* 0x040fe200000000d7 */
[----:B------:R-:W-:Y:S01]  /*45e0*/  FFMA R108, R108, R88, R212 ;  /* 0x000000586c6c7223 */ /* 0x000fe200000000d4 */
[C---:B------:R-:W-:Y:S01]  /*45f0*/  FFMA R119, R109.reuse, R85, R214 ;  /* 0x000000556d777223 */ /* 0x040fe200000000d6 */
[C---:B------:R-:W-:Y:S01]  /*4600*/  FFMA R121, R109.reuse, R29, R104 ;  /* 0x0000001d6d797223 */ /* 0x040fe20000000068 */
[----:B------:R-:W-:Y:S01]  /*4610*/  FFMA R117, R109, R93, R106 ;  /* 0x0000005d6d757223 */ /* 0x000fe2000000006a */
[C---:B------:R-:W-:Y:S01]  /*4620*/  FFMA R142, R107.reuse, R95, R142 ;  /* 0x0000005f6b8e7223 */ /* 0x040fe2000000008e */
[----:B------:R-:W-:Y:S01]  /*4630*/  FFMA R128, R107, R31, R128 ;  /* 0x0000001f6b807223 */ /* 0x000fe20000000080 */
[----:B------:R-:W-:Y:S01]  /*4640*/  FFMA R109, R109, R89, R108 ;  /* 0x000000596d6d7223 */ /* 0x000fe2000000006c */
[----:B------:R-:W2:Y:S01]  /*4650*/  LDS.128 R104, [R0.X4+UR5+0x5100] ;  /* 0x0051000500687984 */ /* 0x000ea20008004c00 */
        /* <DEDUP_REMOVED lines=16> */
[----:B------:R-:W3:Y:S01]  /*4760*/  LDS.128 R108, [R0.X4+UR5+0x5200] ;  /* 0x00520005006c7984 */ /* 0x000ee20008004c00 */
[C---:B------:R-:W-:Y:S01]  /*4770*/  FFMA R136, R114.reuse, R94, R117 ;  /* 0x0000005e72887223 */ /* 0x040fe20000000075 */
        /* <DEDUP_REMOVED lines=10> */
[----:B------:R-:W-:Y:S01]  /*4820*/  FFMA R134, R115, R31, R134 ;  /* 0x0000001f73867223 */ /* 0x000fe20000000086 */
[C---:B------:R-:W-:Y:S01]  /*4830*/  FFMA R113, R101.reuse, R93, R114 ;  /* 0x0000005d65717223 */ /* 0x040fe20000000072 */
[C---:B------:R-:W-:Y:S01]  /*4840*/  FFMA R115, R101.reuse, R85, R112 ;  /* 0x0000005565737223 */ /* 0x040fe20000000070 */
[C---:B------:R-:W-:Y:S01]  /*4850*/  FFMA R117, R101.reuse, R29, R82 ;  /* 0x0000001d65757223 */ /* 0x040fe20000000052 */
[----:B------:R-:W-:-:S02]  /*4860*/  FFMA R101, R101, R89, R80 ;  /* 0x0000005965657223 */ /* 0x000fc40000000050 */
[----:B------:R-:W1:Y:S01]  /*4870*/  LDS.128 R80, [R0.X4+UR5+0x5300] ;  /* 0x0053000500507984 */ /* 0x000e620008004c00 */
[C---:B------:R-:W-:Y:S01]  /*4880*/  FFMA R132, R102.reuse, R94, R113 ;  /* 0x0000005e66847223 */ /* 0x040fe20000000071 */
[C---:B------:R-:W-:Y:S01]  /*4890*/  FFMA R100, R102.reuse, R86, R115 ;  /* 0x0000005666647223 */ /* 0x040fe20000000073 */
[C---:B------:R-:W-:Y:S01]  /*48a0*/  FFMA R130, R102.reuse, R30, R117 ;  /* 0x0000001e66827223 */ /* 0x040fe20000000075 */
[----:B------:R-:W-:Y:S02]  /*48b0*/  FFMA R102, R102, R90, R101 ;  /* 0x0000005a66667223 */ /* 0x000fe40000000065 */
        /* <DEDUP_REMOVED lines=9> */
[----:B------:R-:W-:-:S02]  /*4950*/  FFMA R39, R105, R85, R100 ;  /* 0x0000005569277223 */ /* 0x000fc40000000064 */
[----:B------:R-:W2:Y:S01]  /*4960*/  LDS.128 R100, [R0.X4+UR5+0x6000] ;  /* 0x0060000500647984 */ /* 0x000ea20008004c00 */
[C---:B------:R-:W-:Y:S01]  /*4970*/  FFMA R113, R105.reuse, R29, R38 ;  /* 0x0000001d69717223 */ /* 0x040fe20000000026 */
[----:B------:R-:W-:Y:S01]  /*4980*/  FFMA R105, R105, R89, R36 ;  /* 0x0000005969697223 */ /* 0x000fe20000000024 */
[C---:B------:R-:W-:Y:S01]  /*4990*/  FFMA R104, R106.reuse, R86, R39 ;  /* 0x000000566a687223 */ /* 0x040fe20000000027 */
[C---:B------:R-:W-:Y:S01]  /*49a0*/  FFMA R112, R106.reuse, R94, R37 ;  /* 0x0000005e6a707223 */ /* 0x040fe20000000025 */
[C---:B------:R-:W-:Y:S01]  /*49b0*/  FFMA R38, R106.reuse, R30, R113 ;  /* 0x0000001e6a267223 */ /* 0x040fe20000000071 */
[----:B------:R-:W-:Y:S01]  /*49c0*/  FFMA R36, R106, R90, R105 ;  /* 0x0000005a6a247223 */ /* 0x000fe20000000069 */
[C---:B------:R-:W-:Y:S01]  /*49d0*/  FFMA R37, R107.reuse, R87, R104 ;  /* 0x000000576b257223 */ /* 0x040fe20000000068 */
[C---:B---3--:R-:W-:Y:S01]  /*49e0*/  FFMA R106, R108.reuse, R92, R43 ;  /* 0x0000005c6c6a7223 */ /* 0x048fe2000000002b */
        /* <DEDUP_REMOVED lines=8> */
[----:B------:R-:W3:Y:S01]  /*4a70*/  LDS.128 R104, [R0.X4+UR5+0x6100] ;  /* 0x0061000500687984 */ /* 0x000ee20008004c00 */
[C---:B------:R-:W-:Y:S01]  /*4a80*/  FFMA R113, R109.reuse, R29, R42 ;  /* 0x0000001d6d717223 */ /* 0x040fe2000000002a */
        /* <DEDUP_REMOVED lines=15> */
[----:B------:R-:W1:Y:S01]  /*4b80*/  LDS.128 R108, [R0.X4+UR5+0x6200] ;  /* 0x00620005006c7984 */ /* 0x000e620008004c00 */
        /* <DEDUP_REMOVED lines=13> */
[----:B------:R-:W-:-:S02]  /*4c60*/  FFMA R48, R100, R88, R48 ;  /* 0x0000005864307223 */ /* 0x000fc40000000030 */
[C---:B------:R-:W-:Y:S01]  /*4c70*/  FFMA R113, R101.reuse, R29, R50 ;  /* 0x0000001d65717223 */ /* 0x040fe20000000032 */
[C---:B------:R-:W-:Y:S01]  /*4c80*/  FFMA R47, R101.reuse, R85, R82 ;  /* 0x00000055652f7223 */ /* 0x040fe20000000052 */
[C---:B------:R-:W-:Y:S01]  /*4c90*/  FFMA R81, R101.reuse, R93, R80 ;  /* 0x0000005d65517223 */ /* 0x040fe20000000050 */
[----:B------:R-:W-:Y:S01]  /*4ca0*/  FFMA R101, R101, R89, R48 ;  /* 0x0000005965657223 */ /* 0x000fe20000000030 */
[C---:B------:R-:W-:Y:S01]  /*4cb0*/  FFMA R100, R102.reuse, R30, R113 ;  /* 0x0000001e66647223 */ /* 0x040fe20000000071 */
        /* <DEDUP_REMOVED lines=15> */
[----:B------:R-:W3:Y:S01]  /*4db0*/  LDS.128 R52, [R0.X4+UR5+0x7000] ;  /* 0x0070000500347984 */ /* 0x000ee20008004c00 */
[C---:B------:R-:W-:Y:S01]  /*4dc0*/  FFMA R100, R106.reuse, R94, R103 ;  /* 0x0000005e6a647223 */ /* 0x040fe20000000067 */
[----:B------:R-:W-:Y:S01]  /*4dd0*/  FFMA R114, R106, R90, R113 ;  /* 0x0000005a6a727223 */ /* 0x000fe20000000071 */
[----:B------:R-:W-:-:S02]  /*4de0*/  FFMA R105, R105, R29, R104 ;  /* 0x0000001d69697223 */ /* 0x000fc40000000068 */
[----:B------:R-:W-:Y:S01]  /*4df0*/  FFMA R113, R107, R95, R100 ;  /* 0x0000005f6b717223 */ /* 0x000fe20000000064 */
[C---:B-1----:R-:W-:Y:S01]  /*4e00*/  FFMA R100, R108.reuse, R84, R58 ;  /* 0x000000546c647223 */ /* 0x042fe2000000003a */
[C---:B------:R-:W-:Y:S01]  /*4e10*/  FFMA R58, R108.reuse, R92, R59 ;  /* 0x0000005c6c3a7223 */ /* 0x040fe2000000003b */
[----:B------:R-:W-:Y:S01]  /*4e20*/  FFMA R56, R108, R88, R56 ;  /* 0x000000586c387223 */ /* 0x000fe20000000038 */
[C---:B------:R-:W-:Y:S01]  /*4e30*/  FFMA R112, R106.reuse, R86, R101 ;  /* 0x000000566a707223 */ /* 0x040fe20000000065 */
[----:B------:R-:W-:Y:S01]  /*4e40*/  FFMA R106, R106, R30, R105 ;  /* 0x0000001e6a6a7223 */ /* 0x000fe20000000069 */
        /* <DEDUP_REMOVED lines=42> */
[----:B------:R-:W-:Y:S01]  /*50f0*/  LDS.128 R100, [R32+0x210] ;  /* 0x0002100020647984 */ /* 0x000fe20000000c00 */
[----:B------:R-:W-:Y:S01]  /*5100*/  FFMA R122, R54, R30, R53 ;  /* 0x0000001e367a7223 */ /* 0x000fe20000000035 */
[----:B------:R-:W-:-:S02]  /*5110*/  FFMA R123, R55, R91, R52 ;  /* 0x0000005b377b7223 */ /* 0x000fc40000000034 */
[----:B------:R-:W3:Y:S01]  /*5120*/  LDS.128 R48, [R0.X4+UR5+0x7300] ;  /* 0x0073000500307984 */ /* 0x000ee20008004c00 */
        /* <DEDUP_REMOVED lines=9> */
[----:B------:R-:W-:Y:S01]  /*51c0*/  FFMA R127, R57, R89, R68 ;  /* 0x00000059397f7223 */ /* 0x000fe20000000044 */
[C---:B------:R-:W-:Y:S01]  /*51d0*/  FFMA R126, R58.reuse, R30, R55 ;  /* 0x0000001e3a7e7223 */ /* 0x040fe20000000037 */
[----:B------:R-:W-:Y:S01]  /*51e0*/  FFMA R124, R58, R86, R53 ;  /* 0x000000563a7c7223 */ /* 0x000fe20000000035 */
[----:B------:R-:W-:Y:S01]  /*51f0*/  LDS.128 R68, [R32+0x110] ;  /* 0x0001100020447984 */ /* 0x000fe20000000c00 */
[----:B------:R-:W-:-:S03]  /*5200*/  FFMA R112, R107, R87, R112 ;  /* 0x000000576b707223 */ /* 0x000fc60000000070 */
[----:B------:R-:W1:Y:S01]  /*5210*/  LDS.128 R52, [R0.X4+UR5+0x10] ;  /* 0x0000100500347984 */ /* 0x000e620008004c00 */
[C---:B------:R-:W-:Y:S01]  /*5220*/  FFMA R114, R107.reuse, R91, R114 ;  /* 0x0000005b6b727223 */ /* 0x040fe20000000072 */
[----:B------:R-:W-:Y:S02]  /*5230*/  FFMA R115, R107, R31, R106 ;  /* 0x0000001f6b737223 */ /* 0x000fe4000000006a */
[----:B------:R-:W4:Y:S01]  /*5240*/  LDS.128 R64, [R32+0x10] ;  /* 0x0000100020407984 */ /* 0x000f220000000c00 */
[----:B------:R-:W-:-:S03]  /*5250*/  FFMA R125, R57, R93, R56 ;  /* 0x0000005d397d7223 */ /* 0x000fc60000000038 */
[----:B------:R-:W4:Y:S01]  /*5260*/  LDS.128 R104, [R32+0x310] ;  /* 0x0003100020687984 */ /* 0x000f220000000c00 */
[C---:B------:R-:W-:Y:S01]  /*5270*/  FFMA R127, R58.reuse, R90, R127 ;  /* 0x0000005a3a7f7223 */ /* 0x040fe2000000007f */
[----:B------:R-:W-:Y:S01]  /*5280*/  FFMA R125, R58, R94, R125 ;  /* 0x0000005e3a7d7223 */ /* 0x000fe2000000007d */
[C---:B------:R-:W-:Y:S01]  /*5290*/  FFMA R124, R59.reuse, R87, R124 ;  /* 0x000000573b7c7223 */ /* 0x040fe2000000007c */
[C---:B------:R-:W-:Y:S01]  /*52a0*/  FFMA R126, R59.reuse, R31, R126 ;  /* 0x0000001f3b7e7223 */ /* 0x040fe2000000007e */
[C---:B------:R-:W-:Y:S01]  /*52b0*/  FFMA R127, R59.reuse, R91, R127 ;  /* 0x0000005b3b7f7223 */ /* 0x040fe2000000007f */
[----:B------:R-:W-:Y:S01]  /*52c0*/  FFMA R125, R59, R95, R125 ;  /* 0x0000005f3b7d7223 */ /* 0x000fe2000000007d */
[C---:B--2---:R-:W-:Y:S01]  /*52d0*/  FFMA R206, R60.reuse, R92, R75 ;  /* 0x0000005c3cce7223 */ /* 0x044fe2000000004b */
        /* <DEDUP_REMOVED lines=17> */
[----:B------:R-:W3:Y:S01]  /*53f0*/  LDS.128 R60, [R0.X4+UR5+0x210] ;  /* 0x00021005003c7984 */ /* 0x000ee20008004c00 */
        /* <DEDUP_REMOVED lines=12> */
[C---:B-1----:R-:W-:Y:S01]  /*54c0*/  FFMA R28, R52.reuse, R68, R5 ;  /* 0x00000044341c7223 */ /* 0x042fe20000000005 */
[C---:B------:R-:W-:Y:S01]  /*54d0*/  FFMA R30, R52.reuse, R100, R3 ;  /* 0x00000064341e7223 */ /* 0x040fe20000000003 */
[C---:B----4-:R-:W-:Y:S01]  /*54e0*/  FFMA R4, R52.reuse, R64, R4 ;  /* 0x0000004034047223 */ /* 0x050fe20000000004 */
[----:B------:R-:W-:Y:S01]  /*54f0*/  FFMA R6, R52, R104, R6 ;  /* 0x0000006834067223 */ /* 0x000fe20000000006 */
[C---:B------:R-:W-:Y:S01]  /*5500*/  FFMA R5, R53.reuse, R69, R28 ;  /* 0x0000004535057223 */ /* 0x040fe2000000001c */
[C---:B------:R-:W-:Y:S01]  /*5510*/  FFMA R3, R53.reuse, R101, R30 ;  /* 0x0000006535037223 */ /* 0x040fe2000000001e */
[C---:B------:R-:W-:Y:S01]  /*5520*/  FFMA R49, R53.reuse, R65, R4 ;  /* 0x0000004135317223 */ /* 0x040fe20000000004 */
[----:B------:R-:W1:Y:S01]  /*5530*/  LDS.128 R28, [R0.X4+UR5+0x310] ;  /* 0x00031005001c7984 */ /* 0x000e620008004c00 */
[----:B------:R-:W-:Y:S01]  /*5540*/  FFMA R53, R53, R105, R6 ;  /* 0x0000006935357223 */ /* 0x000fe20000000006 */
[C---:B------:R-:W-:Y:S01]  /*5550*/  FFMA R6, R54.reuse, R70, R5 ;  /* 0x0000004636067223 */ /* 0x040fe20000000005 */
[C---:B------:R-:W-:Y:S01]  /*5560*/  FFMA R4, R54.reuse, R66, R49 ;  /* 0x0000004236047223 */ /* 0x040fe20000000031 */
[C---:B------:R-:W-:Y:S01]  /*5570*/  FFMA R95, R51.reuse, R95, R94 ;  /* 0x0000005f335f7223 */ /* 0x040fe2000000005e */
[C---:B------:R-:W-:Y:S01]  /*5580*/  FFMA R87, R51.reuse, R87, R78 ;  /* 0x0000005733577223 */ /* 0x040fe2000000004e */
[----:B------:R-:W-:Y:S01]  /*5590*/  FFMA R51, R51, R91, R50 ;  /* 0x0000005b33337223 */ /* 0x000fe20000000032 */
[----:B------:R-:W-:Y:S01]  /*55a0*/  FFMA R50, R54, R102, R3 ;  /* 0x0000006636327223 */ /* 0x000fe20000000003 */
[-C--:B------:R-:W-:Y:S01]  /*55b0*/  FFMA R49, R67, R55.reuse, R4 ;  /* 0x0000003743317223 */ /* 0x080fe20000000004 */
[----:B------:R-:W-:Y:S01]  /*55c0*/  FFMA R3, R71, R55, R6 ;  /* 0x0000003747037223 */ /* 0x000fe20000000006 */
[C---:B--2---:R-:W-:Y:S01]  /*55d0*/  FFMA R6, R56.reuse, R100, R9 ;  /* 0x0000006438067223 */ /* 0x044fe20000000009 */
[----:B------:R-:W-:Y:S01]  /*55e0*/  FFMA R4, R56, R68, R7 ;  /* 0x0000004438047223 */ /* 0x000fe20000000007 */
[----:B------:R-:W-:Y:S01]  /*55f0*/  FFMA R54, R54, R106, R53 ;  /* 0x0000006a36367223 */ /* 0x000fe20000000035 */
[----:B------:R-:W-:Y:S01]  /*5600*/  FFMA R8, R56, R104, R8 ;  /* 0x0000006838087223 */ /* 0x000fe20000000008 */
[C---:B------:R-:W-:Y:S01]  /*5610*/  FFMA R53, R57.reuse, R101, R6 ;  /* 0x0000006539357223 */ /* 0x040fe20000000006 */
[----:B------:R-:W-:-:S02]  /*5620*/  FFMA R73, R57, R69, R4 ;  /* 0x0000004539497223 */ /* 0x000fc40000000004 */
[----:B------:R-:W2:Y:S01]  /*5630*/  LDS.128 R4, [R0.X4+UR5+0x1010] ;  /* 0x0010100500047984 */ /* 0x000ea20008004c00 */
[----:B------:R-:W-:Y:S01]  /*5640*/  FFMA R9, R57, R105, R8 ;  /* 0x0000006939097223 */ /* 0x000fe20000000008 */
[----:B------:R-:W-:Y:S01]  /*5650*/  FFMA R8, R58, R70, R73 ;  /* 0x000000463a087223 */ /* 0x000fe20000000049 */
[-C--:B------:R-:W-:Y:S01]  /*5660*/  FFMA R50, R103, R55.reuse, R50 ;  /* 0x0000003767327223 */ /* 0x080fe20000000032 */
[----:B------:R-:W-:Y:S01]  /*5670*/  FFMA R10, R56, R64, R10 ;  /* 0x00000040380a7223 */ /* 0x000fe2000000000a */
[----:B------:R-:W-:Y:S01]  /*5680*/  FFMA R55, R107, R55, R54 ;  /* 0x000000376b377223 */ /* 0x000fe20000000036 */
[----:B------:R-:W-:Y:S01]  /*5690*/  FFMA R54, R58, R102, R53 ;  /* 0x000000663a367223 */ /* 0x000fe20000000035 */
[----:B------:R-:W-:Y:S01]  /*56a0*/  FFMA R53, R71, R59, R8 ;  /* 0x0000003b47357223 */ /* 0x000fe20000000008 */
[----:B------:R-:W-:Y:S01]  /*56b0*/  FFMA R57, R57, R65, R10 ;  /* 0x0000004139397223 */ /* 0x000fe2000000000a */
[----:B---3--:R-:W-:Y:S01]  /*56c0*/  FFMA R8, R60, R100, R13 ;  /* 0x000000643c087223 */ /* 0x008fe2000000000d */
[----:B------:R-:W-:Y:S01]  /*56d0*/  FFMA R52, R58, R106, R9 ;  /* 0x0000006a3a347223 */ /* 0x000fe20000000009 */
[----:B------:R-:W-:Y:S01]  /*56e0*/  FFMA R14, R60, R104, R14 ;  /* 0x000000683c0e7223 */ /* 0x000fe2000000000e */
[----:B------:R-:W-:Y:S01]  /*56f0*/  FFMA R58, R58, R66, R57 ;  /* 0x000000423a3a7223 */ /* 0x000fe20000000039 */
[C---:B------:R-:W-:Y:S01]  /*5700*/  FFMA R12, R60.reuse, R68, R12 ;  /* 0x000000443c0c7223 */ /* 0x040fe2000000000c */
[----:B------:R-:W-:Y:S01]  /*5710*/  FFMA R60, R60, R64, R11 ;  /* 0x000000403c3c7223 */ /* 0x000fe2000000000b */
[----:B------:R-:W-:-:S02]  /*5720*/  FFMA R57, R61, R101, R8 ;  /* 0x000000653d397223 */ /* 0x000fc40000000008 */
[----:B------:R-:W3:Y:S01]  /*5730*/  LDS.128 R8, [R0.X4+UR5+0x1110] ;  /* 0x0011100500087984 */ /* 0x000ee20008004c00 */
[C---:B------:R-:W-:Y:S01]  /*5740*/  FFMA R13, R61.reuse, R105, R14 ;  /* 0x000000693d0d7223 */ /* 0x040fe2000000000e */
[----:B------:R-:W-:Y:S01]  /*5750*/  FFMA R73, R61, R69, R12 ;  /* 0x000000453d497223 */ /* 0x000fe2000000000c */
[-C--:B------:R-:W-:Y:S01]  /*5760*/  FFMA R52, R107, R59.reuse, R52 ;  /* 0x0000003b6b347223 */ /* 0x080fe20000000034 */
[-C--:B------:R-:W-:Y:S01]  /*5770*/  FFMA R54, R103, R59.reuse, R54 ;  /* 0x0000003b67367223 */ /* 0x080fe20000000036 */
[C---:B------:R-:W-:Y:S01]  /*5780*/  FFMA R12, R62.reuse, R106, R13 ;  /* 0x0000006a3e0c7223 */ /* 0x040fe2000000000d */
[----:B------:R-:W-:Y:S01]  /*5790*/  FFMA R59, R67, R59, R58 ;  /* 0x0000003b433b7223 */ /* 0x000fe2000000003a */
[----:B------:R-:W-:Y:S01]  /*57a0*/  FFMA R58, R62, R102, R57 ;  /* 0x000000663e3a7223 */ /* 0x000fe20000000039 */
[----:B------:R-:W-:Y:S01]  /*57b0*/  FFMA R61, R61, R65, R60 ;  /* 0x000000413d3d7223 */ /* 0x000fe2000000003c */
[----:B------:R-:W-:Y:S01]  /*57c0*/  FFMA R57, R107, R63, R12 ;  /* 0x0000003f6b397223 */ /* 0x000fe2000000000c */
[C---:B-1----:R-:W-:Y:S01]  /*57d0*/  FFMA R14, R28.reuse, R104, R15 ;  /* 0x000000681c0e7223 */ /* 0x042fe2000000000f */
        /* <DEDUP_REMOVED lines=8> */
[----:B------:R-:W-:Y:S01]  /*5860*/  FFMA R29, R29, R65, R18 ;  /* 0x000000411d1d7223 */ /* 0x000fe20000000012 */
[----:B------:R-:W1:Y:S01]  /*5870*/  LDS.128 R12, [R0.X4+UR5+0x1210] ;  /* 0x00121005000c7984 */ /* 0x000e620008004c00 */
[C---:B------:R-:W-:Y:S01]  /*5880*/  FFMA R60, R30.reuse, R106, R17 ;  /* 0x0000006a1e3c7223 */ /* 0x040fe20000000011 */
[C---:B------:R-:W-:Y:S01]  /*5890*/  FFMA R28, R30.reuse, R102, R61 ;  /* 0x000000661e1c7223 */ /* 0x040fe2000000003d */
[C---:B------:R-:W-:Y:S01]  /*58a0*/  FFMA R18, R30.reuse, R70, R73 ;  /* 0x000000461e127223 */ /* 0x040fe20000000049 */
[----:B------:R-:W-:Y:S01]  /*58b0*/  FFMA R16, R30, R66, R29 ;  /* 0x000000421e107223 */ /* 0x000fe2000000001d */
[-C--:B------:R-:W-:Y:S01]  /*58c0*/  FFMA R29, R107, R31.reuse, R60 ;  /* 0x0000001f6b1d7223 */ /* 0x080fe2000000003c */
[-C--:B------:R-:W-:Y:S01]  /*58d0*/  FFMA R28, R103, R31.reuse, R28 ;  /* 0x0000001f671c7223 */ /* 0x080fe2000000001c */
[-C--:B------:R-:W-:Y:S01]  /*58e0*/  FFMA R30, R71, R31.reuse, R18 ;  /* 0x0000001f471e7223 */ /* 0x080fe20000000012 */
[----:B------:R-:W-:Y:S01]  /*58f0*/  FFMA R31, R67, R31, R16 ;  /* 0x0000001f431f7223 */ /* 0x000fe20000000010 */
[C---:B--2---:R-:W-:Y:S01]  /*5900*/  FFMA R18, R4.reuse, R104, R19 ;  /* 0x0000006804127223 */ /* 0x044fe20000000013 */
[C---:B------:R-:W-:Y:S01]  /*5910*/  FFMA R16, R4.reuse, R100, R21 ;  /* 0x0000006404107223 */ /* 0x040fe20000000015 */
[----:B------:R-:W-:-:S02]  /*5920*/  FFMA R22, R4, R68, R22 ;  /* 0x0000004404167223 */ /* 0x000fc40000000016 */
[C---:B------:R-:W-:Y:S01]  /*5930*/  FFMA R21, R5.reuse, R105, R18 ;  /* 0x0000006905157223 */ /* 0x040fe20000000012 */
[C---:B------:R-:W-:Y:S01]  /*5940*/  FFMA R61, R5.reuse, R101, R16 ;  /* 0x00000065053d7223 */ /* 0x040fe20000000010 */
[C---:B------:R-:W-:Y:S01]  /*5950*/  FFMA R73, R5.reuse, R69, R22 ;  /* 0x0000004505497223 */ /* 0x040fe20000000016 */
[----:B------:R-:W2:Y:S01]  /*5960*/  LDS.128 R16, [R0.X4+UR5+0x1310] ;  /* 0x0013100500107984 */ /* 0x000ea20008004c00 */
[----:B------:R-:W-:Y:S02]  /*5970*/  FFMA R20, R4, R64, R20 ;  /* 0x0000004004147223 */ /* 0x000fe40000000014 */
[C---:B------:R-:W-:Y:S01]  /*5980*/  FFMA R4, R6.reuse, R70, R73 ;  /* 0x0000004606047223 */ /* 0x040fe20000000049 */
[----:B------:R-:W-:Y:S01]  /*5990*/  FFMA R22, R6, R106, R21 ;  /* 0x0000006a06167223 */ /* 0x000fe20000000015 */
[----:B------:R-:W-:Y:S02]  /*59a0*/  FFMA R5, R5, R65, R20 ;  /* 0x0000004105057223 */ /* 0x000fe40000000014 */
[-C--:B------:R-:W-:Y:S01]  /*59b0*/  FFMA R21, R71, R7.reuse, R4 ;  /* 0x0000000747157223 */ /* 0x080fe20000000004 */
[----:B---3--:R-:W-:Y:S01]  /*59c0*/  FFMA R4, R8, R100, R25 ;  /* 0x0000006408047223 */ /* 0x008fe20000000019 */
[C---:B------:R-:W-:Y:S01]  /*59d0*/  FFMA R20, R6.reuse, R102, R61 ;  /* 0x0000006606147223 */ /* 0x040fe2000000003d */
[----:B------:R-:W-:Y:S01]  /*59e0*/  FFMA R60, R6, R66, R5 ;  /* 0x00000042063c7223 */ /* 0x000fe20000000005 */
[-C--:B------:R-:W-:Y:S01]  /*59f0*/  FFMA R22, R107, R7.reuse, R22 ;  /* 0x000000076b167223 */ /* 0x080fe20000000016 */
[C---:B------:R-:W-:Y:S01]  /*5a00*/  FFMA R226, R8.reuse, R104, R226 ;  /* 0x0000006808e27223 */ /* 0x040fe200000000e2 */
[-C--:B------:R-:W-:Y:S01]  /*5a10*/  FFMA R20, R103, R7.reuse, R20 ;  /* 0x0000000767147223 */ /* 0x080fe20000000014 */
[----:B------:R-:W-:Y:S01]  /*5a20*/  FFMA R60, R67, R7, R60 ;  /* 0x00000007433c7223 */ /* 0x000fe2000000003c */
[C---:B------:R-:W-:Y:S01]  /*5a30*/  FFMA R24, R8.reuse, R68, R24 ;  /* 0x0000004408187223 */ /* 0x040fe20000000018 */
[C---:B------:R-:W-:Y:S01]  /*5a40*/  FFMA R25, R9.reuse, R101, R4 ;  /* 0x0000006509197223 */ /* 0x040fe20000000004 */
[----:B------:R-:W-:Y:S01]  /*5a50*/  FFMA R8, R8, R64, R23 ;  /* 0x0000004008087223 */ /* 0x000fe20000000017 */
[----:B------:R-:W3:Y:S01]  /*5a60*/  LDS.128 R4, [R0.X4+UR5+0x2010] ;  /* 0x0020100500047984 */ /* 0x000ee20008004c00 */
[C---:B------:R-:W-:Y:S01]  /*5a70*/  FFMA R23, R9.reuse, R105, R226 ;  /* 0x0000006909177223 */ /* 0x040fe200000000e2 */
[C---:B------:R-:W-:Y:S01]  /*5a80*/  FFMA R61, R9.reuse, R69, R24 ;  /* 0x00000045093d7223 */ /* 0x040fe20000000018 */
[----:B------:R-:W-:Y:S01]  /*5a90*/  FFMA R9, R9, R65, R8 ;  /* 0x0000004109097223 */ /* 0x000fe20000000008 */
[-C--:B------:R-:W-:Y:S01]  /*5aa0*/  FFMA R58, R103, R63.reuse, R58 ;  /* 0x0000003f673a7223 */ /* 0x080fe2000000003a */
[-C--:B------:R-:W-:Y:S01]  /*5ab0*/  FFMA R56, R71, R63.reuse, R56 ;  /* 0x0000003f47387223 */ /* 0x080fe20000000038 */
[----:B------:R-:W-:Y:S01]  /*5ac0*/  FFMA R63, R67, R63, R62 ;  /* 0x0000003f433f7223 */ /* 0x000fe2000000003e */
[C---:B------:R-:W-:Y:S01]  /*5ad0*/  FFMA R62, R10.reuse, R106, R23 ;  /* 0x0000006a0a3e7223 */ /* 0x040fe20000000017 */
[C---:B------:R-:W-:Y:S01]  /*5ae0*/  FFMA R24, R10.reuse, R102, R25 ;  /* 0x000000660a187223 */ /* 0x040fe20000000019 */
[C---:B------:R-:W-:Y:S01]  /*5af0*/  FFMA R8, R10.reuse, R70, R61 ;  /* 0x000000460a087223 */ /* 0x040fe2000000003d */
[----:B------:R-:W-:-:S03]  /*5b00*/  FFMA R10, R10, R66, R9 ;  /* 0x000000420a0a7223 */ /* 0x000fc60000000009 */
[-C--:B------:R-:W-:Y:S01]  /*5b10*/  FFMA R23, R71, R11.reuse, R8 ;  /* 0x0000000b47177223 */ /* 0x080fe20000000008 */
[-C--:B------:R-:W-:Y:S01]  /*5b20*/  FFMA R61, R67, R11.reuse, R10 ;  /* 0x0000000b433d7223 */ /* 0x080fe2000000000a */
[C---:B-1----:R-:W-:Y:S01]  /*5b30*/  FFMA R10, R12.reuse, R104, R225 ;  /* 0x000000680c0a7223 */ /* 0x042fe200000000e1 */
[C---:B------:R-:W-:Y:S01]  /*5b40*/  FFMA R8, R12.reuse, R68, R223 ;  /* 0x000000440c087223 */ /* 0x040fe200000000df */
[C---:B------:R-:W-:Y:S01]  /*5b50*/  FFMA R224, R12.reuse, R100, R224 ;  /* 0x000000640ce07223 */ /* 0x040fe200000000e0 */
[-C--:B------:R-:W-:Y:S01]  /*5b60*/  FFMA R25, R107, R11.reuse, R62 ;  /* 0x0000000b6b197223 */ /* 0x080fe2000000003e */
        /* <DEDUP_REMOVED lines=15> */
[-C--:B------:R-:W-:Y:S01]  /*5c60*/  FFMA R72, R107, R15.reuse, R72 ;  /* 0x0000000f6b487223 */ /* 0x080fe20000000048 */
[-C--:B------:R-:W-:Y:S01]  /*5c70*/  FFMA R62, R103, R15.reuse, R62 ;  /* 0x0000000f673e7223 */ /* 0x080fe2000000003e */
[-C--:B------:R-:W-:Y:S01]  /*5c80*/  FFMA R26, R71, R15.reuse, R26 ;  /* 0x0000000f471a7223 */ /* 0x080fe2000000001a */
[----:B------:R-:W-:Y:S01]  /*5c90*/  FFMA R73, R67, R15, R14 ;  /* 0x0000000f43497223 */ /* 0x000fe2000000000e */
[C---:B------:R-:W-:Y:S01]  /*5ca0*/  FFMA R75, R17.reuse, R101, R12 ;  /* 0x00000065114b7223 */ /* 0x040fe2000000000c */
[C---:B------:R-:W-:Y:S01]  /*5cb0*/  FFMA R77, R17.reuse, R69, R220 ;  /* 0x00000045114d7223 */ /* 0x040fe200000000dc */
[----:B------:R-:W2:Y:S01]  /*5cc0*/  LDS.128 R12, [R0.X4+UR5+0x2210] ;  /* 0x00221005000c7984 */ /* 0x000ea20008004c00 */
[C---:B------:R-:W-:Y:S01]  /*5cd0*/  FFMA R27, R17.reuse, R105, R222 ;  /* 0x00000069111b7223 */ /* 0x040fe200000000de */
[----:B------:R-:W-:Y:S01]  /*5ce0*/  FFMA R17, R17, R65, R16 ;  /* 0x0000004111117223 */ /* 0x000fe20000000010 */
[C---:B------:R-:W-:Y:S01]  /*5cf0*/  FFMA R16, R18.reuse, R70, R77 ;  /* 0x0000004612107223 */ /* 0x040fe2000000004d */
[C---:B------:R-:W-:Y:S01]  /*5d00*/  FFMA R74, R18.reuse, R102, R75 ;  /* 0x00000066124a7223 */ /* 0x040fe2000000004b */
[----:B------:R-:W-:-:S02]  /*5d10*/  FFMA R78, R18, R106, R27 ;  /* 0x0000006a124e7223 */ /* 0x000fc4000000001b */
[-C--:B------:R-:W-:Y:S01]  /*5d20*/  FFMA R75, R71, R19.reuse, R16 ;  /* 0x00000013474b7223 */ /* 0x080fe20000000010 */
[----:B---3--:R-:W-:Y:S01]  /*5d30*/  FFMA R16, R4, R100, R171 ;  /* 0x0000006404107223 */ /* 0x008fe200000000ab */
[----:B------:R-:W-:Y:S01]  /*5d40*/  FFMA R76, R18, R66, R17 ;  /* 0x00000042124c7223 */ /* 0x000fe20000000011 */
[-C--:B------:R-:W-:Y:S01]  /*5d50*/  FFMA R27, R107, R19.reuse, R78 ;  /* 0x000000136b1b7223 */ /* 0x080fe2000000004e */
[----:B------:R-:W-:Y:S01]  /*5d60*/  FFMA R74, R103, R19, R74 ;  /* 0x00000013674a7223 */ /* 0x000fe2000000004a */
[----:B------:R-:W-:Y:S01]  /*5d70*/  FFMA R79, R5, R101, R16 ;  /* 0x00000065054f7223 */ /* 0x000fe20000000010 */
[----:B------:R-:W-:Y:S02]  /*5d80*/  FFMA R76, R67, R19, R76 ;  /* 0x00000013434c7223 */ /* 0x000fe4000000004c */
[----:B------:R-:W3:Y:S01]  /*5d90*/  LDS.128 R16, [R0.X4+UR5+0x2310] ;  /* 0x0023100500107984 */ /* 0x000ee20008004c00 */
[C---:B------:R-:W-:Y:S01]  /*5da0*/  FFMA R172, R4.reuse, R104, R172 ;  /* 0x0000006804ac7223 */ /* 0x040fe200000000ac */
[C---:B------:R-:W-:Y:S01]  /*5db0*/  FFMA R170, R4.reuse, R68, R170 ;  /* 0x0000004404aa7223 */ /* 0x040fe200000000aa */
[----:B------:R-:W-:-:S02]  /*5dc0*/  FFMA R4, R4, R64, R169 ;  /* 0x0000004004047223 */ /* 0x000fc400000000a9 */
[C---:B------:R-:W-:Y:S01]  /*5dd0*/  FFMA R77, R5.reuse, R105, R172 ;  /* 0x00000069054d7223 */ /* 0x040fe200000000ac */
[C---:B------:R-:W-:Y:S01]  /*5de0*/  FFMA R85, R5.reuse, R69, R170 ;  /* 0x0000004505557223 */ /* 0x040fe200000000aa */
[----:B------:R-:W-:Y:S01]  /*5df0*/  FFMA R5, R5, R65, R4 ;  /* 0x0000004105057223 */ /* 0x000fe20000000004 */
[C---:B------:R-:W-:Y:S01]  /*5e00*/  FFMA R4, R6.reuse, R102, R79 ;  /* 0x0000006606047223 */ /* 0x040fe2000000004f */
[C---:B------:R-:W-:Y:S01]  /*5e10*/  FFMA R202, R6.reuse, R106, R77 ;  /* 0x0000006a06ca7223 */ /* 0x040fe2000000004d */
[C---:B------:R-:W-:Y:S01]  /*5e20*/  FFMA R200, R6.reuse, R70, R85 ;  /* 0x0000004606c87223 */ /* 0x040fe20000000055 */
[----:B------:R-:W-:Y:S01]  /*5e30*/  FFMA R6, R6, R66, R5 ;  /* 0x0000004206067223 */ /* 0x000fe20000000005 */
[-C--:B------:R-:W-:Y:S01]  /*5e40*/  FFMA R201, R103, R7.reuse, R4 ;  /* 0x0000000767c97223 */ /* 0x080fe20000000004 */
[C---:B-1----:R-:W-:Y:S01]  /*5e50*/  FFMA R4, R8.reuse, R100, R167 ;  /* 0x0000006408047223 */ /* 0x042fe200000000a7 */
[C---:B------:R-:W-:Y:S01]  /*5e60*/  FFMA R166, R8.reuse, R68, R166 ;  /* 0x0000004408a67223 */ /* 0x040fe200000000a6 */
[C---:B------:R-:W-:Y:S01]  /*5e70*/  FFMA R168, R8.reuse, R104, R168 ;  /* 0x0000006808a87223 */ /* 0x040fe200000000a8 */
[----:B------:R-:W-:Y:S01]  /*5e80*/  FFMA R8, R8, R64, R165 ;  /* 0x0000004008087223 */ /* 0x000fe200000000a5 */
[----:B------:R-:W-:Y:S01]  /*5e90*/  FFMA R202, R107, R7, R202 ;  /* 0x000000076bca7223 */ /* 0x000fe200000000ca */
[----:B------:R-:W-:Y:S01]  /*5ea0*/  FFMA R89, R9, R69, R166 ;  /* 0x0000004509597223 */ /* 0x000fe200000000a6 */
[-C--:B------:R-:W-:Y:S01]  /*5eb0*/  FFMA R200, R71, R7.reuse, R200 ;  /* 0x0000000747c87223 */ /* 0x080fe200000000c8 */
[----:B------:R-:W-:Y:S01]  /*5ec0*/  FFMA R77, R67, R7, R6 ;  /* 0x00000007434d7223 */ /* 0x000fe20000000006 */
[C---:B------:R-:W-:Y:S01]  /*5ed0*/  FFMA R85, R9.reuse, R101, R4 ;  /* 0x0000006509557223 */ /* 0x040fe20000000004 */
[C---:B------:R-:W-:Y:S01]  /*5ee0*/  FFMA R79, R9.reuse, R105, R168 ;  /* 0x00000069094f7223 */ /* 0x040fe200000000a8 */
[----:B------:R-:W1:Y:S01]  /*5ef0*/  LDS.128 R4, [R0.X4+UR5+0x3010] ;  /* 0x0030100500047984 */ /* 0x000e620008004c00 */
[----:B------:R-:W-:Y:S01]  /*5f00*/  FFMA R9, R9, R65, R8 ;  /* 0x0000004109097223 */ /* 0x000fe20000000008 */
[C---:B------:R-:W-:Y:S01]  /*5f10*/  FFMA R8, R10.reuse, R70, R89 ;  /* 0x000000460a087223 */ /* 0x040fe20000000059 */
[C---:B------:R-:W-:Y:S01]  /*5f20*/  FFMA R84, R10.reuse, R106, R79 ;  /* 0x0000006a0a547223 */ /* 0x040fe2000000004f */
[----:B------:R-:W-:-:S02]  /*5f30*/  FFMA R198, R10, R102, R85 ;  /* 0x000000660ac67223 */ /* 0x000fc40000000055 */
[-C--:B------:R-:W-:Y:S01]  /*5f40*/  FFMA R197, R71, R11.reuse, R8 ;  /* 0x0000000b47c57223 */ /* 0x080fe20000000008 */
[----:B--2---:R-:W-:Y:S01]  /*5f50*/  FFMA R8, R12, R100, R163 ;  /* 0x000000640c087223 */ /* 0x004fe200000000a3 */
[----:B------:R-:W-:Y:S01]  /*5f60*/  FFMA R78, R10, R66, R9 ;  /* 0x000000420a4e7223 */ /* 0x000fe20000000009 */
        /* <DEDUP_REMOVED lines=13> */
[C---:B------:R-:W-:Y:S01]  /*6040*/  FFMA R194, R14.reuse, R70, R89 ;  /* 0x000000460ec27223 */ /* 0x040fe20000000059 */
[----:B------:R-:W-:Y:S01]  /*6050*/  FFMA R14, R14, R66, R13 ;  /* 0x000000420e0e7223 */ /* 0x000fe2000000000d */
[-C--:B------:R-:W-:Y:S01]  /*6060*/  FFMA R195, R103, R15.reuse, R12 ;  /* 0x0000000f67c37223 */ /* 0x080fe2000000000c */
[C---:B---3--:R-:W-:Y:S01]  /*6070*/  FFMA R12, R16.reuse, R100, R159 ;  /* 0x00000064100c7223 */ /* 0x048fe2000000009f */
[-C--:B------:R-:W-:Y:S01]  /*6080*/  FFMA R196, R107, R15.reuse, R196 ;  /* 0x0000000f6bc47223 */ /* 0x080fe200000000c4 */
[-C--:B------:R-:W-:Y:S01]  /*6090*/  FFMA R194, R71, R15.reuse, R194 ;  /* 0x0000000f47c27223 */ /* 0x080fe200000000c2 */
[----:B------:R-:W-:Y:S01]  /*60a0*/  FFMA R79, R67, R15, R14 ;  /* 0x0000000f434f7223 */ /* 0x000fe2000000000e */
[C---:B------:R-:W-:Y:S01]  /*60b0*/  FFMA R160, R16.reuse, R104, R160 ;  /* 0x0000006810a07223 */ /* 0x040fe200000000a0 */
[C---:B------:R-:W-:Y:S01]  /*60c0*/  FFMA R158, R16.reuse, R68, R158 ;  /* 0x00000044109e7223 */ /* 0x040fe2000000009e */
[C---:B------:R-:W-:Y:S01]  /*60d0*/  FFMA R85, R17.reuse, R101, R12 ;  /* 0x0000006511557223 */ /* 0x040fe2000000000c */
[----:B------:R-:W-:Y:S01]  /*60e0*/  FFMA R16, R16, R64, R33 ;  /* 0x0000004010107223 */ /* 0x000fe20000000021 */
        /* <DEDUP_REMOVED lines=8> */
[----:B-1----:R-:W-:-:S02]  /*6170*/  FFMA R156, R4, R100, R156 ;  /* 0x00000064049c7223 */ /* 0x002fc4000000009c */
[-C--:B------:R-:W-:Y:S01]  /*6180*/  FFMA R191, R71, R19.reuse, R16 ;  /* 0x0000001347bf7223 */ /* 0x080fe20000000010 */
[----:B------:R-:W-:Y:S01]  /*6190*/  FFMA R33, R67, R19, R18 ;  /* 0x0000001343217223 */ /* 0x000fe20000000012 */
[C---:B------:R-:W-:Y:S01]  /*61a0*/  FFMA R18, R4.reuse, R104, R157 ;  /* 0x0000006804127223 */ /* 0x040fe2000000009d */
[C---:B------:R-:W-:Y:S01]  /*61b0*/  FFMA R16, R4.reuse, R68, R155 ;  /* 0x0000004404107223 */ /* 0x040fe2000000009b */
[----:B------:R-:W-:Y:S01]  /*61c0*/  FFMA R89, R5, R101, R156 ;  /* 0x0000006505597223 */ /* 0x000fe2000000009c */
[-C--:B------:R-:W-:Y:S01]  /*61d0*/  FFMA R193, R107, R19.reuse, R84 ;  /* 0x000000136bc17223 */ /* 0x080fe20000000054 */
[----:B------:R-:W-:Y:S01]  /*61e0*/  FFMA R192, R103, R19, R192 ;  /* 0x0000001367c07223 */ /* 0x000fe200000000c0 */
[C---:B------:R-:W-:Y:S01]  /*61f0*/  FFMA R85, R5.reuse, R105, R18 ;  /* 0x0000006905557223 */ /* 0x040fe20000000012 */
[----:B------:R-:W-:Y:S01]  /*6200*/  FFMA R91, R5, R69, R16 ;  /* 0x00000045055b7223 */ /* 0x000fe20000000010 */
[----:B------:R-:W-:Y:S01]  /*6210*/  FFMA R34, R4, R64, R34 ;  /* 0x0000004004227223 */ /* 0x000fe20000000022 */
[----:B------:R-:W1:Y:S01]  /*6220*/  LDS.128 R16, [R0.X4+UR5+0x3310] ;  /* 0x0033100500107984 */ /* 0x000e620008004c00 */
[----:B------:R-:W-:-:S02]  /*6230*/  FFMA R4, R6, R102, R89 ;  /* 0x0000006606047223 */ /* 0x000fc40000000059 */
[----:B------:R-:W-:Y:S01]  /*6240*/  FFMA R5, R5, R65, R34 ;  /* 0x0000004105057223 */ /* 0x000fe20000000022 */
[C---:B--2---:R-:W-:Y:S01]  /*6250*/  FFMA R154, R8.reuse, R104, R154 ;  /* 0x00000068089a7223 */ /* 0x044fe2000000009a */
[----:B------:R-:W-:Y:S01]  /*6260*/  FFMA R189, R103, R7, R4 ;  /* 0x0000000767bd7223 */ /* 0x000fe20000000004 */
[C---:B------:R-:W-:Y:S01]  /*6270*/  FFMA R4, R8.reuse, R100, R153 ;  /* 0x0000006408047223 */ /* 0x040fe20000000099 */
[C---:B------:R-:W-:Y:S01]  /*6280*/  FFMA R152, R8.reuse, R68, R152 ;  /* 0x0000004408987223 */ /* 0x040fe20000000098 */
[----:B------:R-:W-:Y:S01]  /*6290*/  FFMA R8, R8, R64, R35 ;  /* 0x0000004008087223 */ /* 0x000fe20000000023 */
        /* <DEDUP_REMOVED lines=8> */
[-C--:B------:R-:W-:Y:S01]  /*6320*/  FFMA R188, R71, R7.reuse, R188 ;  /* 0x0000000747bc7223 */ /* 0x080fe200000000bc */
[----:B------:R-:W-:Y:S01]  /*6330*/  FFMA R34, R67, R7, R34 ;  /* 0x0000000743227223 */ /* 0x000fe20000000022 */
[C---:B------:R-:W-:Y:S01]  /*6340*/  FFMA R84, R10.reuse, R106, R35 ;  /* 0x0000006a0a547223 */ /* 0x040fe20000000023 */
[----:B------:R-:W2:Y:S01]  /*6350*/  LDS.128 R4, [R0.X4+UR5+0x4010] ;  /* 0x0040100500047984 */ /* 0x000ea20008004c00 */
[C---:B------:R-:W-:Y:S01]  /*6360*/  FFMA R186, R10.reuse, R102, R85 ;  /* 0x000000660aba7223 */ /* 0x040fe20000000055 */
[C---:B------:R-:W-:Y:S01]  /*6370*/  FFMA R8, R10.reuse, R70, R89 ;  /* 0x000000460a087223 */ /* 0x040fe20000000059 */
[----:B------:R-:W-:-:S03]  /*6380*/  FFMA R10, R10, R66, R9 ;  /* 0x000000420a0a7223 */ /* 0x000fc60000000009 */
[-C--:B------:R-:W-:Y:S01]  /*6390*/  FFMA R185, R71, R11.reuse, R8 ;  /* 0x0000000b47b97223 */ /* 0x080fe20000000008 */
[-C--:B------:R-:W-:Y:S01]  /*63a0*/  FFMA R35, R67, R11.reuse, R10 ;  /* 0x0000000b43237223 */ /* 0x080fe2000000000a */
[C---:B---3--:R-:W-:Y:S01]  /*63b0*/  FFMA R10, R12.reuse, R104, R151 ;  /* 0x000000680c0a7223 */ /* 0x048fe20000000097 */
[C---:B------:R-:W-:Y:S01]  /*63c0*/  FFMA R8, R12.reuse, R68, R149 ;  /* 0x000000440c087223 */ /* 0x040fe20000000095 */
[-C--:B------:R-:W-:Y:S01]  /*63d0*/  FFMA R187, R107, R11.reuse, R84 ;  /* 0x0000000b6bbb7223 */ /* 0x080fe20000000054 */
[----:B------:R-:W-:Y:S01]  /*63e0*/  FFMA R186, R103, R11, R186 ;  /* 0x0000000b67ba7223 */ /* 0x000fe200000000ba */
[C---:B------:R-:W-:Y:S01]  /*63f0*/  FFMA R85, R13.reuse, R105, R10 ;  /* 0x000000690d557223 */ /* 0x040fe2000000000a */
[----:B------:R-:W-:Y:S01]  /*6400*/  FFMA R91, R13, R69, R8 ;  /* 0x000000450d5b7223 */ /* 0x000fe20000000008 */
[C---:B------:R-:W-:Y:S01]  /*6410*/  FFMA R150, R12.reuse, R100, R150 ;  /* 0x000000640c967223 */ /* 0x040fe20000000096 */
[----:B------:R-:W3:Y:S01]  /*6420*/  LDS.128 R8, [R0.X4+UR5+0x4110] ;  /* 0x0041100500087984 */ /* 0x000ee20008004c00 */
[----:B------:R-:W-:-:S02]  /*6430*/  FFMA R96, R12, R64, R96 ;  /* 0x000000400c607223 */ /* 0x000fc40000000060 */
[C---:B------:R-:W-:Y:S02]  /*6440*/  FFMA R89, R13.reuse, R101, R150 ;  /* 0x000000650d597223 */ /* 0x040fe40000000096 */
[----:B------:R-:W-:Y:S02]  /*6450*/  FFMA R13, R13, R65, R96 ;  /* 0x000000410d0d7223 */ /* 0x000fe40000000060 */
[----:B------:R-:W-:Y:S01]  /*6460*/  FFMA R12, R14, R102, R89 ;  /* 0x000000660e0c7223 */ /* 0x000fe20000000059 */
[C---:B-1----:R-:W-:Y:S01]  /*6470*/  FFMA R148, R16.reuse, R104, R148 ;  /* 0x0000006810947223 */ /* 0x042fe20000000094 */
[C---:B------:R-:W-:Y:S02]  /*6480*/  FFMA R146, R16.reuse, R68, R146 ;  /* 0x0000004410927223 */ /* 0x040fe40000000092 */
[----:B------:R-:W-:Y:S01]  /*6490*/  FFMA R183, R103, R15, R12 ;  /* 0x0000000f67b77223 */ /* 0x000fe2000000000c */
[----:B------:R-:W-:Y:S01]  /*64a0*/  FFMA R12, R16, R100, R147 ;  /* 0x00000064100c7223 */ /* 0x000fe20000000093 */
[C---:B------:R-:W-:Y:S01]  /*64b0*/  FFMA R184, R14.reuse, R106, R85 ;  /* 0x0000006a0eb87223 */ /* 0x040fe20000000055 */
[C---:B------:R-:W-:Y:S01]  /*64c0*/  FFMA R182, R14.reuse, R70, R91 ;  /* 0x000000460eb67223 */ /* 0x040fe2000000005b */
[----:B------:R-:W-:Y:S01]  /*64d0*/  FFMA R84, R14, R66, R13 ;  /* 0x000000420e547223 */ /* 0x000fe2000000000d */
[----:B------:R-:W-:Y:S01]  /*64e0*/  FFMA R16, R16, R64, R97 ;  /* 0x0000004010107223 */ /* 0x000fe20000000061 */
[C---:B------:R-:W-:Y:S01]  /*64f0*/  FFMA R85, R17.reuse, R105, R148 ;  /* 0x0000006911557223 */ /* 0x040fe20000000094 */
[C---:B------:R-:W-:Y:S01]  /*6500*/  FFMA R89, R17.reuse, R101, R12 ;  /* 0x0000006511597223 */ /* 0x040fe2000000000c */
[----:B------:R-:W-:Y:S01]  /*6510*/  FFMA R91, R17, R69, R146 ;  /* 0x00000045115b7223 */ /* 0x000fe20000000092 */
[-C--:B------:R-:W-:Y:S01]  /*6520*/  FFMA R184, R107, R15.reuse, R184 ;  /* 0x0000000f6bb87223 */ /* 0x080fe200000000b8 */
[-C--:B------:R-:W-:Y:S01]  /*6530*/  FFMA R182, R71, R15.reuse, R182 ;  /* 0x0000000f47b67223 */ /* 0x080fe200000000b6 */
[----:B------:R-:W-:Y:S01]  /*6540*/  FFMA R84, R67, R15, R84 ;  /* 0x0000000f43547223 */ /* 0x000fe20000000054 */
[----:B------:R-:W-:Y:S01]  /*6550*/  FFMA R17, R17, R65, R16 ;  /* 0x0000004111117223 */ /* 0x000fe20000000010 */
[----:B------:R-:W1:Y:S01]  /*6560*/  LDS.128 R12, [R0.X4+UR5+0x4210] ;  /* 0x00421005000c7984 */ /* 0x000e620008004c00 */
[C---:B------:R-:W-:Y:S01]  /*6570*/  FFMA R86, R18.reuse, R106, R85 ;  /* 0x0000006a12567223 */ /* 0x040fe20000000055 */
[C---:B------:R-:W-:Y:S01]  /*6580*/  FFMA R180, R18.reuse, R102, R89 ;  /* 0x0000006612b47223 */ /* 0x040fe20000000059 */
[C---:B------:R-:W-:Y:S01]  /*6590*/  FFMA R16, R18.reuse, R70, R91 ;  /* 0x0000004612107223 */ /* 0x040fe2000000005b */
[----:B------:R-:W-:Y:S01]  /*65a0*/  FFMA R18, R18, R66, R17 ;  /* 0x0000004212127223 */ /* 0x000fe20000000011 */
[----:B--2---:R-:W-:-:S02]  /*65b0*/  FFMA R144, R4, R100, R144 ;  /* 0x0000006404907223 */ /* 0x004fc40000000090 */
        /* <DEDUP_REMOVED lines=10> */
[----:B------:R-:W2:Y:S01]  /*6660*/  LDS.128 R16, [R0.X4+UR5+0x4310] ;  /* 0x0043100500107984 */ /* 0x000ea20008004c00 */
[----:B------:R-:W-:-:S02]  /*6670*/  FFMA R4, R6, R102, R91 ;  /* 0x0000006606047223 */ /* 0x000fc4000000005b */
[----:B------:R-:W-:Y:S02]  /*6680*/  FFMA R5, R5, R65, R98 ;  /* 0x0000004105057223 */ /* 0x000fe40000000062 */
[----:B------:R-:W-:Y:S01]  /*6690*/  FFMA R177, R103, R7, R4 ;  /* 0x0000000767b17223 */ /* 0x000fe20000000004 */
[----:B---3--:R-:W-:Y:S01]  /*66a0*/  FFMA R4, R8, R100, R141 ;  /* 0x0000006408047223 */ /* 0x008fe2000000008d */
[C---:B------:R-:W-:Y:S01]  /*66b0*/  FFMA R178, R6.reuse, R106, R89 ;  /* 0x0000006a06b27223 */ /* 0x040fe20000000059 */
[C---:B------:R-:W-:Y:S01]  /*66c0*/  FFMA R176, R6.reuse, R70, R93 ;  /* 0x0000004606b07223 */ /* 0x040fe2000000005d */
[----:B------:R-:W-:Y:S01]  /*66d0*/  FFMA R86, R6, R66, R5 ;  /* 0x0000004206567223 */ /* 0x000fe20000000005 */
[----:B------:R-:W-:Y:S01]  /*66e0*/  FFMA R91, R9, R101, R4 ;  /* 0x00000065095b7223 */ /* 0x000fe20000000004 */
[-C--:B------:R-:W-:Y:S01]  /*66f0*/  FFMA R178, R107, R7.reuse, R178 ;  /* 0x000000076bb27223 */ /* 0x080fe200000000b2 */
[-C--:B------:R-:W-:Y:S01]  /*6700*/  FFMA R176, R71, R7.reuse, R176 ;  /* 0x0000000747b07223 */ /* 0x080fe200000000b0 */
[----:B------:R-:W-:Y:S01]  /*6710*/  FFMA R86, R67, R7, R86 ;  /* 0x0000000743567223 */ /* 0x000fe20000000056 */
[C---:B------:R-:W-:Y:S01]  /*6720*/  FFMA R128, R8.reuse, R68, R128 ;  /* 0x0000004408807223 */ /* 0x040fe20000000080 */
[----:B------:R-:W3:Y:S01]  /*6730*/  LDS.128 R4, [R0.X4+UR5+0x5010] ;  /* 0x0050100500047984 */ /* 0x000ee20008004c00 */
[C---:B------:R-:W-:Y:S01]  /*6740*/  FFMA R142, R8.reuse, R104, R142 ;  /* 0x00000068088e7223 */ /* 0x040fe2000000008e */
[----:B------:R-:W-:Y:S01]  /*6750*/  FFMA R8, R8, R64, R99 ;  /* 0x0000004008087223 */ /* 0x000fe20000000063 */
[C---:B------:R-:W-:Y:S01]  /*6760*/  FFMA R93, R9.reuse, R69, R128 ;  /* 0x00000045095d7223 */ /* 0x040fe20000000080 */
[C---:B------:R-:W-:Y:S01]  /*6770*/  FFMA R174, R10.reuse, R102, R91 ;  /* 0x000000660aae7223 */ /* 0x040fe2000000005b */
[C---:B------:R-:W-:Y:S01]  /*6780*/  FFMA R89, R9.reuse, R105, R142 ;  /* 0x0000006909597223 */ /* 0x040fe2000000008e */
[----:B------:R-:W-:Y:S01]  /*6790*/  FFMA R9, R9, R65, R8 ;  /* 0x0000004109097223 */ /* 0x000fe20000000008 */
[----:B------:R-:W-:Y:S01]  /*67a0*/  FFMA R8, R10, R70, R93 ;  /* 0x000000460a087223 */ /* 0x000fe2000000005d */
[----:B-1----:R-:W-:Y:S01]  /*67b0*/  FFMA R138, R12, R68, R138 ;  /* 0x000000440c8a7223 */ /* 0x002fe2000000008a */
[----:B------:R-:W-:Y:S01]  /*67c0*/  FFMA R88, R10, R106, R89 ;  /* 0x0000006a0a587223 */ /* 0x000fe20000000059 */
[C---:B------:R-:W-:Y:S01]  /*67d0*/  FFMA R140, R12.reuse, R104, R140 ;  /* 0x000000680c8c7223 */ /* 0x040fe2000000008c */
[-C--:B------:R-:W-:Y:S01]  /*67e0*/  FFMA R173, R71, R11.reuse, R8 ;  /* 0x0000000b47ad7223 */ /* 0x080fe20000000008 */
[----:B------:R-:W-:Y:S01]  /*67f0*/  FFMA R8, R12, R100, R139 ;  /* 0x000000640c087223 */ /* 0x000fe2000000008b */
[----:B------:R-:W-:Y:S01]  /*6800*/  FFMA R128, R10, R66, R9 ;  /* 0x000000420a807223 */ /* 0x000fe20000000009 */
[----:B------:R-:W-:Y:S01]  /*6810*/  FFMA R12, R12, R64, R137 ;  /* 0x000000400c0c7223 */ /* 0x000fe20000000089 */
[-C--:B------:R-:W-:Y:S01]  /*6820*/  FFMA R175, R107, R11.reuse, R88 ;  /* 0x0000000b6baf7223 */ /* 0x080fe20000000058 */
[-C--:B------:R-:W-:Y:S01]  /*6830*/  FFMA R174, R103, R11.reuse, R174 ;  /* 0x0000000b67ae7223 */ /* 0x080fe200000000ae */
[----:B------:R-:W-:Y:S01]  /*6840*/  FFMA R128, R67, R11, R128 ;  /* 0x0000000b43807223 */ /* 0x000fe20000000080 */
[C---:B------:R-:W-:Y:S01]  /*6850*/  FFMA R91, R13.reuse, R101, R8 ;  /* 0x000000650d5b7223 */ /* 0x040fe20000000008 */
[C---:B------:R-:W-:Y:S01]  /*6860*/  FFMA R93, R13.reuse, R69, R138 ;  /* 0x000000450d5d7223 */ /* 0x040fe2000000008a */
[----:B------:R-:W1:Y:S01]  /*6870*/  LDS.128 R8, [R0.X4+UR5+0x5110] ;  /* 0x0051100500087984 */ /* 0x000e620008004c00 */
[C---:B------:R-:W-:Y:S01]  /*6880*/  FFMA R89, R13.reuse, R105, R140 ;  /* 0x000000690d597223 */ /* 0x040fe2000000008c */
[----:B------:R-:W-:Y:S01]  /*6890*/  FFMA R13, R13, R65, R12 ;  /* 0x000000410d0d7223 */ /* 0x000fe2000000000c */
[C---:B------:R-:W-:Y:S01]  /*68a0*/  FFMA R12, R14.reuse, R70, R93 ;  /* 0x000000460e0c7223 */ /* 0x040fe2000000005d */
[C---:B------:R-:W-:Y:S01]  /*68b0*/  FFMA R168, R14.reuse, R102, R91 ;  /* 0x000000660ea87223 */ /* 0x040fe2000000005b */
[----:B------:R-:W-:Y:S01]  /*68c0*/  FFMA R172, R14, R106, R89 ;  /* 0x0000006a0eac7223 */ /* 0x000fe20000000059 */
[C---:B--2---:R-:W-:Y:S01]  /*68d0*/  FFMA R136, R16.reuse, R104, R136 ;  /* 0x0000006810887223 */ /* 0x044fe20000000088 */
[----:B------:R-:W-:Y:S01]  /*68e0*/  FFMA R167, R71, R15, R12 ;  /* 0x0000000f47a77223 */ /* 0x000fe2000000000c */
[----:B------:R-:W-:Y:S01]  /*68f0*/  FFMA R12, R16, R100, R135 ;  /* 0x00000064100c7223 */ /* 0x000fe20000000087 */
[----:B------:R-:W-:Y:S01]  /*6900*/  FFMA R138, R14, R66, R13 ;  /* 0x000000420e8a7223 */ /* 0x000fe2000000000d */
[C---:B------:R-:W-:Y:S01]  /*6910*/  FFMA R134, R16.reuse, R68, R134 ;  /* 0x0000004410867223 */ /* 0x040fe20000000086 */
[----:B------:R-:W-:Y:S01]  /*6920*/  FFMA R16, R16, R64, R133 ;  /* 0x0000004010107223 */ /* 0x000fe20000000085 */
[----:B------:R-:W-:Y:S01]  /*6930*/  FFMA R91, R17, R101, R12 ;  /* 0x00000065115b7223 */ /* 0x000fe2000000000c */
[-C--:B------:R-:W-:Y:S01]  /*6940*/  FFMA R172, R107, R15.reuse, R172 ;  /* 0x0000000f6bac7223 */ /* 0x080fe200000000ac */
[-C--:B------:R-:W-:Y:S01]  /*6950*/  FFMA R168, R103, R15.reuse, R168 ;  /* 0x0000000f67a87223 */ /* 0x080fe200000000a8 */
[----:B------:R-:W-:Y:S01]  /*6960*/  FFMA R138, R67, R15, R138 ;  /* 0x0000000f438a7223 */ /* 0x000fe2000000008a */
[C---:B------:R-:W-:Y:S01]  /*6970*/  FFMA R89, R17.reuse, R105, R136 ;  /* 0x0000006911597223 */ /* 0x040fe20000000088 */
[C---:B------:R-:W-:Y:S01]  /*6980*/  FFMA R93, R17.reuse, R69, R134 ;  /* 0x00000045115d7223 */ /* 0x040fe20000000086 */
[----:B------:R-:W2:Y:S01]  /*6990*/  LDS.128 R12, [R0.X4+UR5+0x5210] ;  /* 0x00521005000c7984 */ /* 0x000ea20008004c00 */
[----:B------:R-:W-:Y:S01]  /*69a0*/  FFMA R17, R17, R65, R16 ;  /* 0x0000004111117223 */ /* 0x000fe20000000010 */
[C---:B------:R-:W-:Y:S01]  /*69b0*/  FFMA R16, R18.reuse, R102, R91 ;  /* 0x0000006612107223 */ /* 0x040fe2000000005b */
[C---:B------:R-:W-:Y:S01]  /*69c0*/  FFMA R166, R18.reuse, R106, R89 ;  /* 0x0000006a12a67223 */ /* 0x040fe20000000059 */
[----:B------:R-:W-:Y:S01]  /*69d0*/  FFMA R164, R18, R70, R93 ;  /* 0x0000004612a47223 */ /* 0x000fe2000000005d */
[C---:B---3--:R-:W-:Y:S01]  /*69e0*/  FFMA R132, R4.reuse, R104, R132 ;  /* 0x0000006804847223 */ /* 0x048fe20000000084 */
[-C--:B------:R-:W-:Y:S01]  /*69f0*/  FFMA R165, R103, R19.reuse, R16 ;  /* 0x0000001367a57223 */ /* 0x080fe20000000010 */
[----:B------:R-:W-:Y:S01]  /*6a00*/  FFMA R16, R4, R100, R131 ;  /* 0x0000006404107223 */ /* 0x000fe20000000083 */
[----:B------:R-:W-:Y:S01]  /*6a10*/  FFMA R134, R18, R66, R17 ;  /* 0x0000004212867223 */ /* 0x000fe20000000011 */
[-C--:B------:R-:W-:Y:S01]  /*6a20*/  FFMA R166, R107, R19.reuse, R166 ;  /* 0x000000136ba67223 */ /* 0x080fe200000000a6 */
[-C--:B------:R-:W-:Y:S01]  /*6a30*/  FFMA R164, R71, R19.reuse, R164 ;  /* 0x0000001347a47223 */ /* 0x080fe200000000a4 */
[C---:B------:R-:W-:Y:S01]  /*6a40*/  FFMA R130, R4.reuse, R68, R130 ;  /* 0x0000004404827223 */ /* 0x040fe20000000082 */
[----:B------:R-:W-:Y:S01]  /*6a50*/  FFMA R134, R67, R19, R134 ;  /* 0x0000001343867223 */ /* 0x000fe20000000086 */
        /* <DEDUP_REMOVED lines=10> */
[C---:B-1----:R-:W-:Y:S01]  /*6b00*/  FFMA R38, R8.reuse, R68, R38 ;  /* 0x0000004408267223 */ /* 0x042fe20000000026 */
[----:B------:R-:W-:Y:S01]  /*6b10*/  LDS.128 R96, [R0.X4+UR5+0x2320] ;  /* 0x0023200500607984 */ /* 0x000fe20008004c00 */
[-C--:B------:R-:W-:Y:S01]  /*6b20*/  FFMA R135, R71, R7.reuse, R4 ;  /* 0x0000000747877223 */ /* 0x080fe20000000004 */
[----:B------:R-:W-:Y:S01]  /*6b30*/  FFMA R133, R67, R7, R6 ;  /* 0x0000000743857223 */ /* 0x000fe20000000006 */
[C---:B------:R-:W-:Y:S01]  /*6b40*/  FFMA R6, R8.reuse, R104, R39 ;  /* 0x0000006808067223 */ /* 0x040fe20000000027 */
[C---:B------:R-:W-:Y:S01]  /*6b50*/  FFMA R4, R8.reuse, R100, R37 ;  /* 0x0000006408047223 */ /* 0x040fe20000000025 */
[----:B------:R-:W-:Y:S01]  /*6b60*/  FFMA R36, R8, R64, R36 ;  /* 0x0000004008247223 */ /* 0x000fe20000000024 */
[C---:B------:R-:W-:Y:S01]  /*6b70*/  FFMA R89, R9.reuse, R69, R38 ;  /* 0x0000004509597223 */ /* 0x040fe20000000026 */
[C---:B------:R-:W-:Y:S01]  /*6b80*/  FFMA R37, R9.reuse, R105, R6 ;  /* 0x0000006909257223 */ /* 0x040fe20000000006 */
[----:B------:R-:W-:Y:S01]  /*6b90*/  FFMA R39, R9, R101, R4 ;  /* 0x0000006509277223 */ /* 0x000fe20000000004 */
        /* <DEDUP_REMOVED lines=8> */
[C---:B--2---:R-:W-:Y:S01]  /*6c20*/  FFMA R40, R12.reuse, R68, R40 ;  /* 0x000000440c287223 */ /* 0x044fe20000000028 */
[-C--:B------:R-:W-:Y:S01]  /*6c30*/  FFMA R156, R107, R11.reuse, R156 ;  /* 0x0000000b6b9c7223 */ /* 0x080fe2000000009c */
[-C--:B------:R-:W-:Y:S01]  /*6c40*/  FFMA R139, R71, R11.reuse, R8 ;  /* 0x0000000b478b7223 */ /* 0x080fe20000000008 */
[-C--:B------:R-:W-:Y:S01]  /*6c50*/  FFMA R137, R67, R11.reuse, R10 ;  /* 0x0000000b43897223 */ /* 0x080fe2000000000a */
[C---:B------:R-:W-:Y:S01]  /*6c60*/  FFMA R10, R12.reuse, R104, R43 ;  /* 0x000000680c0a7223 */ /* 0x040fe2000000002b */
[C---:B------:R-:W-:Y:S01]  /*6c70*/  FFMA R8, R12.reuse, R100, R41 ;  /* 0x000000640c087223 */ /* 0x040fe20000000029 */
[----:B------:R-:W-:Y:S01]  /*6c80*/  FFMA R140, R103, R11, R140 ;  /* 0x0000000b678c7223 */ /* 0x000fe2000000008c */
[----:B------:R-:W-:Y:S01]  /*6c90*/  FFMA R42, R12, R64, R42 ;  /* 0x000000400c2a7223 */ /* 0x000fe2000000002a */
[C---:B------:R-:W-:Y:S01]  /*6ca0*/  FFMA R37, R13.reuse, R105, R10 ;  /* 0x000000690d257223 */ /* 0x040fe2000000000a */
[C---:B------:R-:W-:Y:S01]  /*6cb0*/  FFMA R39, R13.reuse, R101, R8 ;  /* 0x000000650d277223 */ /* 0x040fe20000000008 */
[----:B------:R-:W-:Y:S01]  /*6cc0*/  LDS.128 R88, [R0.X4+UR5+0x220] ;  /* 0x0002200500587984 */ /* 0x000fe20008004c00 */
[----:B------:R-:W-:-:S03]  /*6cd0*/  FFMA R41, R13, R69, R40 ;  /* 0x000000450d297223 */ /* 0x000fc60000000028 */
[----:B------:R-:W2:Y:S01]  /*6ce0*/  LDS.128 R8, [R0.X4+UR5+0x6110] ;  /* 0x0061100500087984 */ /* 0x000ea20008004c00 */
[C---:B------:R-:W-:Y:S01]  /*6cf0*/  FFMA R12, R14.reuse, R102, R39 ;  /* 0x000000660e0c7223 */ /* 0x040fe20000000027 */
[----:B------:R-:W-:Y:S01]  /*6d00*/  FFMA R13, R13, R65, R42 ;  /* 0x000000410d0d7223 */ /* 0x000fe2000000002a */
[C---:B------:R-:W-:Y:S01]  /*6d10*/  FFMA R144, R14.reuse, R106, R37 ;  /* 0x0000006a0e907223 */ /* 0x040fe20000000025 */
[C---:B------:R-:W-:Y:S01]  /*6d20*/  FFMA R142, R14.reuse, R70, R41 ;  /* 0x000000460e8e7223 */ /* 0x040fe20000000029 */
[-C--:B------:R-:W-:Y:S01]  /*6d30*/  FFMA R143, R103, R15.reuse, R12 ;  /* 0x0000000f678f7223 */ /* 0x080fe2000000000c */
[----:B------:R-:W-:Y:S01]  /*6d40*/  FFMA R14, R14, R66, R13 ;  /* 0x000000420e0e7223 */ /* 0x000fe2000000000d */
        /* <DEDUP_REMOVED lines=17> */
[----:B-1----:R-:W-:-:S02]  /*6e60*/  FFMA R16, R4, R68, R47 ;  /* 0x0000004404107223 */ /* 0x002fc4000000002f */
[-C--:B------:R-:W-:Y:S01]  /*6e70*/  FFMA R145, R67, R19.reuse, R18 ;  /* 0x0000001343917223 */ /* 0x080fe20000000012 */
[C---:B------:R-:W-:Y:S01]  /*6e80*/  FFMA R18, R4.reuse, R104, R81 ;  /* 0x0000006804127223 */ /* 0x040fe20000000051 */
[-C--:B------:R-:W-:Y:S01]  /*6e90*/  FFMA R148, R107, R19.reuse, R148 ;  /* 0x000000136b947223 */ /* 0x080fe20000000094 */
        /* <DEDUP_REMOVED lines=8> */
[----:B------:R-:W-:Y:S01]  /*6f20*/  FFMA R5, R5, R65, R82 ;  /* 0x0000004105057223 */ /* 0x000fe20000000052 */
[C---:B------:R-:W-:Y:S01]  /*6f30*/  FFMA R150, R6.reuse, R70, R41 ;  /* 0x0000004606967223 */ /* 0x040fe20000000029 */
[C---:B------:R-:W-:Y:S01]  /*6f40*/  FFMA R152, R6.reuse, R102, R37 ;  /* 0x0000006606987223 */ /* 0x040fe20000000025 */
[-C--:B------:R-:W-:Y:S01]  /*6f50*/  FFMA R151, R107, R7.reuse, R4 ;  /* 0x000000076b977223 */ /* 0x080fe20000000004 */
[----:B------:R-:W-:Y:S01]  /*6f60*/  FFMA R6, R6, R66, R5 ;  /* 0x0000004206067223 */ /* 0x000fe20000000005 */
[C---:B--2---:R-:W-:Y:S01]  /*6f70*/  FFMA R4, R8.reuse, R104, R113 ;  /* 0x0000006808047223 */ /* 0x044fe20000000071 */
        /* <DEDUP_REMOVED lines=19> */
[----:B------:R-:W-:Y:S01]  /*70b0*/  FFMA R154, R107, R11, R154 ;  /* 0x0000000b6b9a7223 */ /* 0x000fe2000000009a */
[----:B------:R-:W-:Y:S01]  /*70c0*/  FFMA R39, R13, R105, R8 ;  /* 0x000000690d277223 */ /* 0x000fe20000000008 */
[----:B------:R-:W-:Y:S01]  /*70d0*/  FFMA R112, R71, R11, R112 ;  /* 0x0000000b47707223 */ /* 0x000fe20000000070 */
[C---:B------:R-:W-:Y:S01]  /*70e0*/  FFMA R108, R12.reuse, R100, R108 ;  /* 0x000000640c6c7223 */ /* 0x040fe2000000006c */
[----:B------:R-:W3:Y:S01]  /*70f0*/  LDS.128 R8, [R0.X4+UR5+0x7110] ;  /* 0x0071100500087984 */ /* 0x000ee20008004c00 */
[----:B------:R-:W-:Y:S01]  /*7100*/  FFMA R12, R12, R68, R111 ;  /* 0x000000440c0c7223 */ /* 0x000fe2000000006f */
[C---:B------:R-:W-:Y:S01]  /*7110*/  FFMA R41, R13.reuse, R65, R110 ;  /* 0x000000410d297223 */ /* 0x040fe2000000006e */
[C---:B------:R-:W-:Y:S01]  /*7120*/  FFMA R37, R13.reuse, R101, R108 ;  /* 0x000000650d257223 */ /* 0x040fe2000000006c */
[----:B------:R-:W-:Y:S01]  /*7130*/  LDS.128 R80, [R0.X4+UR5+0x20] ;  /* 0x0000200500507984 */ /* 0x000fe20008004c00 */
        /* <DEDUP_REMOVED lines=22> */
[-C--:B------:R-:W-:Y:S01]  /*72a0*/  FFMA R163, R107, R19.reuse, R16 ;  /* 0x000000136ba37223 */ /* 0x080fe20000000010 */
[C---:B------:R-:W-:Y:S01]  /*72b0*/  FFMA R16, R4.reuse, R64, R123 ;  /* 0x0000004004107223 */ /* 0x040fe2000000007b */
[-C--:B------:R-:W-:Y:S01]  /*72c0*/  FFMA R161, R71, R19.reuse, R18 ;  /* 0x0000001347a17223 */ /* 0x080fe20000000012 */
[C---:B------:R-:W-:Y:S01]  /*72d0*/  FFMA R18, R4.reuse, R104, R121 ;  /* 0x0000006804127223 */ /* 0x040fe20000000079 */
[-C--:B------:R-:W-:Y:S01]  /*72e0*/  FFMA R162, R103, R19.reuse, R162 ;  /* 0x0000001367a27223 */ /* 0x080fe200000000a2 */
        /* <DEDUP_REMOVED lines=9> */
[----:B------:R-:W1:Y:S01]  /*7380*/  LDS.128 R12, [R0.X4+UR5+0x7210] ;  /* 0x00721005000c7984 */ /* 0x000e620008004c00 */
[----:B------:R-:W-:Y:S01]  /*7390*/  FFMA R6, R6, R70, R5 ;  /* 0x0000004606067223 */ /* 0x000fe20000000005 */
[----:B------:R-:W-:-:S02]  /*73a0*/  FFMA R109, R67, R7, R4 ;  /* 0x00000007436d7223 */ /* 0x000fc40000000004 */
[----:B------:R-:W2:Y:S01]  /*73b0*/  LDS.128 R16, [R0.X4+UR5+0x7310] ;  /* 0x0073100500107984 */ /* 0x000ea20008004c00 */
[C---:B---3--:R-:W-:Y:S01]  /*73c0*/  FFMA R4, R8.reuse, R64, R127 ;  /* 0x0000004008047223 */ /* 0x048fe2000000007f */
[C---:B------:R-:W-:Y:S01]  /*73d0*/  FFMA R124, R8.reuse, R100, R124 ;  /* 0x00000064087c7223 */ /* 0x040fe2000000007c */
[-C--:B------:R-:W-:Y:S01]  /*73e0*/  FFMA R115, R107, R7.reuse, R36 ;  /* 0x000000076b737223 */ /* 0x080fe20000000024 */
[-C--:B------:R-:W-:Y:S01]  /*73f0*/  FFMA R114, R103, R7.reuse, R114 ;  /* 0x0000000767727223 */ /* 0x080fe20000000072 */
[----:B------:R-:W-:Y:S01]  /*7400*/  FFMA R113, R71, R7, R6 ;  /* 0x0000000747717223 */ /* 0x000fe20000000006 */
[C---:B------:R-:W-:Y:S01]  /*7410*/  FFMA R126, R8.reuse, R68, R126 ;  /* 0x00000044087e7223 */ /* 0x040fe2000000007e */
[C---:B------:R-:W-:Y:S01]  /*7420*/  FFMA R7, R9.reuse, R65, R4 ;  /* 0x0000004109077223 */ /* 0x040fe20000000004 */
[C---:B------:R-:W-:Y:S01]  /*7430*/  FFMA R5, R9.reuse, R101, R124 ;  /* 0x0000006509057223 */ /* 0x040fe2000000007c */
[----:B------:R-:W-:Y:S01]  /*7440*/  FFMA R8, R8, R104, R125 ;  /* 0x0000006808087223 */ /* 0x000fe2000000007d */
[----:B------:R-:W3:Y:S01]  /*7450*/  LDS.128 R40, [R32+0x220] ;  /* 0x0002200020287984 */ /* 0x000ee20000000c00 */
[C---:B------:R-:W-:Y:S01]  /*7460*/  FFMA R169, R9.reuse, R69, R126 ;  /* 0x0000004509a97223 */ /* 0x040fe2000000007e */
[C---:B------:R-:W-:Y:S01]  /*7470*/  FFMA R108, R10.reuse, R66, R7 ;  /* 0x000000420a6c7223 */ /* 0x040fe20000000007 */
[----:B------:R-:W-:Y:S01]  /*7480*/  FFMA R171, R9, R105, R8 ;  /* 0x0000006909ab7223 */ /* 0x000fe20000000008 */
[----:B------:R-:W4:Y:S01]  /*7490*/  LDS.128 R44, [R32+0x120] ;  /* 0x00012000202c7984 */ /* 0x000f220000000c00 */
[----:B------:R-:W-:-:S03]  /*74a0*/  FFMA R170, R10, R102, R5 ;  /* 0x000000660aaa7223 */ /* 0x000fc60000000005 */
[----:B------:R-:W4:Y:S01]  /*74b0*/  LDS.128 R4, [R32+0x20] ;  /* 0x0000200020047984 */ /* 0x000f220000000c00 */
[C---:B------:R-:W-:Y:S01]  /*74c0*/  FFMA R169, R10.reuse, R70, R169 ;  /* 0x000000460aa97223 */ /* 0x040fe200000000a9 */
[----:B------:R-:W-:Y:S01]  /*74d0*/  FFMA R171, R10, R106, R171 ;  /* 0x0000006a0aab7223 */ /* 0x000fe200000000ab */
[-C--:B------:R-:W-:Y:S01]  /*74e0*/  FFMA R170, R103, R11.reuse, R170 ;  /* 0x0000000b67aa7223 */ /* 0x080fe200000000aa */
[-C--:B------:R-:W-:Y:S01]  /*74f0*/  FFMA R108, R67, R11.reuse, R108 ;  /* 0x0000000b436c7223 */ /* 0x080fe2000000006c */
[-C--:B------:R-:W-:Y:S01]  /*7500*/  FFMA R169, R71, R11.reuse, R169 ;  /* 0x0000000b47a97223 */ /* 0x080fe200000000a9 */
[----:B------:R-:W-:Y:S01]  /*7510*/  FFMA R171, R107, R11, R171 ;  /* 0x0000000b6bab7223 */ /* 0x000fe200000000ab */
[----:B------:R-:W-:Y:S04]  /*7520*/  LDS.128 R36, [R32+0x320] ;  /* 0x0003200020247984 */ /* 0x000fe80000000c00 */
[----:B------:R-:W4:Y:S01]  /*7530*/  LDS.128 R8, [R0.X4+UR5+0x120] ;  /* 0x0001200500087984 */ /* 0x000f220008004c00 */
[C---:B-1----:R-:W-:Y:S01]  /*7540*/  FFMA R206, R12.reuse, R104, R206 ;  /* 0x000000680cce7223 */ /* 0x042fe200000000ce */
[C---:B------:R-:W-:Y:S01]  /*7550*/  FFMA R205, R12.reuse, R100, R205 ;  /* 0x000000640ccd7223 */ /* 0x040fe200000000cd */
[-C--:B------:R-:W-:Y:S01]  /*7560*/  FFMA R204, R12, R68.reuse, R204 ;  /* 0x000000440ccc7223 */ /* 0x080fe200000000cc */
[----:B--2---:R-:W-:Y:S01]  /*7570*/  FFMA R48, R16, R68, R48 ;  /* 0x0000004410307223 */ /* 0x004fe20000000030 */
[----:B------:R-:W-:Y:S01]  /*7580*/  FFMA R203, R12, R64, R203 ;  /* 0x000000400ccb7223 */ /* 0x000fe200000000cb */
        /* <DEDUP_REMOVED lines=11> */
[----:B------:R-:W-:Y:S01]  /*7640*/  FFMA R48, R18, R70, R48 ;  /* 0x0000004612307223 */ /* 0x000fe20000000030 */
[----:B---3--:R-:W-:Y:S01]  /*7650*/  FFMA R50, R80, R40, R50 ;  /* 0x0000002850327223 */ /* 0x008fe20000000032 */
[C---:B------:R-:W-:Y:S01]  /*7660*/  FFMA R209, R14.reuse, R106, R209 ;  /* 0x0000006a0ed17223 */ /* 0x040fe200000000d1 */
[C---:B------:R-:W-:Y:S01]  /*7670*/  FFMA R208, R14.reuse, R102, R208 ;  /* 0x000000660ed07223 */ /* 0x040fe200000000d0 */
[C---:B------:R-:W-:Y:S01]  /*7680*/  FFMA R207, R14.reuse, R70, R207 ;  /* 0x000000460ecf7223 */ /* 0x040fe200000000cf */
[----:B------:R-:W-:Y:S01]  /*7690*/  FFMA R206, R14, R66, R206 ;  /* 0x000000420ece7223 */ /* 0x000fe200000000ce */
[----:B----4-:R-:W-:Y:S01]  /*76a0*/  FFMA R14, R80, R44, R3 ;  /* 0x0000002c500e7223 */ /* 0x010fe20000000003 */
[C---:B------:R-:W-:Y:S01]  /*76b0*/  FFMA R106, R18.reuse, R106, R95 ;  /* 0x0000006a126a7223 */ /* 0x040fe2000000005f */
[C---:B------:R-:W-:Y:S01]  /*76c0*/  FFMA R204, R18.reuse, R102, R87 ;  /* 0x0000006612cc7223 */ /* 0x040fe20000000057 */
[----:B------:R-:W-:Y:S01]  /*76d0*/  FFMA R18, R18, R66, R51 ;  /* 0x0000004212127223 */ /* 0x000fe20000000033 */
[----:B------:R-:W-:Y:S01]  /*76e0*/  FFMA R203, R71, R19, R48 ;  /* 0x0000001347cb7223 */ /* 0x000fe20000000030 */
[----:B------:R-:W-:Y:S01]  /*76f0*/  FFMA R12, R80, R4, R49 ;  /* 0x00000004500c7223 */ /* 0x000fe20000000031 */
[C---:B------:R-:W-:Y:S01]  /*7700*/  FFMA R3, R81.reuse, R41, R50 ;  /* 0x0000002951037223 */ /* 0x040fe20000000032 */
[----:B------:R-:W-:Y:S01]  /*7710*/  FFMA R13, R81, R45, R14 ;  /* 0x0000002d510d7223 */ /* 0x000fe2000000000e */
[----:B------:R-:W1:Y:S01]  /*7720*/  LDS.128 R48, [R0.X4+UR5+0x320] ;  /* 0x0003200500307984 */ /* 0x000e620008004c00 */
[-C--:B------:R-:W-:Y:S01]  /*7730*/  FFMA R209, R107, R15.reuse, R209 ;  /* 0x0000000f6bd17223 */ /* 0x080fe200000000d1 */
[-C--:B------:R-:W-:Y:S01]  /*7740*/  FFMA R208, R103, R15.reuse, R208 ;  /* 0x0000000f67d07223 */ /* 0x080fe200000000d0 */
[----:B------:R-:W-:Y:S01]  /*7750*/  FFMA R14, R82, R46, R13 ;  /* 0x0000002e520e7223 */ /* 0x000fe2000000000d */
[-C--:B------:R-:W-:Y:S01]  /*7760*/  FFMA R207, R71, R15.reuse, R207 ;  /* 0x0000000f47cf7223 */ /* 0x080fe200000000cf */
[----:B------:R-:W-:Y:S01]  /*7770*/  FFMA R206, R67, R15, R206 ;  /* 0x0000000f43ce7223 */ /* 0x000fe200000000ce */
[----:B------:R-:W-:Y:S01]  /*7780*/  FFMA R15, R81, R5, R12 ;  /* 0x00000005510f7223 */ /* 0x000fe2000000000c */
[C---:B------:R-:W-:Y:S01]  /*7790*/  FFMA R52, R8.reuse, R36, R52 ;  /* 0x0000002408347223 */ /* 0x040fe20000000034 */
[C---:B------:R-:W-:Y:S01]  /*77a0*/  FFMA R54, R8.reuse, R40, R54 ;  /* 0x0000002808367223 */ /* 0x040fe20000000036 */
[----:B------:R-:W-:Y:S01]  /*77b0*/  FFMA R13, R47, R83, R14 ;  /* 0x000000532f0d7223 */ /* 0x000fe2000000000e */
[----:B------:R-:W-:Y:S01]  /*77c0*/  FFMA R14, R8, R44, R53 ;  /* 0x0000002c080e7223 */ /* 0x000fe20000000035 */
[----:B------:R-:W-:Y:S01]  /*77d0*/  FFMA R12, R82, R6, R15 ;  /* 0x00000006520c7223 */ /* 0x000fe2000000000f */
[----:B------:R-:W-:Y:S01]  /*77e0*/  FFMA R8, R8, R4, R59 ;  /* 0x0000000408087223 */ /* 0x000fe2000000003b */
[----:B------:R-:W-:Y:S01]  /*77f0*/  FFMA R80, R80, R36, R55 ;  /* 0x0000002450507223 */ /* 0x000fe20000000037 */
[C---:B------:R-:W-:Y:S01]  /*7800*/  FFMA R15, R9.reuse, R37, R52 ;  /* 0x00000025090f7223 */ /* 0x040fe20000000034 */
[C---:B------:R-:W-:Y:S01]  /*7810*/  FFMA R17, R9.reuse, R41, R54 ;  /* 0x0000002909117223 */ /* 0x040fe20000000036 */
[----:B------:R-:W-:Y:S01]  /*7820*/  FFMA R16, R82, R42, R3 ;  /* 0x0000002a52107223 */ /* 0x000fe20000000003 */
[----:B------:R-:W2:Y:S01]  /*7830*/  LDS.128 R52, [R0.X4+UR5+0x1020] ;  /* 0x0010200500347984 */ /* 0x000ea20008004c00 */
[C---:B------:R-:W-:Y:S01]  /*7840*/  FFMA R59, R9.reuse, R45, R14 ;  /* 0x0000002d093b7223 */ /* 0x040fe2000000000e */
[----:B------:R-:W-:Y:S01]  /*7850*/  FFMA R9, R9, R5, R8 ;  /* 0x0000000509097223 */ /* 0x000fe20000000008 */
[-C--:B------:R-:W-:Y:S01]  /*7860*/  FFMA R205, R107, R19.reuse, R106 ;  /* 0x000000136bcd7223 */ /* 0x080fe2000000006a */
        /* <DEDUP_REMOVED lines=9> */
[-C--:B------:R-:W-:Y:S01]  /*7900*/  FFMA R10, R39, R11.reuse, R18 ;  /* 0x0000000b270a7223 */ /* 0x080fe20000000012 */
[-C--:B------:R-:W-:Y:S01]  /*7910*/  FFMA R8, R43, R11.reuse, R8 ;  /* 0x0000000b2b087223 */ /* 0x080fe20000000008 */
[-C--:B------:R-:W-:Y:S01]  /*7920*/  FFMA R9, R47, R11.reuse, R16 ;  /* 0x0000000b2f097223 */ /* 0x080fe20000000010 */
[----:B------:R-:W-:Y:S01]  /*7930*/  FFMA R11, R7, R11, R14 ;  /* 0x0000000b070b7223 */ /* 0x000fe2000000000e */
[C---:B------:R-:W-:Y:S01]  /*7940*/  FFMA R14, R88.reuse, R36, R57 ;  /* 0x00000024580e7223 */ /* 0x040fe20000000039 */
[----:B------:R-:W-:Y:S01]  /*7950*/  FFMA R88, R88, R4, R63 ;  /* 0x0000000458587223 */ /* 0x000fe2000000003f */
[C---:B------:R-:W-:Y:S01]  /*7960*/  FFMA R17, R89.reuse, R41, R58 ;  /* 0x0000002959117223 */ /* 0x040fe2000000003a */
[C---:B------:R-:W-:Y:S01]  /*7970*/  FFMA R63, R89.reuse, R45, R56 ;  /* 0x0000002d593f7223 */ /* 0x040fe20000000038 */
[----:B------:R-:W3:Y:S04]  /*7980*/  LDS.128 R64, [R0.X4+UR5+0x1220] ;  /* 0x0012200500407984 */ /* 0x000ee80008004c00 */
[----:B------:R-:W4:Y:S01]  /*7990*/  LDS.128 R56, [R0.X4+UR5+0x1120] ;  /* 0x0011200500387984 */ /* 0x000f220008004c00 */
[----:B------:R-:W-:Y:S01]  /*79a0*/  FFMA R15, R89, R37, R14 ;  /* 0x00000025590f7223 */ /* 0x000fe2000000000e */
[----:B------:R-:W-:Y:S01]  /*79b0*/  FFMA R18, R90, R42, R17 ;  /* 0x0000002a5a127223 */ /* 0x000fe20000000011 */
[----:B-1----:R-:W-:Y:S01]  /*79c0*/  FFMA R30, R48, R44, R30 ;  /* 0x0000002c301e7223 */ /* 0x002fe2000000001e */
[----:B------:R-:W1:Y:S01]  /*79d0*/  LDS.128 R68, [R0.X4+UR5+0x1320] ;  /* 0x0013200500447984 */ /* 0x000e620008004c00 */
[----:B------:R-:W-:Y:S01]  /*79e0*/  FFMA R16, R90, R38, R15 ;  /* 0x000000265a107223 */ /* 0x000fe2000000000f */
[----:B------:R-:W-:Y:S01]  /*79f0*/  FFMA R15, R43, R91, R18 ;  /* 0x0000005b2b0f7223 */ /* 0x000fe20000000012 */
[C---:B------:R-:W-:Y:S01]  /*7a00*/  FFMA R18, R48.reuse, R36, R29 ;  /* 0x0000002430127223 */ /* 0x040fe2000000001d */
[C---:B------:R-:W-:Y:S01]  /*7a10*/  FFMA R28, R48.reuse, R40, R28 ;  /* 0x00000028301c7223 */ /* 0x040fe2000000001c */
[----:B------:R-:W-:Y:S01]  /*7a20*/  FFMA R48, R48, R4, R31 ;  /* 0x0000000430307223 */ /* 0x000fe2000000001f */
[C---:B------:R-:W-:Y:S01]  /*7a30*/  FFMA R31, R49.reuse, R45, R30 ;  /* 0x0000002d311f7223 */ /* 0x040fe2000000001e */
[C---:B------:R-:W-:Y:S01]  /*7a40*/  FFMA R17, R49.reuse, R37, R18 ;  /* 0x0000002531117223 */ /* 0x040fe20000000012 */
[----:B------:R-:W1:Y:S02]  /*7a50*/  LDS.128 R92, [R0.X4+UR5+0x2020] ;  /* 0x00202005005c7984 */ /* 0x000e640008004c00 */
[C---:B------:R-:W-:Y:S01]  /*7a60*/  FFMA R30, R50.reuse, R46, R31 ;  /* 0x0000002e321e7223 */ /* 0x040fe2000000001f */
[----:B------:R-:W-:Y:S01]  /*7a70*/  FFMA R18, R50, R38, R17 ;  /* 0x0000002632127223 */ /* 0x000fe20000000011 */
[----:B------:R-:W-:Y:S01]  /*7a80*/  FFMA R29, R49, R41, R28 ;  /* 0x00000029311d7223 */ /* 0x000fe2000000001c */
[C---:B--2---:R-:W-:Y:S01]  /*7a90*/  FFMA R60, R52.reuse, R4, R60 ;  /* 0x00000004343c7223 */ /* 0x044fe2000000003c */
[----:B------:R-:W-:Y:S01]  /*7aa0*/  FFMA R17, R47, R51, R30 ;  /* 0x000000332f117223 */ /* 0x000fe2000000001e */
[C---:B------:R-:W-:Y:S01]  /*7ab0*/  FFMA R30, R52.reuse, R36, R22 ;  /* 0x00000024341e7223 */ /* 0x040fe20000000016 */
[----:B------:R-:W-:Y:S01]  /*7ac0*/  FFMA R22, R52, R40, R20 ;  /* 0x0000002834167223 */ /* 0x000fe20000000014 */
[----:B------:R-:W-:Y:S01]  /*7ad0*/  FFMA R28, R50, R42, R29 ;  /* 0x0000002a321c7223 */ /* 0x000fe2000000001d */
[----:B------:R-:W-:Y:S01]  /*7ae0*/  FFMA R20, R52, R44, R21 ;  /* 0x0000002c34147223 */ /* 0x000fe20000000015 */
[----:B------:R-:W-:Y:S01]  /*7af0*/  LDS.128 R100, [R0.X4+UR5+0x3020] ;  /* 0x0030200500647984 */ /* 0x000fe20008004c00 */
[C---:B------:R-:W-:Y:S01]  /*7b00*/  FFMA R29, R53.reuse, R41, R22 ;  /* 0x00000029351d7223 */ /* 0x040fe20000000016 */
[C---:B------:R-:W-:Y:S01]  /*7b10*/  FFMA R21, R53.reuse, R37, R30 ;  /* 0x0000002535157223 */ /* 0x040fe2000000001e */
[----:B------:R-:W-:Y:S01]  /*7b20*/  FFMA R31, R53, R45, R20 ;  /* 0x0000002d351f7223 */ /* 0x000fe20000000014 */
[----:B------:R-:W-:Y:S01]  /*7b30*/  FFMA R192, R96, R40, R192 ;  /* 0x0000002860c07223 */ /* 0x000fe200000000c0 */
[C---:B------:R-:W-:Y:S01]  /*7b40*/  FFMA R30, R54.reuse, R42, R29 ;  /* 0x0000002a361e7223 */ /* 0x040fe2000000001d */
[----:B------:R-:W-:Y:S01]  /*7b50*/  FFMA R20, R54, R38, R21 ;  /* 0x0000002636147223 */ /* 0x000fe20000000015 */
[----:B------:R-:W-:Y:S01]  /*7b60*/  FFMA R49, R49, R5, R48 ;  /* 0x0000000531317223 */ /* 0x000fe20000000030 */
[----:B------:R-:W-:Y:S01]  /*7b70*/  LDS.128 R104, [R0.X4+UR5+0x3220] ;  /* 0x0032200500687984 */ /* 0x000fe20008004c00 */
[----:B------:R-:W-:Y:S01]  /*7b80*/  FFMA R21, R43, R55, R30 ;  /* 0x000000372b157223 */ /* 0x000fe2000000001e */
[-C--:B---3--:R-:W-:Y:S01]  /*7b90*/  FFMA R62, R64, R40.reuse, R62 ;  /* 0x00000028403e7223 */ /* 0x088fe2000000003e */
[C---:B----4-:R-:W-:Y:S01]  /*7ba0*/  FFMA R30, R56.reuse, R40, R24 ;  /* 0x00000028381e7223 */ /* 0x050fe20000000018 */
[C---:B------:R-:W-:Y:S01]  /*7bb0*/  FFMA R48, R56.reuse, R36, R25 ;  /* 0x0000002438307223 */ /* 0x040fe20000000019 */
[----:B------:R-:W-:Y:S01]  /*7bc0*/  FFMA R24, R56, R44, R23 ;  /* 0x0000002c38187223 */ /* 0x000fe20000000017 */
[-C--:B------:R-:W-:Y:S01]  /*7bd0*/  FFMA R22, R54, R46.reuse, R31 ;  /* 0x0000002e36167223 */ /* 0x080fe2000000001f */
[----:B------:R-:W-:Y:S01]  /*7be0*/  FFMA R14, R90, R46, R63 ;  /* 0x0000002e5a0e7223 */ /* 0x000fe2000000003f */
[C---:B------:R-:W-:Y:S01]  /*7bf0*/  FFMA R23, R57.reuse, R37, R48 ;  /* 0x0000002539177223 */ /* 0x040fe20000000030 */
[----:B------:R-:W-:Y:S01]  /*7c00*/  FFMA R29, R57, R45, R24 ;  /* 0x0000002d391d7223 */ /* 0x000fe20000000018 */
[----:B------:R-:W-:Y:S01]  /*7c10*/  FFMA R53, R53, R5, R60 ;  /* 0x0000000535357223 */ /* 0x000fe2000000003c */
[----:B------:R-:W-:Y:S01]  /*7c20*/  FFMA R56, R56, R4, R61 ;  /* 0x0000000438387223 */ /* 0x000fe2000000003d */
[----:B------:R-:W-:Y:S01]  /*7c30*/  FFMA R72, R64, R36, R72 ;  /* 0x0000002440487223 */ /* 0x000fe20000000048 */
[-C--:B------:R-:W-:Y:S01]  /*7c40*/  FFMA R31, R65, R41.reuse, R62 ;  /* 0x00000029411f7223 */ /* 0x080fe2000000003e */
[----:B------:R-:W-:Y:S01]  /*7c50*/  FFMA R25, R57, R41, R30 ;  /* 0x0000002939197223 */ /* 0x000fe2000000001e */
[----:B------:R-:W2:Y:S01]  /*7c60*/  LDS.128 R60, [R0.X4+UR5+0x2120] ;  /* 0x00212005003c7984 */ /* 0x000ea20008004c00 */
[C---:B------:R-:W-:Y:S01]  /*7c70*/  FFMA R48, R58.reuse, R38, R23 ;  /* 0x000000263a307223 */ /* 0x040fe20000000017 */
[C---:B------:R-:W-:Y:S01]  /*7c80*/  FFMA R24, R58.reuse, R46, R29 ;  /* 0x0000002e3a187223 */ /* 0x040fe2000000001d */
[----:B------:R-:W-:Y:S01]  /*7c90*/  FFMA R29, R65, R37, R72 ;  /* 0x00000025411d7223 */ /* 0x000fe20000000048 */
[----:B------:R-:W-:Y:S01]  /*7ca0*/  FFMA R30, R58, R42, R25 ;  /* 0x0000002a3a1e7223 */ /* 0x000fe20000000019 */
[-C--:B------:R-:W-:Y:S01]  /*7cb0*/  FFMA R25, R39, R59.reuse, R48 ;  /* 0x0000003b27197223 */ /* 0x080fe20000000030 */
[----:B-1----:R-:W-:Y:S01]  /*7cc0*/  FFMA R74, R68, R40, R74 ;  /* 0x00000028444a7223 */ /* 0x002fe2000000004a */
[----:B------:R-:W-:Y:S01]  /*7cd0*/  FFMA R48, R66, R38, R29 ;  /* 0x0000002642307223 */ /* 0x000fe2000000001d */
[----:B------:R-:W-:Y:S01]  /*7ce0*/  FFMA R23, R43, R59, R30 ;  /* 0x0000003b2b177223 */ /* 0x000fe2000000001e */
[----:B------:R-:W-:Y:S01]  /*7cf0*/  FFMA R26, R64, R44, R26 ;  /* 0x0000002c401a7223 */ /* 0x000fe2000000001a */
[----:B------:R-:W-:Y:S01]  /*7d00*/  FFMA R30, R66, R42, R31 ;  /* 0x0000002a421e7223 */ /* 0x000fe2000000001f */
[----:B------:R-:W-:Y:S01]  /*7d10*/  FFMA R29, R39, R67, R48 ;  /* 0x00000043271d7223 */ /* 0x000fe20000000030 */
[----:B------:R-:W-:Y:S01]  /*7d20*/  FFMA R64, R64, R4, R73 ;  /* 0x0000000440407223 */ /* 0x000fe20000000049 */
[----:B------:R-:W-:Y:S01]  /*7d30*/  FFMA R48, R68, R44, R75 ;  /* 0x0000002c44307223 */ /* 0x000fe2000000004b */
[----:B------:R-:W-:-:S02]  /*7d40*/  FFMA R31, R69, R41, R74 ;  /* 0x00000029451f7223 */ /* 0x000fc4000000004a */
[----:B------:R-:W1:Y:S01]  /*7d50*/  LDS.128 R72, [R0.X4+UR5+0x2220] ;  /* 0x0022200500487984 */ /* 0x000e620008004c00 */
[----:B------:R-:W-:Y:S01]  /*7d60*/  FFMA R50, R50, R6, R49 ;  /* 0x0000000632327223 */ /* 0x000fe20000000031 */
[-C--:B------:R-:W-:Y:S01]  /*7d70*/  FFMA R18, R39, R51.reuse, R18 ;  /* 0x0000003327127223 */ /* 0x080fe20000000012 */
[-C--:B------:R-:W-:Y:S02]  /*7d80*/  FFMA R28, R43, R51.reuse, R28 ;  /* 0x000000332b1c7223 */ /* 0x080fe4000000001c */
[----:B------:R-:W-:Y:S01]  /*7d90*/  FFMA R51, R7, R51, R50 ;  /* 0x0000003307337223 */ /* 0x000fe20000000032 */
[----:B------:R-:W-:-:S04]  /*7da0*/  FFMA R50, R68, R36, R27 ;  /* 0x0000002444327223 */ /* 0x000fc8000000001b */
[----:B------:R-:W-:Y:S01]  /*7db0*/  FFMA R27, R69, R37, R50 ;  /* 0x00000025451b7223 */ /* 0x000fe20000000032 */
[C---:B------:R-:W-:Y:S01]  /*7dc0*/  FFMA R50, R70.reuse, R42, R31 ;  /* 0x0000002a46327223 */ /* 0x040fe2000000001f */
[----:B------:R-:W-:Y:S02]  /*7dd0*/  FFMA R49, R65, R45, R26 ;  /* 0x0000002d41317223 */ /* 0x000fe4000000001a */
[----:B------:R-:W-:Y:S01]  /*7de0*/  FFMA R52, R70, R38, R27 ;  /* 0x0000002646347223 */ /* 0x000fe2000000001b */
[----:B------:R-:W-:Y:S01]  /*7df0*/  FFMA R27, R43, R71, R50 ;  /* 0x000000472b1b7223 */ /* 0x000fe20000000032 */
[----:B------:R-:W-:Y:S01]  /*7e00*/  FFMA R50, R92, R40, R201 ;  /* 0x000000285c327223 */ /* 0x000fe200000000c9 */
[----:B------:R-:W-:Y:S01]  /*7e10*/  FFMA R26, R66, R46, R49 ;  /* 0x0000002e421a7223 */ /* 0x000fe20000000031 */
[----:B------:R-:W-:Y:S01]  /*7e20*/  FFMA R54, R54, R6, R53 ;  /* 0x0000000636367223 */ /* 0x000fe20000000035 */
[----:B------:R-:W-:Y:S01]  /*7e30*/  FFMA R49, R69, R45, R48 ;  /* 0x0000002d45317223 */ /* 0x000fe20000000030 */
[----:B------:R-:W-:Y:S01]  /*7e40*/  FFMA R57, R57, R5, R56 ;  /* 0x0000000539397223 */ /* 0x000fe20000000038 */
[-C--:B------:R-:W-:Y:S01]  /*7e50*/  FFMA R202, R92, R36.reuse, R202 ;  /* 0x000000245cca7223 */ /* 0x080fe200000000ca */
[----:B------:R-:W-:Y:S01]  /*7e60*/  FFMA R53, R93, R41, R50 ;  /* 0x000000295d357223 */ /* 0x000fe20000000032 */
[-C--:B------:R-:W-:Y:S01]  /*7e70*/  FFMA R20, R39, R55.reuse, R20 ;  /* 0x0000003727147223 */ /* 0x080fe20000000014 */
[----:B--2---:R-:W-:Y:S01]  /*7e80*/  FFMA R56, R60, R36, R199 ;  /* 0x000000243c387223 */ /* 0x004fe200000000c7 */
[-C--:B------:R-:W-:Y:S01]  /*7e90*/  FFMA R22, R47, R55.reuse, R22 ;  /* 0x000000372f167223 */ /* 0x080fe20000000016 */
[----:B------:R-:W-:Y:S01]  /*7ea0*/  FFMA R55, R7, R55, R54 ;  /* 0x0000003707377223 */ /* 0x000fe20000000036 */
        /* <DEDUP_REMOVED lines=21> */
[C---:B------:R-:W-:Y:S01]  /*8000*/  FFMA R57, R61.reuse, R41, R198 ;  /* 0x000000293d397223 */ /* 0x040fe200000000c6 */
[----:B------:R-:W-:Y:S01]  /*8010*/  FFMA R65, R61, R45, R54 ;  /* 0x0000002d3d417223 */ /* 0x000fe20000000036 */
[C---:B-1----:R-:W-:Y:S01]  /*8020*/  FFMA R196, R72.reuse, R36, R196 ;  /* 0x0000002448c47223 */ /* 0x042fe200000000c4 */
[C---:B------:R-:W-:Y:S01]  /*8030*/  FFMA R58, R72.reuse, R40, R195 ;  /* 0x00000028483a7223 */ /* 0x040fe200000000c3 */
[----:B------:R-:W-:Y:S01]  /*8040*/  FFMA R194, R72, R44, R194 ;  /* 0x0000002c48c27223 */ /* 0x000fe200000000c2 */
[-C--:B------:R-:W-:Y:S01]  /*8050*/  FFMA R69, R69, R5.reuse, R76 ;  /* 0x0000000545457223 */ /* 0x080fe2000000004c */
[-C--:B------:R-:W-:Y:S01]  /*8060*/  FFMA R92, R92, R4.reuse, R77 ;  /* 0x000000045c5c7223 */ /* 0x080fe2000000004d */
[----:B------:R-:W-:Y:S01]  /*8070*/  FFMA R61, R61, R5, R78 ;  /* 0x000000053d3d7223 */ /* 0x000fe2000000004e */
[----:B------:R-:W-:-:S02]  /*8080*/  FFMA R72, R72, R4, R79 ;  /* 0x0000000448487223 */ /* 0x000fc4000000004f */
[----:B------:R-:W1:Y:S01]  /*8090*/  LDS.128 R76, [R0.X4+UR5+0x3120] ;  /* 0x00312005004c7984 */ /* 0x000e620008004c00 */
        /* <DEDUP_REMOVED lines=8> */
[----:B------:R-:W-:Y:S01]  /*8120*/  FFMA R62, R74, R46, R65 ;  /* 0x0000002e4a3e7223 */ /* 0x000fe20000000041 */
[----:B------:R-:W-:-:S02]  /*8130*/  FFMA R61, R73, R41, R58 ;  /* 0x00000029493d7223 */ /* 0x000fc4000000003a */
        /* <DEDUP_REMOVED lines=17> */
[----:B------:R-:W-:Y:S01]  /*8250*/  FFMA R73, R73, R5, R72 ;  /* 0x0000000549497223 */ /* 0x000fe20000000048 */
[-C--:B------:R-:W-:Y:S01]  /*8260*/  FFMA R61, R47, R99.reuse, R66 ;  /* 0x000000632f3d7223 */ /* 0x080fe20000000042 */
[-C--:B------:R-:W-:Y:S01]  /*8270*/  FFMA R33, R39, R99.reuse, R68 ;  /* 0x0000006327217223 */ /* 0x080fe20000000044 */
[-C--:B------:R-:W-:Y:S01]  /*8280*/  FFMA R62, R43, R99.reuse, R62 ;  /* 0x000000632b3e7223 */ /* 0x080fe2000000003e */
[----:B------:R-:W-:Y:S01]  /*8290*/  FFMA R64, R7, R99, R64 ;  /* 0x0000006307407223 */ /* 0x000fe20000000040 */
[C---:B------:R-:W-:Y:S01]  /*82a0*/  FFMA R190, R100.reuse, R36, R190 ;  /* 0x0000002464be7223 */ /* 0x040fe200000000be */
[C---:B------:R-:W-:Y:S01]  /*82b0*/  FFMA R66, R100.reuse, R40, R189 ;  /* 0x0000002864427223 */ /* 0x040fe200000000bd */
[C---:B------:R-:W-:Y:S01]  /*82c0*/  FFMA R188, R100.reuse, R44, R188 ;  /* 0x0000002c64bc7223 */ /* 0x040fe200000000bc */
[----:B------:R-:W-:Y:S01]  /*82d0*/  FFMA R34, R100, R4, R34 ;  /* 0x0000000464227223 */ /* 0x000fe20000000022 */
[----:B------:R-:W2:Y:S01]  /*82e0*/  LDS.128 R96, [R0.X4+UR5+0x3320] ;  /* 0x0033200500607984 */ /* 0x000ea20008004c00 */
[-C--:B------:R-:W-:Y:S01]  /*82f0*/  FFMA R70, R70, R6.reuse, R69 ;  /* 0x0000000646467223 */ /* 0x080fe20000000045 */
[----:B------:R-:W-:Y:S01]  /*8300*/  FFMA R74, R74, R6, R73 ;  /* 0x000000064a4a7223 */ /* 0x000fe20000000049 */
[C---:B------:R-:W-:Y:S01]  /*8310*/  FFMA R65, R101.reuse, R37, R190 ;  /* 0x0000002565417223 */ /* 0x040fe200000000be */
[C---:B------:R-:W-:Y:S01]  /*8320*/  FFMA R69, R101.reuse, R41, R66 ;  /* 0x0000002965457223 */ /* 0x040fe20000000042 */
[C---:B------:R-:W-:Y:S01]  /*8330*/  FFMA R73, R101.reuse, R45, R188 ;  /* 0x0000002d65497223 */ /* 0x040fe200000000bc */
[----:B------:R-:W-:Y:S01]  /*8340*/  FFMA R101, R101, R5, R34 ;  /* 0x0000000565657223 */ /* 0x000fe20000000022 */
[-C--:B------:R-:W-:Y:S01]  /*8350*/  FFMA R48, R47, R71.reuse, R48 ;  /* 0x000000472f307223 */ /* 0x080fe20000000030 */
[----:B------:R-:W-:Y:S01]  /*8360*/  FFMA R71, R7, R71, R70 ;  /* 0x0000004707477223 */ /* 0x000fe20000000046 */
        /* <DEDUP_REMOVED lines=8> */
[C---:B-1----:R-:W-:Y:S01]  /*83f0*/  FFMA R70, R76.reuse, R44, R185 ;  /* 0x0000002c4c467223 */ /* 0x042fe200000000b9 */
[----:B------:R-:W1:Y:S01]  /*8400*/  LDS.128 R100, [R0.X4+UR5+0x4020] ;  /* 0x0040200500647984 */ /* 0x000e620008004c00 */
        /* <DEDUP_REMOVED lines=9> */
[----:B------:R-:W-:Y:S01]  /*84a0*/  FFMA R75, R7, R75, R74 ;  /* 0x0000004b074b7223 */ /* 0x000fe2000000004a */
[C---:B------:R-:W-:Y:S01]  /*84b0*/  FFMA R74, R78.reuse, R46, R73 ;  /* 0x0000002e4e4a7223 */ /* 0x040fe20000000049 */
[C---:B------:R-:W-:Y:S01]  /*84c0*/  FFMA R76, R78.reuse, R38, R35 ;  /* 0x000000264e4c7223 */ /* 0x040fe20000000023 */
[C---:B------:R-:W-:Y:S01]  /*84d0*/  FFMA R70, R78.reuse, R42, R69 ;  /* 0x0000002a4e467223 */ /* 0x040fe20000000045 */
[----:B------:R-:W-:Y:S01]  /*84e0*/  FFMA R72, R78, R6, R77 ;  /* 0x000000064e487223 */ /* 0x000fe2000000004d */
[----:B------:R-:W-:Y:S01]  /*84f0*/  FFMA R81, R81, R37, R80 ;  /* 0x0000002551517223 */ /* 0x000fe20000000050 */
[-C--:B------:R-:W-:Y:S01]  /*8500*/  FFMA R69, R47, R79.reuse, R74 ;  /* 0x0000004f2f457223 */ /* 0x080fe2000000004a */
[C---:B------:R-:W-:Y:S01]  /*8510*/  FFMA R184, R104.reuse, R36, R184 ;  /* 0x0000002468b87223 */ /* 0x040fe200000000b8 */
[C---:B------:R-:W-:Y:S01]  /*8520*/  FFMA R74, R104.reuse, R40, R183 ;  /* 0x00000028684a7223 */ /* 0x040fe200000000b7 */
[C---:B------:R-:W-:Y:S01]  /*8530*/  FFMA R182, R104.reuse, R44, R182 ;  /* 0x0000002c68b67223 */ /* 0x040fe200000000b6 */
[-C--:B------:R-:W-:Y:S01]  /*8540*/  FFMA R35, R39, R79.reuse, R76 ;  /* 0x0000004f27237223 */ /* 0x080fe2000000004c */
[-C--:B------:R-:W-:Y:S01]  /*8550*/  FFMA R70, R43, R79.reuse, R70 ;  /* 0x0000004f2b467223 */ /* 0x080fe20000000046 */
[----:B------:R-:W-:Y:S01]  /*8560*/  FFMA R72, R7, R79, R72 ;  /* 0x0000004f07487223 */ /* 0x000fe20000000048 */
[----:B------:R-:W-:Y:S01]  /*8570*/  FFMA R84, R104, R4, R84 ;  /* 0x0000000468547223 */ /* 0x000fe20000000054 */
[----:B------:R-:W3:Y:S01]  /*8580*/  LDS.128 R76, [R0.X4+UR5+0x4120] ;  /* 0x00412005004c7984 */ /* 0x000ee20008004c00 */
[-C--:B------:R-:W-:Y:S01]  /*8590*/  FFMA R82, R82, R38.reuse, R81 ;  /* 0x0000002652527223 */ /* 0x080fe20000000051 */
[C---:B------:R-:W-:Y:S01]  /*85a0*/  FFMA R73, R105.reuse, R37, R184 ;  /* 0x0000002569497223 */ /* 0x040fe200000000b8 */
[C---:B------:R-:W-:Y:S01]  /*85b0*/  FFMA R81, R105.reuse, R41, R74 ;  /* 0x0000002969517223 */ /* 0x040fe2000000004a */
[C---:B------:R-:W-:Y:S01]  /*85c0*/  FFMA R87, R105.reuse, R45, R182 ;  /* 0x0000002d69577223 */ /* 0x040fe200000000b6 */
[----:B------:R-:W-:Y:S01]  /*85d0*/  FFMA R105, R105, R5, R84 ;  /* 0x0000000569697223 */ /* 0x000fe20000000054 */
[-C--:B------:R-:W-:Y:S01]  /*85e0*/  FFMA R12, R7, R83.reuse, R12 ;  /* 0x00000053070c7223 */ /* 0x080fe2000000000c */
[C---:B------:R-:W-:Y:S01]  /*85f0*/  FFMA R83, R39.reuse, R83, R82 ;  /* 0x0000005327537223 */ /* 0x040fe20000000052 */
        /* <DEDUP_REMOVED lines=9> */
[----:B------:R-:W2:Y:S01]  /*8690*/  LDS.128 R104, [R0.X4+UR5+0x4220] ;  /* 0x0042200500687984 */ /* 0x000ea20008004c00 */
[----:B------:R-:W-:Y:S01]  /*86a0*/  FFMA R89, R89, R5, R88 ;  /* 0x0000000559597223 */ /* 0x000fe20000000058 */
        /* <DEDUP_REMOVED lines=9> */
[-C--:B------:R-:W-:Y:S01]  /*8740*/  FFMA R16, R39, R91.reuse, R16 ;  /* 0x0000005b27107223 */ /* 0x080fe20000000010 */
[-C--:B------:R-:W-:Y:S01]  /*8750*/  FFMA R14, R47, R91.reuse, R14 ;  /* 0x0000005b2f0e7223 */ /* 0x080fe2000000000e */
[----:B------:R-:W-:Y:S01]  /*8760*/  FFMA R91, R7, R91, R90 ;  /* 0x0000005b075b7223 */ /* 0x000fe2000000005a */
[C---:B------:R-:W-:Y:S01]  /*8770*/  FFMA R82, R98.reuse, R46, R89 ;  /* 0x0000002e62527223 */ /* 0x040fe20000000059 */
[----:B------:R-:W-:Y:S01]  /*8780*/  FFMA R93, R93, R5, R92 ;  /* 0x000000055d5d7223 */ /* 0x000fe2000000005c */
        /* <DEDUP_REMOVED lines=13> */
[C---:B------:R-:W-:Y:S01]  /*8860*/  FFMA R99, R101.reuse, R45, R176 ;  /* 0x0000002d65637223 */ /* 0x040fe200000000b0 */
[----:B------:R-:W-:-:S02]  /*8870*/  FFMA R101, R101, R5, R86 ;  /* 0x0000000565657223 */ /* 0x000fc40000000056 */
[----:B------:R-:W1:Y:S01]  /*8880*/  LDS.128 R84, [R0.X4+UR5+0x4320] ;  /* 0x0043200500547984 */ /* 0x000e620008004c00 */
[----:B------:R-:W-:Y:S01]  /*8890*/  FFMA R96, R102, R38, R93 ;  /* 0x0000002666607223 */ /* 0x000fe2000000005d */
[----:B---3--:R-:W-:-:S03]  /*88a0*/  FFMA R98, R76, R36, R175 ;  /* 0x000000244c627223 */ /* 0x008fc600000000af */
[C---:B------:R-:W-:Y:S01]  /*88b0*/  FFMA R93, R39.reuse, R103, R96 ;  /* 0x00000067275d7223 */ /* 0x040fe20000000060 */
[----:B------:R-:W-:Y:S01]  /*88c0*/  FFMA R96, R76, R44, R173 ;  /* 0x0000002c4c607223 */ /* 0x000fe200000000ad */
[-C--:B------:R-:W-:Y:S01]  /*88d0*/  FFMA R52, R39, R95.reuse, R52 ;  /* 0x0000005f27347223 */ /* 0x080fe20000000034 */
        /* <DEDUP_REMOVED lines=8> */
[----:B------:R-:W-:Y:S01]  /*8960*/  FFMA R128, R76, R4, R128 ;  /* 0x000000044c807223 */ /* 0x000fe20000000080 */
[----:B------:R-:W3:Y:S01]  /*8970*/  LDS.128 R96, [R0.X4+UR5+0x5020] ;  /* 0x0050200500607984 */ /* 0x000ee20008004c00 */
[-C--:B------:R-:W-:Y:S01]  /*8980*/  FFMA R94, R43, R103.reuse, R94 ;  /* 0x000000672b5e7223 */ /* 0x080fe2000000005e */
[-C--:B------:R-:W-:Y:S01]  /*8990*/  FFMA R92, R47, R103.reuse, R92 ;  /* 0x000000672f5c7223 */ /* 0x080fe2000000005c */
[----:B------:R-:W-:Y:S01]  /*89a0*/  FFMA R120, R7, R103, R120 ;  /* 0x0000006707787223 */ /* 0x000fe20000000078 */
[----:B------:R-:W-:Y:S01]  /*89b0*/  FFMA R76, R78, R46, R117 ;  /* 0x0000002e4e4c7223 */ /* 0x000fe20000000075 */
[C---:B------:R-:W-:Y:S01]  /*89c0*/  FFMA R103, R77.reuse, R41, R174 ;  /* 0x000000294d677223 */ /* 0x040fe200000000ae */
[----:B------:R-:W-:-:S02]  /*89d0*/  FFMA R77, R77, R5, R128 ;  /* 0x000000054d4d7223 */ /* 0x000fc40000000080 */
[-C--:B------:R-:W-:Y:S01]  /*89e0*/  FFMA R121, R47, R79.reuse, R76 ;  /* 0x0000004f2f797223 */ /* 0x080fe2000000004c */
[----:B--2---:R-:W-:Y:S01]  /*89f0*/  FFMA R76, R104, R44, R167 ;  /* 0x0000002c684c7223 */ /* 0x004fe200000000a7 */
[C---:B------:R-:W-:Y:S01]  /*8a00*/  FFMA R100, R78.reuse, R38, R101 ;  /* 0x000000264e647223 */ /* 0x040fe20000000065 */
[C---:B------:R-:W-:Y:S01]  /*8a10*/  FFMA R122, R78.reuse, R42, R103 ;  /* 0x0000002a4e7a7223 */ /* 0x040fe20000000067 */
[----:B------:R-:W-:Y:S01]  /*8a20*/  FFMA R124, R78, R6, R77 ;  /* 0x000000064e7c7223 */ /* 0x000fe2000000004d */
[C---:B------:R-:W-:Y:S01]  /*8a30*/  FFMA R168, R104.reuse, R40, R168 ;  /* 0x0000002868a87223 */ /* 0x040fe200000000a8 */
[-C--:B------:R-:W-:Y:S01]  /*8a40*/  FFMA R123, R39, R79.reuse, R100 ;  /* 0x0000004f277b7223 */ /* 0x080fe20000000064 */
[-C--:B------:R-:W-:Y:S01]  /*8a50*/  FFMA R122, R43, R79.reuse, R122 ;  /* 0x0000004f2b7a7223 */ /* 0x080fe2000000007a */
[----:B------:R-:W-:Y:S01]  /*8a60*/  FFMA R124, R7, R79, R124 ;  /* 0x0000004f077c7223 */ /* 0x000fe2000000007c */
[C---:B------:R-:W-:Y:S02]  /*8a70*/  FFMA R117, R105.reuse, R45, R76 ;  /* 0x0000002d69757223 */ /* 0x040fe4000000004c */
[----:B------:R-:W2:Y:S01]  /*8a80*/  LDS.128 R76, [R0.X4+UR5+0x5120] ;  /* 0x00512005004c7984 */ /* 0x000ea20008004c00 */
[C---:B------:R-:W-:Y:S01]  /*8a90*/  FFMA R172, R104.reuse, R36, R172 ;  /* 0x0000002468ac7223 */ /* 0x040fe200000000ac */
[----:B------:R-:W-:Y:S01]  /*8aa0*/  FFMA R103, R105, R41, R168 ;  /* 0x0000002969677223 */ /* 0x000fe200000000a8 */
[----:B------:R-:W-:-:S02]  /*8ab0*/  FFMA R138, R104, R4, R138 ;  /* 0x00000004688a7223 */ /* 0x000fc4000000008a */
[C---:B------:R-:W-:Y:S01]  /*8ac0*/  FFMA R101, R105.reuse, R37, R172 ;  /* 0x0000002569657223 */ /* 0x040fe200000000ac */
[C---:B------:R-:W-:Y:S01]  /*8ad0*/  FFMA R100, R106.reuse, R42, R103 ;  /* 0x0000002a6a647223 */ /* 0x040fe20000000067 */
[----:B------:R-:W-:Y:S01]  /*8ae0*/  FFMA R105, R105, R5, R138 ;  /* 0x0000000569697223 */ /* 0x000fe2000000008a */
[C---:B------:R-:W-:Y:S01]  /*8af0*/  FFMA R126, R106.reuse, R46, R117 ;  /* 0x0000002e6a7e7223 */ /* 0x040fe20000000075 */
[C---:B------:R-:W-:Y:S01]  /*8b00*/  FFMA R102, R106.reuse, R38, R101 ;  /* 0x000000266a667223 */ /* 0x040fe20000000065 */
[-C--:B------:R-:W-:Y:S01]  /*8b10*/  FFMA R127, R43, R107.reuse, R100 ;  /* 0x0000006b2b7f7223 */ /* 0x080fe20000000064 */
[----:B------:R-:W-:Y:S01]  /*8b20*/  FFMA R128, R106, R6, R105 ;  /* 0x000000066a807223 */ /* 0x000fe20000000069 */
[C---:B-1----:R-:W-:Y:S01]  /*8b30*/  FFMA R100, R84.reuse, R40, R165 ;  /* 0x0000002854647223 */ /* 0x042fe200000000a5 */
        /* <DEDUP_REMOVED lines=8> */
[----:B------:R-:W-:Y:S01]  /*8bc0*/  FFMA R84, R86, R42, R107 ;  /* 0x0000002a56547223 */ /* 0x000fe2000000006b */
[C---:B------:R-:W-:Y:S01]  /*8bd0*/  FFMA R105, R85.reuse, R37, R166 ;  /* 0x0000002555697223 */ /* 0x040fe200000000a6 */
[C---:B------:R-:W-:Y:S01]  /*8be0*/  FFMA R117, R85.reuse, R45, R164 ;  /* 0x0000002d55757223 */ /* 0x040fe200000000a4 */
[----:B------:R-:W-:Y:S01]  /*8bf0*/  FFMA R85, R85, R5, R134 ;  /* 0x0000000555557223 */ /* 0x000fe20000000086 */
[----:B------:R-:W-:Y:S01]  /*8c00*/  FFMA R129, R43, R87, R84 ;  /* 0x000000572b817223 */ /* 0x000fe20000000054 */
[C---:B---3--:R-:W-:Y:S01]  /*8c10*/  FFMA R136, R96.reuse, R40, R136 ;  /* 0x0000002860887223 */ /* 0x048fe20000000088 */
[----:B------:R-:W-:Y:S01]  /*8c20*/  FFMA R84, R96, R44, R135 ;  /* 0x0000002c60547223 */ /* 0x000fe20000000087 */
[C---:B------:R-:W-:Y:S01]  /*8c30*/  FFMA R104, R86.reuse, R38, R105 ;  /* 0x0000002656687223 */ /* 0x040fe20000000069 */
[C---:B------:R-:W-:Y:S01]  /*8c40*/  FFMA R130, R86.reuse, R46, R117 ;  /* 0x0000002e56827223 */ /* 0x040fe20000000075 */
        /* <DEDUP_REMOVED lines=9> */
[----:B------:R-:W3:Y:S01]  /*8ce0*/  LDS.128 R84, [R0.X4+UR5+0x5320] ;  /* 0x0053200500547984 */ /* 0x000ee20008004c00 */
[----:B------:R-:W-:Y:S01]  /*8cf0*/  FFMA R97, R97, R5, R96 ;  /* 0x0000000561617223 */ /* 0x000fe20000000060 */
[C---:B------:R-:W-:Y:S01]  /*8d00*/  FFMA R96, R98.reuse, R42, R107 ;  /* 0x0000002a62607223 */ /* 0x040fe2000000006b */
[C---:B------:R-:W-:Y:S01]  /*8d10*/  FFMA R104, R98.reuse, R38, R105 ;  /* 0x0000002662687223 */ /* 0x040fe20000000069 */
[----:B------:R-:W-:-:S02]  /*8d20*/  FFMA R134, R98, R46, R117 ;  /* 0x0000002e62867223 */ /* 0x000fc40000000075 */
[-C--:B------:R-:W-:Y:S01]  /*8d30*/  FFMA R133, R43, R99.reuse, R96 ;  /* 0x000000632b857223 */ /* 0x080fe20000000060 */
[----:B--2---:R-:W-:Y:S01]  /*8d40*/  FFMA R96, R76, R44, R139 ;  /* 0x0000002c4c607223 */ /* 0x004fe2000000008b */
[----:B------:R-:W-:Y:S01]  /*8d50*/  FFMA R136, R98, R6, R97 ;  /* 0x0000000662887223 */ /* 0x000fe20000000061 */
[-C--:B------:R-:W-:Y:S01]  /*8d60*/  FFMA R135, R39, R99.reuse, R104 ;  /* 0x0000006327877223 */ /* 0x080fe20000000068 */
[----:B------:R-:W-:Y:S01]  /*8d70*/  FFMA R134, R47, R99, R134 ;  /* 0x000000632f867223 */ /* 0x000fe20000000086 */
[----:B------:R-:W-:Y:S01]  /*8d80*/  FFMA R117, R77, R45, R96 ;  /* 0x0000002d4d757223 */ /* 0x000fe20000000060 */
[----:B------:R-:W-:Y:S01]  /*8d90*/  FFMA R136, R7, R99, R136 ;  /* 0x0000006307887223 */ /* 0x000fe20000000088 */
[C---:B------:R-:W-:Y:S01]  /*8da0*/  FFMA R156, R76.reuse, R36, R156 ;  /* 0x000000244c9c7223 */ /* 0x040fe2000000009c */
[----:B------:R-:W2:Y:S01]  /*8db0*/  LDS.128 R96, [R0.X4+UR5+0x6020] ;  /* 0x0060200500607984 */ /* 0x000ea20008004c00 */
[C---:B------:R-:W-:Y:S01]  /*8dc0*/  FFMA R140, R76.reuse, R40, R140 ;  /* 0x000000284c8c7223 */ /* 0x040fe2000000008c */
[----:B------:R-:W-:Y:S01]  /*8dd0*/  FFMA R76, R76, R4, R137 ;  /* 0x000000044c4c7223 */ /* 0x000fe20000000089 */
[----:B------:R-:W-:-:S02]  /*8de0*/  FFMA R105, R77, R37, R156 ;  /* 0x000000254d697223 */ /* 0x000fc4000000009c */
[C---:B------:R-:W-:Y:S01]  /*8df0*/  FFMA R107, R77.reuse, R41, R140 ;  /* 0x000000294d6b7223 */ /* 0x040fe2000000008c */
[----:B------:R-:W-:Y:S01]  /*8e00*/  FFMA R77, R77, R5, R76 ;  /* 0x000000054d4d7223 */ /* 0x000fe2000000004c */
[C---:B------:R-:W-:Y:S01]  /*8e10*/  FFMA R76, R78.reuse, R46, R117 ;  /* 0x0000002e4e4c7223 */ /* 0x040fe20000000075 */
[C---:B------:R-:W-:Y:S01]  /*8e20*/  FFMA R104, R78.reuse, R38, R105 ;  /* 0x000000264e687223 */ /* 0x040fe20000000069 */
[----:B------:R-:W-:Y:S02]  /*8e30*/  FFMA R138, R78, R42, R107 ;  /* 0x0000002a4e8a7223 */ /* 0x000fe4000000006b */
[-C--:B------:R-:W-:Y:S01]  /*8e40*/  FFMA R139, R47, R79.reuse, R76 ;  /* 0x0000004f2f8b7223 */ /* 0x080fe2000000004c */
[----:B-1----:R-:W-:Y:S01]  /*8e50*/  FFMA R76, R100, R40, R143 ;  /* 0x00000028644c7223 */ /* 0x002fe2000000008f */
[----:B------:R-:W-:Y:S01]  /*8e60*/  FFMA R140, R78, R6, R77 ;  /* 0x000000064e8c7223 */ /* 0x000fe2000000004d */
[C---:B------:R-:W-:Y:S01]  /*8e70*/  FFMA R142, R100.reuse, R44, R142 ;  /* 0x0000002c648e7223 */ /* 0x040fe2000000008e */
[C---:B------:R-:W-:Y:S01]  /*8e80*/  FFMA R144, R100.reuse, R36, R144 ;  /* 0x0000002464907223 */ /* 0x040fe20000000090 */
[-C--:B------:R-:W-:Y:S01]  /*8e90*/  FFMA R137, R39, R79.reuse, R104 ;  /* 0x0000004f27897223 */ /* 0x080fe20000000068 */
[-C--:B------:R-:W-:Y:S01]  /*8ea0*/  FFMA R138, R43, R79.reuse, R138 ;  /* 0x0000004f2b8a7223 */ /* 0x080fe2000000008a */
[----:B------:R-:W-:Y:S01]  /*8eb0*/  FFMA R140, R7, R79, R140 ;  /* 0x0000004f078c7223 */ /* 0x000fe2000000008c */
[----:B------:R-:W-:Y:S01]  /*8ec0*/  FFMA R100, R100, R4, R141 ;  /* 0x0000000464647223 */ /* 0x000fe2000000008d */
[C---:B------:R-:W-:Y:S01]  /*8ed0*/  FFMA R107, R101.reuse, R41, R76 ;  /* 0x00000029656b7223 */ /* 0x040fe2000000004c */
[C---:B------:R-:W-:Y:S01]  /*8ee0*/  FFMA R117, R101.reuse, R45, R142 ;  /* 0x0000002d65757223 */ /* 0x040fe2000000008e */
[----:B------:R-:W1:Y:S01]  /*8ef0*/  LDS.128 R76, [R0.X4+UR5+0x6120] ;  /* 0x00612005004c7984 */ /* 0x000e620008004c00 */
[C---:B------:R-:W-:Y:S01]  /*8f00*/  FFMA R105, R101.reuse, R37, R144 ;  /* 0x0000002565697223 */ /* 0x040fe20000000090 */
[----:B------:R-:W-:Y:S01]  /*8f10*/  FFMA R101, R101, R5, R100 ;  /* 0x0000000565657223 */ /* 0x000fe20000000064 */
[----:B------:R-:W-:Y:S01]  /*8f20*/  FFMA R100, R102, R46, R117 ;  /* 0x0000002e66647223 */ /* 0x000fe20000000075 */
[----:B---3--:R-:W-:Y:S01]  /*8f30*/  FFMA R146, R84, R44, R146 ;  /* 0x0000002c54927223 */ /* 0x008fe20000000092 */
[----:B------:R-:W-:-:S02]  /*8f40*/  FFMA R104, R102, R38, R105 ;  /* 0x0000002666687223 */ /* 0x000fc40000000069 */
[----:B------:R-:W-:Y:S01]  /*8f50*/  FFMA R141, R47, R103, R100 ;  /* 0x000000672f8d7223 */ /* 0x000fe20000000064 */
[----:B------:R-:W-:Y:S01]  /*8f60*/  FFMA R100, R84, R40, R147 ;  /* 0x0000002854647223 */ /* 0x000fe20000000093 */
        /* <DEDUP_REMOVED lines=19> */
[-C--:B------:R-:W-:Y:S01]  /*90a0*/  FFMA R147, R43, R87.reuse, R104 ;  /* 0x000000572b937223 */ /* 0x080fe20000000068 */
[C---:B------:R-:W-:Y:S01]  /*90b0*/  FFMA R150, R96.reuse, R44, R150 ;  /* 0x0000002c60967223 */ /* 0x040fe20000000096 */
[----:B------:R-:W-:Y:S01]  /*90c0*/  FFMA R148, R7, R87, R148 ;  /* 0x0000005707947223 */ /* 0x000fe20000000094 */
[C---:B------:R-:W-:Y:S01]  /*90d0*/  FFMA R107, R97.reuse, R37, R84 ;  /* 0x00000025616b7223 */ /* 0x040fe20000000054 */
[C---:B------:R-:W-:Y:S01]  /*90e0*/  FFMA R152, R96.reuse, R40, R152 ;  /* 0x0000002860987223 */ /* 0x040fe20000000098 */
[----:B------:R-:W2:Y:S01]  /*90f0*/  LDS.128 R84, [R0.X4+UR5+0x6320] ;  /* 0x0063200500547984 */ /* 0x000ea20008004c00 */
[----:B------:R-:W-:Y:S01]  /*9100*/  FFMA R96, R96, R4, R149 ;  /* 0x0000000460607223 */ /* 0x000fe20000000095 */
[C---:B------:R-:W-:Y:S01]  /*9110*/  FFMA R117, R97.reuse, R45, R150 ;  /* 0x0000002d61757223 */ /* 0x040fe20000000096 */
[----:B------:R-:W-:-:S02]  /*9120*/  FFMA R105, R97, R41, R152 ;  /* 0x0000002961697223 */ /* 0x000fc40000000098 */
        /* <DEDUP_REMOVED lines=22> */
[C---:B---3--:R-:W-:Y:S01]  /*9290*/  FFMA R158, R100.reuse, R36, R158 ;  /* 0x00000024649e7223 */ /* 0x048fe2000000009e */
[----:B------:R-:W3:Y:S01]  /*92a0*/  LDS.128 R116, [R0.X4+UR5+0x7120] ;  /* 0x0071200500747984 */ /* 0x000ee20008004c00 */
[-C--:B------:R-:W-:Y:S01]  /*92b0*/  FFMA R155, R43, R79.reuse, R104 ;  /* 0x0000004f2b9b7223 */ /* 0x080fe20000000068 */
[-C--:B------:R-:W-:Y:S01]  /*92c0*/  FFMA R154, R39, R79.reuse, R154 ;  /* 0x0000004f279a7223 */ /* 0x080fe2000000009a */
[-C--:B------:R-:W-:Y:S01]  /*92d0*/  FFMA R153, R7, R79.reuse, R76 ;  /* 0x0000004f07997223 */ /* 0x080fe2000000004c */
[----:B------:R-:W-:Y:S01]  /*92e0*/  FFMA R156, R47, R79, R156 ;  /* 0x0000004f2f9c7223 */ /* 0x000fe2000000009c */
[C---:B------:R-:W-:Y:S01]  /*92f0*/  FFMA R78, R100.reuse, R40, R159 ;  /* 0x00000028644e7223 */ /* 0x040fe2000000009f */
[----:B------:R-:W-:Y:S01]  /*9300*/  FFMA R76, R100, R4, R157 ;  /* 0x00000004644c7223 */ /* 0x000fe2000000009d */
[----:B------:R-:W-:-:S02]  /*9310*/  FFMA R79, R101, R37, R158 ;  /* 0x00000025654f7223 */ /* 0x000fc4000000009e */
[C---:B------:R-:W-:Y:S01]  /*9320*/  FFMA R77, R101.reuse, R41, R78 ;  /* 0x00000029654d7223 */ /* 0x040fe2000000004e */
[----:B------:R-:W-:Y:S01]  /*9330*/  FFMA R105, R101, R5, R76 ;  /* 0x0000000565697223 */ /* 0x000fe2000000004c */
[----:B------:R-:W-:Y:S01]  /*9340*/  FFMA R78, R102, R38, R79 ;  /* 0x00000026664e7223 */ /* 0x000fe2000000004f */
[----:B------:R-:W-:Y:S01]  /*9350*/  FFMA R100, R100, R44, R111 ;  /* 0x0000002c64647223 */ /* 0x000fe2000000006f */
[----:B--2---:R-:W-:Y:S01]  /*9360*/  FFMA R162, R84, R40, R162 ;  /* 0x0000002854a27223 */ /* 0x004fe200000000a2 */
        /* <DEDUP_REMOVED lines=11> */
[C---:B------:R-:W-:Y:S01]  /*9420*/  FFMA R164, R86.reuse, R42, R79 ;  /* 0x0000002a56a47223 */ /* 0x040fe2000000004f */
[----:B------:R-:W-:Y:S01]  /*9430*/  FFMA R100, R86, R38, R77 ;  /* 0x0000002656647223 */ /* 0x000fe2000000004d */
[----:B------:R-:W-:Y:S01]  /*9440*/  FFMA R110, R84, R4, R110 ;  /* 0x00000004546e7223 */ /* 0x000fe2000000006e */
[----:B------:R-:W2:Y:S01]  /*9450*/  LDS.128 R76, [R0.X4+UR5+0x7220] ;  /* 0x00722005004c7984 */ /* 0x000ea20008004c00 */
[----:B------:R-:W-:-:S02]  /*9460*/  FFMA R84, R86, R46, R101 ;  /* 0x0000002e56547223 */ /* 0x000fc40000000065 */
[----:B------:R-:W-:Y:S01]  /*9470*/  FFMA R85, R85, R5, R110 ;  /* 0x0000000555557223 */ /* 0x000fe2000000006e */
[C---:B-1----:R-:W-:Y:S01]  /*9480*/  FFMA R114, R96.reuse, R40, R114 ;  /* 0x0000002860727223 */ /* 0x042fe20000000072 */
        /* <DEDUP_REMOVED lines=11> */
[----:B------:R-:W-:Y:S01]  /*9540*/  FFMA R97, R97, R5, R96 ;  /* 0x0000000561617223 */ /* 0x000fe20000000060 */
[----:B------:R-:W-:Y:S01]  /*9550*/  FFMA R84, R98, R46, R101 ;  /* 0x0000002e62547223 */ /* 0x000fe20000000065 */
[----:B------:R-:W1:Y:S01]  /*9560*/  LDS.128 R112, [R0.X4+UR5+0x7320] ;  /* 0x0073200500707984 */ /* 0x000e620008004c00 */
[----:B---3--:R-:W-:Y:S01]  /*9570*/  FFMA R108, R116, R4, R108 ;  /* 0x00000004746c7223 */ /* 0x008fe2000000006c */
[C---:B------:R-:W-:Y:S01]  /*9580*/  FFMA R168, R98.reuse, R42, R87 ;  /* 0x0000002a62a87223 */ /* 0x040fe20000000057 */
[C---:B------:R-:W-:Y:S01]  /*9590*/  FFMA R86, R98.reuse, R38, R85 ;  /* 0x0000002662567223 */ /* 0x040fe20000000055 */
[----:B------:R-:W-:Y:S01]  /*95a0*/  FFMA R166, R98, R6, R97 ;  /* 0x0000000662a67223 */ /* 0x000fe20000000061 */
[-C--:B------:R-:W-:Y:S01]  /*95b0*/  FFMA R165, R47, R99.reuse, R84 ;  /* 0x000000632fa57223 */ /* 0x080fe20000000054 */
[C---:B------:R-:W-:Y:S01]  /*95c0*/  FFMA R84, R116.reuse, R44, R169 ;  /* 0x0000002c74547223 */ /* 0x040fe200000000a9 */
[C---:B------:R-:W-:Y:S01]  /*95d0*/  FFMA R170, R116.reuse, R40, R170 ;  /* 0x0000002874aa7223 */ /* 0x040fe200000000aa */
[----:B------:R-:W-:Y:S01]  /*95e0*/  FFMA R116, R116, R36, R171 ;  /* 0x0000002474747223 */ /* 0x000fe200000000ab */
[-C--:B------:R-:W-:Y:S01]  /*95f0*/  FFMA R168, R43, R99.reuse, R168 ;  /* 0x000000632ba87223 */ /* 0x080fe200000000a8 */
[-C--:B------:R-:W-:Y:S01]  /*9600*/  FFMA R167, R39, R99.reuse, R86 ;  /* 0x0000006327a77223 */ /* 0x080fe20000000056 */
[----:B------:R-:W-:Y:S01]  /*9610*/  FFMA R166, R7, R99, R166 ;  /* 0x0000006307a67223 */ /* 0x000fe200000000a6 */
[C---:B------:R-:W-:Y:S01]  /*9620*/  FFMA R171, R117.reuse, R5, R108 ;  /* 0x0000000575ab7223 */ /* 0x040fe2000000006c */
[----:B------:R-:W-:Y:S01]  /*9630*/  LDS.128 R96, [R32+0x30] ;  /* 0x0000300020607984 */ /* 0x000fe20000000c00 */
[----:B------:R-:W-:-:S03]  /*9640*/  FFMA R169, R117, R45, R84 ;  /* 0x0000002d75a97223 */ /* 0x000fc60000000054 */
[----:B------:R-:W3:Y:S01]  /*9650*/  LDS.128 R108, [R0.X4+UR5+0x30] ;  /* 0x00003005006c7984 */ /* 0x000ee20008004c00 */
[C---:B------:R-:W-:Y:S01]  /*9660*/  FFMA R173, R117.reuse, R41, R170 ;  /* 0x0000002975ad7223 */ /* 0x040fe200000000aa */
[----:B------:R-:W-:Y:S02]  /*9670*/  FFMA R117, R117, R37, R116 ;  /* 0x0000002575757223 */ /* 0x000fe40000000074 */
[----:B------:R-:W4:Y:S04]  /*9680*/  LDS.128 R84, [R32+0x130] ;  /* 0x0001300020547984 */ /* 0x000f280000000c00 */
[----:B------:R-:W4:Y:S01]  /*9690*/  LDS.128 R104, [R32+0x230] ;  /* 0x0002300020687984 */ /* 0x000f220000000c00 */
[C---:B------:R-:W-:Y:S01]  /*96a0*/  FFMA R169, R118.reuse, R46, R169 ;  /* 0x0000002e76a97223 */ /* 0x040fe200000000a9 */
[C---:B------:R-:W-:Y:S01]  /*96b0*/  FFMA R171, R118.reuse, R6, R171 ;  /* 0x0000000676ab7223 */ /* 0x040fe200000000ab */
[C---:B------:R-:W-:Y:S01]  /*96c0*/  FFMA R173, R118.reuse, R42, R173 ;  /* 0x0000002a76ad7223 */ /* 0x040fe200000000ad */
[----:B------:R-:W-:Y:S01]  /*96d0*/  FFMA R172, R118, R38, R117 ;  /* 0x0000002676ac7223 */ /* 0x000fe20000000075 */
[-C--:B------:R-:W-:Y:S01]  /*96e0*/  FFMA R158, R43, R103.reuse, R158 ;  /* 0x000000672b9e7223 */ /* 0x080fe2000000009e */
[----:B------:R-:W-:Y:S01]  /*96f0*/  FFMA R160, R47, R103, R160 ;  /* 0x000000672fa07223 */ /* 0x000fe200000000a0 */
[-C--:B------:R-:W-:Y:S01]  /*9700*/  FFMA R173, R43, R119.reuse, R173 ;  /* 0x000000772bad7223 */ /* 0x080fe200000000ad */
[-C--:B------:R-:W-:Y:S01]  /*9710*/  FFMA R172, R39, R119.reuse, R172 ;  /* 0x0000007727ac7223 */ /* 0x080fe200000000ac */
[-C--:B------:R-:W-:Y:S01]  /*9720*/  FFMA R171, R7, R119.reuse, R171 ;  /* 0x0000007707ab7223 */ /* 0x080fe200000000ab */
[----:B------:R-:W-:Y:S01]  /*9730*/  FFMA R169, R47, R119, R169 ;  /* 0x000000772fa97223 */ /* 0x000fe200000000a9 */
[----:B------:R-:W-:Y:S01]  /*9740*/  LDS.128 R100, [R32+0x330] ;  /* 0x0003300020647984 */ /* 0x000fe20000000c00 */
[C---:B--2---:R-:W-:Y:S01]  /*9750*/  FFMA R209, R76.reuse, R36, R209 ;  /* 0x000000244cd17223 */ /* 0x044fe200000000d1 */
        /* <DEDUP_REMOVED lines=15> */
[----:B------:R-:W-:-:S02]  /*9850*/  FFMA R234, R7, R79, R234 ;  /* 0x0000004f07ea7223 */ /* 0x000fc400000000ea */
[----:B------:R-:W2:Y:S01]  /*9860*/  LDS.128 R76, [R0.X4+UR5+0x230] ;  /* 0x00023005004c7984 */ /* 0x000ea20008004c00 */
[----:B-1----:R-:W-:-:S04]  /*9870*/  FFMA R19, R112, R4, R19 ;  /* 0x0000000470137223 */ /* 0x002fc80000000013 */
[----:B------:R-:W-:Y:S01]  /*9880*/  FFMA R19, R113, R5, R19 ;  /* 0x0000000571137223 */ /* 0x000fe20000000013 */
[----:B---3--:R-:W-:-:S03]  /*9890*/  FFMA R12, R108, R96, R12 ;  /* 0x000000606c0c7223 */ /* 0x008fc6000000000c */
[----:B------:R-:W-:Y:S01]  /*98a0*/  FFMA R19, R114, R6, R19 ;  /* 0x0000000672137223 */ /* 0x000fe20000000013 */
[C---:B----4-:R-:W-:Y:S01]  /*98b0*/  FFMA R4, R108.reuse, R84, R13 ;  /* 0x000000546c047223 */ /* 0x050fe2000000000d */
[----:B------:R-:W-:Y:S02]  /*98c0*/  FFMA R6, R108, R104, R3 ;  /* 0x000000686c067223 */ /* 0x000fe40000000003 */
[----:B------:R-:W-:Y:S01]  /*98d0*/  FFMA R230, R7, R115, R19 ;  /* 0x0000007307e67223 */ /* 0x000fe20000000013 */
[C---:B------:R-:W-:Y:S01]  /*98e0*/  FFMA R19, R109.reuse, R97, R12 ;  /* 0x000000616d137223 */ /* 0x040fe2000000000c */
[C---:B------:R-:W-:Y:S01]  /*98f0*/  FFMA R13, R109.reuse, R85, R4 ;  /* 0x000000556d0d7223 */ /* 0x040fe20000000004 */
[----:B------:R-:W-:Y:S02]  /*9900*/  FFMA R3, R109, R105, R6 ;  /* 0x000000696d037223 */ /* 0x000fe40000000006 */
[----:B------:R-:W1:Y:S01]  /*9910*/  LDS.128 R4, [R0.X4+UR5+0x330] ;  /* 0x0003300500047984 */ /* 0x000e620008004c00 */
[----:B------:R-:W-:-:S04]  /*9920*/  FFMA R12, R110, R98, R19 ;  /* 0x000000626e0c7223 */ /* 0x000fc80000000013 */
[----:B------:R-:W-:Y:S01]  /*9930*/  FFMA R227, R99, R111, R12 ;  /* 0x0000006f63e37223 */ /* 0x000fe2000000000c */
[C---:B--2---:R-:W-:Y:S01]  /*9940*/  FFMA R12, R116.reuse, R100, R10 ;  /* 0x00000064740c7223 */ /* 0x044fe2000000000a */
[C---:B------:R-:W-:Y:S01]  /*9950*/  FFMA R10, R116.reuse, R104, R8 ;  /* 0x00000068740a7223 */ /* 0x040fe20000000008 */
[----:B------:R-:W-:Y:S01]  /*9960*/  FFMA R8, R116, R84, R9 ;  /* 0x0000005474087223 */ /* 0x000fe20000000009 */
[----:B------:R-:W-:Y:S01]  /*9970*/  FFMA R228, R110, R86, R13 ;  /* 0x000000566ee47223 */ /* 0x000fe2000000000d */
[----:B------:R-:W-:Y:S01]  /*9980*/  FFMA R205, R112, R36, R205 ;  /* 0x0000002470cd7223 */ /* 0x000fe200000000cd */
[C---:B------:R-:W-:Y:S01]  /*9990*/  FFMA R13, R117.reuse, R105, R10 ;  /* 0x00000069750d7223 */ /* 0x040fe2000000000a */
[----:B------:R-:W-:Y:S01]  /*99a0*/  FFMA R116, R116, R96, R11 ;  /* 0x0000006074747223 */ /* 0x000fe2000000000b */
[C---:B------:R-:W-:Y:S01]  /*99b0*/  FFMA R19, R117.reuse, R85, R8 ;  /* 0x0000005575137223 */ /* 0x040fe20000000008 */
[-C--:B------:R-:W-:Y:S01]  /*99c0*/  FFMA R36, R110, R106.reuse, R3 ;  /* 0x0000006a6e247223 */ /* 0x080fe20000000003 */
[----:B------:R-:W2:Y:S01]  /*99d0*/  LDS.128 R8, [R0.X4+UR5+0x1030] ;  /* 0x0010300500087984 */ /* 0x000ea20008004c00 */
[----:B------:R-:W-:Y:S01]  /*99e0*/  FFMA R3, R117, R101, R12 ;  /* 0x0000006575037223 */ /* 0x000fe2000000000c */
[----:B------:R-:W-:-:S04]  /*99f0*/  FFMA R12, R118, R106, R13 ;  /* 0x0000006a760c7223 */ /* 0x000fc8000000000d */
[----:B------:R-:W-:Y:S01]  /*9a00*/  FFMA R225, R107, R119, R12 ;  /* 0x000000776be17223 */ /* 0x000fe2000000000c */
[C---:B------:R-:W-:Y:S01]  /*9a10*/  FFMA R12, R76.reuse, R104, R15 ;  /* 0x000000684c0c7223 */ /* 0x040fe2000000000f */
[----:B------:R-:W-:Y:S01]  /*9a20*/  FFMA R14, R76, R84, R14 ;  /* 0x000000544c0e7223 */ /* 0x000fe2000000000e */
[----:B------:R-:W-:Y:S01]  /*9a30*/  FFMA R205, R113, R37, R205 ;  /* 0x0000002571cd7223 */ /* 0x000fe200000000cd */
[----:B------:R-:W-:Y:S01]  /*9a40*/  FFMA R224, R118, R86, R19 ;  /* 0x0000005676e07223 */ /* 0x000fe20000000013 */
[C---:B------:R-:W-:Y:S01]  /*9a50*/  FFMA R19, R77.reuse, R105, R12 ;  /* 0x000000694d137223 */ /* 0x040fe2000000000c */
[----:B------:R-:W-:Y:S02]  /*9a60*/  FFMA R37, R77, R85, R14 ;  /* 0x000000554d257223 */ /* 0x000fe4000000000e */
[----:B------:R-:W3:Y:S01]  /*9a70*/  LDS.128 R12, [R0.X4+UR5+0x1130] ;  /* 0x00113005000c7984 */ /* 0x000ee20008004c00 */
[----:B------:R-:W-:Y:S01]  /*9a80*/  FFMA R16, R76, R100, R16 ;  /* 0x000000644c107223 */ /* 0x000fe20000000010 */
[----:B------:R-:W-:-:S03]  /*9a90*/  FFMA R226, R118, R102, R3 ;  /* 0x0000006676e27223 */ /* 0x000fc60000000003 */
[----:B------:R-:W-:Y:S01]  /*9aa0*/  FFMA R3, R77, R101, R16 ;  /* 0x000000654d037223 */ /* 0x000fe20000000010 */
[----:B------:R-:W-:Y:S01]  /*9ab0*/  FFMA R16, R78, R86, R37 ;  /* 0x000000564e107223 */ /* 0x000fe20000000025 */
[----:B------:R-:W-:-:S03]  /*9ac0*/  FFMA R38, R114, R38, R205 ;  /* 0x0000002672267223 */ /* 0x000fc600000000cd */
[----:B------:R-:W-:Y:S01]  /*9ad0*/  FFMA R221, R87, R79, R16 ;  /* 0x0000004f57dd7223 */ /* 0x000fe20000000010 */
[C---:B-1----:R-:W-:Y:S01]  /*9ae0*/  FFMA R18, R4.reuse, R100, R18 ;  /* 0x0000006404127223 */ /* 0x042fe20000000012 */
[C---:B------:R-:W-:Y:S01]  /*9af0*/  FFMA R28, R4.reuse, R104, R28 ;  /* 0x00000068041c7223 */ /* 0x040fe2000000001c */
[C---:B------:R-:W-:Y:S01]  /*9b00*/  FFMA R16, R4.reuse, R84, R17 ;  /* 0x0000005404107223 */ /* 0x040fe20000000011 */
[----:B------:R-:W-:Y:S01]  /*9b10*/  FFMA R229, R107, R111, R36 ;  /* 0x0000006f6be57223 */ /* 0x000fe20000000024 */
[----:B------:R-:W-:Y:S01]  /*9b20*/  FFMA R4, R4, R96, R51 ;  /* 0x0000006004047223 */ /* 0x000fe20000000033 */
[----:B------:R-:W-:Y:S01]  /*9b30*/  FFMA R231, R39, R115, R38 ;  /* 0x0000007327e77223 */ /* 0x000fe20000000026 */
[C---:B------:R-:W-:Y:S01]  /*9b40*/  FFMA R36, R78.reuse, R102, R3 ;  /* 0x000000664e247223 */ /* 0x040fe20000000003 */
[C---:B------:R-:W-:Y:S01]  /*9b50*/  FFMA R37, R5.reuse, R105, R28 ;  /* 0x0000006905257223 */ /* 0x040fe2000000001c */
[-C--:B------:R-:W-:Y:S01]  /*9b60*/  FFMA R222, R78, R106.reuse, R19 ;  /* 0x0000006a4ede7223 */ /* 0x080fe20000000013 */
[C---:B------:R-:W-:Y:S01]  /*9b70*/  FFMA R3, R5.reuse, R101, R18 ;  /* 0x0000006505037223 */ /* 0x040fe20000000012 */
[C---:B------:R-:W-:Y:S01]  /*9b80*/  FFMA R39, R5.reuse, R85, R16 ;  /* 0x0000005505277223 */ /* 0x040fe20000000010 */
[----:B------:R-:W-:Y:S01]  /*9b90*/  FFMA R5, R5, R97, R4 ;  /* 0x0000006105057223 */ /* 0x000fe20000000004 */
[----:B------:R-:W1:Y:S01]  /*9ba0*/  LDS.128 R16, [R0.X4+UR5+0x1230] ;  /* 0x0012300500107984 */ /* 0x000e620008004c00 */
[----:B------:R-:W-:Y:S01]  /*9bb0*/  FFMA R4, R6, R106, R37 ;  /* 0x0000006a06047223 */ /* 0x000fe20000000025 */
[C---:B------:R-:W-:Y:S01]  /*9bc0*/  FFMA R204, R112.reuse, R40, R204 ;  /* 0x0000002870cc7223 */ /* 0x040fe200000000cc */
[----:B------:R-:W-:Y:S01]  /*9bd0*/  FFMA R203, R112, R44, R203 ;  /* 0x0000002c70cb7223 */ /* 0x000fe200000000cb */
[C---:B--2---:R-:W-:Y:S01]  /*9be0*/  FFMA R22, R8.reuse, R84, R22 ;  /* 0x0000005408167223 */ /* 0x044fe20000000016 */
[----:B------:R-:W-:Y:S01]  /*9bf0*/  FFMA R219, R107, R7, R4 ;  /* 0x000000076bdb7223 */ /* 0x000fe20000000004 */
[----:B------:R-:W-:Y:S01]  /*9c00*/  FFMA R4, R8, R104, R21 ;  /* 0x0000006808047223 */ /* 0x000fe20000000015 */
[C---:B------:R-:W-:Y:S01]  /*9c10*/  FFMA R220, R6.reuse, R102, R3 ;  /* 0x0000006606dc7223 */ /* 0x040fe20000000003 */
[C---:B------:R-:W-:Y:S01]  /*9c20*/  FFMA R218, R6.reuse, R86, R39 ;  /* 0x0000005606da7223 */ /* 0x040fe20000000027 */
[----:B------:R-:W-:Y:S01]  /*9c30*/  FFMA R112, R6, R98, R5 ;  /* 0x0000006206707223 */ /* 0x000fe20000000005 */
[C---:B------:R-:W-:Y:S01]  /*9c40*/  FFMA R20, R8.reuse, R100, R20 ;  /* 0x0000006408147223 */ /* 0x040fe20000000014 */
        /* <DEDUP_REMOVED lines=10> */
[----:B------:R-:W-:Y:S01]  /*9cf0*/  FFMA R9, R9, R97, R8 ;  /* 0x0000006109097223 */ /* 0x000fe20000000008 */
[C---:B------:R-:W-:Y:S01]  /*9d00*/  FFMA R8, R10.reuse, R86, R37 ;  /* 0x000000560a087223 */ /* 0x040fe20000000025 */
[-C--:B------:R-:W-:Y:S01]  /*9d10*/  FFMA R226, R103, R119.reuse, R226 ;  /* 0x0000007767e27223 */ /* 0x080fe200000000e2 */
[-C--:B------:R-:W-:Y:S01]  /*9d20*/  FFMA R224, R87, R119.reuse, R224 ;  /* 0x0000007757e07223 */ /* 0x080fe200000000e0 */
[----:B------:R-:W-:Y:S01]  /*9d30*/  FFMA R119, R99, R119, R118 ;  /* 0x0000007763777223 */ /* 0x000fe20000000076 */
[C---:B------:R-:W-:Y:S01]  /*9d40*/  FFMA R20, R10.reuse, R102, R3 ;  /* 0x000000660a147223 */ /* 0x040fe20000000003 */
[C---:B------:R-:W-:Y:S01]  /*9d50*/  FFMA R118, R10.reuse, R106, R21 ;  /* 0x0000006a0a767223 */ /* 0x040fe20000000015 */
[----:B------:R-:W-:Y:S01]  /*9d60*/  FFMA R116, R10, R98, R9 ;  /* 0x000000620a747223 */ /* 0x000fe20000000009 */
[-C--:B------:R-:W-:Y:S01]  /*9d70*/  FFMA R117, R87, R11.reuse, R8 ;  /* 0x0000000b57757223 */ /* 0x080fe20000000008 */
[C---:B---3--:R-:W-:Y:S01]  /*9d80*/  FFMA R10, R12.reuse, R100, R25 ;  /* 0x000000640c0a7223 */ /* 0x048fe20000000019 */
[----:B------:R-:W-:Y:S01]  /*9d90*/  FFMA R8, R12, R104, R23 ;  /* 0x000000680c087223 */ /* 0x000fe20000000017 */
[-C--:B------:R-:W-:Y:S01]  /*9da0*/  FFMA R217, R103, R11.reuse, R20 ;  /* 0x0000000b67d97223 */ /* 0x080fe20000000014 */
[-C--:B------:R-:W-:Y:S01]  /*9db0*/  FFMA R118, R107, R11.reuse, R118 ;  /* 0x0000000b6b767223 */ /* 0x080fe20000000076 */
[----:B------:R-:W-:Y:S01]  /*9dc0*/  FFMA R116, R99, R11, R116 ;  /* 0x0000000b63747223 */ /* 0x000fe20000000074 */
[C---:B------:R-:W-:Y:S01]  /*9dd0*/  FFMA R3, R13.reuse, R101, R10 ;  /* 0x000000650d037223 */ /* 0x040fe2000000000a */
[----:B------:R-:W-:-:S02]  /*9de0*/  FFMA R21, R13, R105, R8 ;  /* 0x000000690d157223 */ /* 0x000fc40000000008 */
[----:B------:R-:W3:Y:S01]  /*9df0*/  LDS.128 R8, [R0.X4+UR5+0x2030] ;  /* 0x0020300500087984 */ /* 0x000ee20008004c00 */
[C---:B------:R-:W-:Y:S01]  /*9e00*/  FFMA R24, R12.reuse, R84, R24 ;  /* 0x000000540c187223 */ /* 0x040fe20000000018 */
[----:B------:R-:W-:-:S03]  /*9e10*/  FFMA R12, R12, R96, R59 ;  /* 0x000000600c0c7223 */ /* 0x000fc6000000003b */
        /* <DEDUP_REMOVED lines=21> */
[C---:B------:R-:W-:Y:S01]  /*9f70*/  FFMA R212, R18.reuse, R106, R21 ;  /* 0x0000006a12d47223 */ /* 0x040fe20000000015 */
[----:B------:R-:W-:Y:S01]  /*9f80*/  FFMA R188, R18, R98, R17 ;  /* 0x0000006212bc7223 */ /* 0x000fe20000000011 */
[-C--:B------:R-:W-:Y:S01]  /*9f90*/  FFMA R211, R87, R19.reuse, R16 ;  /* 0x0000001357d37223 */ /* 0x080fe20000000010 */
        /* <DEDUP_REMOVED lines=23> */
[----:B------:R-:W3:Y:S01]  /*a110*/  LDS.128 R4, [R0.X4+UR5+0x2330] ;  /* 0x0023300500047984 */ /* 0x000ee20008004c00 */
        /* <DEDUP_REMOVED lines=21> */
[----:B------:R-:W1:Y:S01]  /*a270*/  LDS.128 R8, [R0.X4+UR5+0x3030] ;  /* 0x0030300500087984 */ /* 0x000e620008004c00 */
[----:B------:R-:W-:Y:S01]  /*a280*/  FFMA R203, R113, R45, R203 ;  /* 0x0000002d71cb7223 */ /* 0x000fe200000000cb */
        /* <DEDUP_REMOVED lines=9> */
[C---:B--2---:R-:W-:Y:S01]  /*a320*/  FFMA R12, R16.reuse, R84, R57 ;  /* 0x00000054100c7223 */ /* 0x044fe20000000039 */
        /* <DEDUP_REMOVED lines=17> */
[C---:B------:R-:W-:Y:S01]  /*a440*/  FFMA R16, R4.reuse, R84, R61 ;  /* 0x0000005404107223 */ /* 0x040fe2000000003d */
[-C--:B------:R-:W-:Y:S01]  /*a450*/  FFMA R201, R103, R19.reuse, R20 ;  /* 0x0000001367c97223 */ /* 0x080fe20000000014 */
[-C--:B------:R-:W-:Y:S01]  /*a460*/  FFMA R200, R107, R19.reuse, R200 ;  /* 0x000000136bc87223 */ /* 0x080fe200000000c8 */
[----:B------:R-:W-:Y:S01]  /*a470*/  FFMA R184, R99, R19, R184 ;  /* 0x0000001363b87223 */ /* 0x000fe200000000b8 */
[C---:B------:R-:W-:Y:S01]  /*a480*/  FFMA R3, R5.reuse, R101, R18 ;  /* 0x0000006505037223 */ /* 0x040fe20000000012 */
[----:B------:R-:W-:Y:S01]  /*a490*/  FFMA R23, R5, R85, R16 ;  /* 0x0000005505177223 */ /* 0x000fe20000000010 */
[C---:B------:R-:W-:Y:S01]  /*a4a0*/  FFMA R62, R4.reuse, R104, R62 ;  /* 0x00000068043e7223 */ /* 0x040fe2000000003e */
[----:B------:R-:W3:Y:S01]  /*a4b0*/  LDS.128 R16, [R0.X4+UR5+0x3230] ;  /* 0x0032300500107984 */ /* 0x000ee20008004c00 */
[----:B------:R-:W-:-:S02]  /*a4c0*/  FFMA R64, R4, R96, R64 ;  /* 0x0000006004407223 */ /* 0x000fc40000000040 */
[C---:B------:R-:W-:Y:S01]  /*a4d0*/  FFMA R21, R5.reuse, R105, R62 ;  /* 0x0000006905157223 */ /* 0x040fe2000000003e */
[----:B-1----:R-:W-:Y:S01]  /*a4e0*/  FFMA R66, R8, R84, R66 ;  /* 0x0000005408427223 */ /* 0x002fe20000000042 */
[----:B------:R-:W-:Y:S01]  /*a4f0*/  FFMA R5, R5, R97, R64 ;  /* 0x0000006105057223 */ /* 0x000fe20000000040 */
[C---:B------:R-:W-:Y:S01]  /*a500*/  FFMA R198, R6.reuse, R102, R3 ;  /* 0x0000006606c67223 */ /* 0x040fe20000000003 */
[C---:B------:R-:W-:Y:S01]  /*a510*/  FFMA R4, R6.reuse, R106, R21 ;  /* 0x0000006a06047223 */ /* 0x040fe20000000015 */
[C---:B------:R-:W-:Y:S01]  /*a520*/  FFMA R196, R6.reuse, R86, R23 ;  /* 0x0000005606c47223 */ /* 0x040fe20000000017 */
[----:B------:R-:W-:Y:S01]  /*a530*/  FFMA R6, R6, R98, R5 ;  /* 0x0000006206067223 */ /* 0x000fe20000000005 */
[C---:B------:R-:W-:Y:S01]  /*a540*/  FFMA R34, R8.reuse, R104, R34 ;  /* 0x0000006808227223 */ /* 0x040fe20000000022 */
[----:B------:R-:W-:Y:S01]  /*a550*/  FFMA R197, R107, R7, R4 ;  /* 0x000000076bc57223 */ /* 0x000fe20000000004 */
[C---:B------:R-:W-:Y:S01]  /*a560*/  FFMA R4, R8.reuse, R100, R65 ;  /* 0x0000006408047223 */ /* 0x040fe20000000041 */
        /* <DEDUP_REMOVED lines=8> */
[C---:B------:R-:W-:Y:S01]  /*a5f0*/  FFMA R8, R10.reuse, R86, R23 ;  /* 0x000000560a087223 */ /* 0x040fe20000000017 */
[----:B------:R-:W1:Y:S01]  /*a600*/  LDS.128 R4, [R0.X4+UR5+0x3330] ;  /* 0x0033300500047984 */ /* 0x000e620008004c00 */
[C---:B------:R-:W-:Y:S01]  /*a610*/  FFMA R20, R10.reuse, R102, R3 ;  /* 0x000000660a147223 */ /* 0x040fe20000000003 */
[C---:B------:R-:W-:Y:S01]  /*a620*/  FFMA R194, R10.reuse, R106, R21 ;  /* 0x0000006a0ac27223 */ /* 0x040fe20000000015 */
[----:B------:R-:W-:Y:S01]  /*a630*/  FFMA R182, R10, R98, R9 ;  /* 0x000000620ab67223 */ /* 0x000fe20000000009 */
[-C--:B------:R-:W-:Y:S01]  /*a640*/  FFMA R193, R87, R11.reuse, R8 ;  /* 0x0000000b57c17223 */ /* 0x080fe20000000008 */
[C---:B--2---:R-:W-:Y:S01]  /*a650*/  FFMA R10, R12.reuse, R100, R35 ;  /* 0x000000640c0a7223 */ /* 0x044fe20000000023 */
[C---:B------:R-:W-:Y:S01]  /*a660*/  FFMA R70, R12.reuse, R104, R70 ;  /* 0x000000680c467223 */ /* 0x040fe20000000046 */
[C---:B------:R-:W-:Y:S01]  /*a670*/  FFMA R8, R12.reuse, R84, R69 ;  /* 0x000000540c087223 */ /* 0x040fe20000000045 */
[-C--:B------:R-:W-:Y:S01]  /*a680*/  FFMA R195, R103, R11.reuse, R20 ;  /* 0x0000000b67c37223 */ /* 0x080fe20000000014 */
[----:B------:R-:W-:Y:S01]  /*a690*/  FFMA R194, R107, R11, R194 ;  /* 0x0000000b6bc27223 */ /* 0x000fe200000000c2 */
[----:B------:R-:W-:Y:S01]  /*a6a0*/  FFMA R21, R13, R105, R70 ;  /* 0x000000690d157223 */ /* 0x000fe20000000046 */
[----:B------:R-:W-:Y:S01]  /*a6b0*/  FFMA R182, R99, R11, R182 ;  /* 0x0000000b63b67223 */ /* 0x000fe200000000b6 */
[----:B------:R-:W-:Y:S01]  /*a6c0*/  FFMA R72, R12, R96, R72 ;  /* 0x000000600c487223 */ /* 0x000fe20000000048 */
[C---:B------:R-:W-:Y:S01]  /*a6d0*/  FFMA R3, R13.reuse, R101, R10 ;  /* 0x000000650d037223 */ /* 0x040fe2000000000a */
[----:B------:R-:W-:Y:S01]  /*a6e0*/  FFMA R23, R13, R85, R8 ;  /* 0x000000550d177223 */ /* 0x000fe20000000008 */
[----:B------:R-:W-:Y:S01]  /*a6f0*/  LDS.128 R24, [R0.X4+UR5+0x5030] ;  /* 0x0050300500187984 */ /* 0x000fe20008004c00 */
[----:B------:R-:W-:-:S03]  /*a700*/  FFMA R12, R14, R106, R21 ;  /* 0x0000006a0e0c7223 */ /* 0x000fc60000000015 */
[----:B------:R-:W2:Y:S01]  /*a710*/  LDS.128 R8, [R0.X4+UR5+0x4030] ;  /* 0x0040300500087984 */ /* 0x000ea20008004c00 */
        /* <DEDUP_REMOVED lines=23> */
[C---:B------:R-:W-:Y:S01]  /*a890*/  FFMA R16, R4.reuse, R100, R89 ;  /* 0x0000006404107223 */ /* 0x040fe20000000059 */
[----:B------:R-:W-:Y:S01]  /*a8a0*/  FFMA R82, R4, R84, R82 ;  /* 0x0000005404527223 */ /* 0x000fe20000000052 */
        /* <DEDUP_REMOVED lines=10> */
[----:B------:R-:W1:Y:S01]  /*a950*/  LDS.128 R16, [R0.X4+UR5+0x4230] ;  /* 0x0042300500107984 */ /* 0x000e620008004c00 */
[C---:B------:R-:W-:Y:S01]  /*a960*/  FFMA R176, R6.reuse, R102, R3 ;  /* 0x0000006606b07223 */ /* 0x040fe20000000003 */
[C---:B------:R-:W-:Y:S01]  /*a970*/  FFMA R174, R6.reuse, R86, R23 ;  /* 0x0000005606ae7223 */ /* 0x040fe20000000017 */
[----:B------:R-:W-:Y:S01]  /*a980*/  FFMA R170, R6, R98, R5 ;  /* 0x0000006206aa7223 */ /* 0x000fe20000000005 */
[C---:B--2---:R-:W-:Y:S01]  /*a990*/  FFMA R92, R8.reuse, R84, R92 ;  /* 0x00000054085c7223 */ /* 0x044fe2000000005c */
[-C--:B------:R-:W-:Y:S01]  /*a9a0*/  FFMA R175, R107, R7.reuse, R4 ;  /* 0x000000076baf7223 */ /* 0x080fe20000000004 */
[-C--:B------:R-:W-:Y:S01]  /*a9b0*/  FFMA R176, R103, R7.reuse, R176 ;  /* 0x0000000767b07223 */ /* 0x080fe200000000b0 */
[-C--:B------:R-:W-:Y:S01]  /*a9c0*/  FFMA R174, R87, R7.reuse, R174 ;  /* 0x0000000757ae7223 */ /* 0x080fe200000000ae */
[----:B------:R-:W-:Y:S01]  /*a9d0*/  FFMA R170, R99, R7, R170 ;  /* 0x0000000763aa7223 */ /* 0x000fe200000000aa */
[----:B------:R-:W-:Y:S01]  /*a9e0*/  FFMA R4, R8, R100, R93 ;  /* 0x0000006408047223 */ /* 0x000fe2000000005d */
[C---:B------:R-:W-:Y:S01]  /*a9f0*/  FFMA R7, R9.reuse, R85, R92 ;  /* 0x0000005509077223 */ /* 0x040fe2000000005c */
[----:B------:R-:W2:Y:S02]  /*aa00*/  LDS.128 R20, [R0.X4+UR5+0x4330] ;  /* 0x0043300500147984 */ /* 0x000ea40008004c00 */
[----:B------:R-:W-:Y:S01]  /*aa10*/  FFMA R3, R9, R101, R4 ;  /* 0x0000006509037223 */ /* 0x000fe20000000004 */
[----:B------:R-:W-:Y:S01]  /*aa20*/  FFMA R6, R10, R86, R7 ;  /* 0x000000560a067223 */ /* 0x000fe20000000007 */
[C---:B------:R-:W-:Y:S01]  /*aa30*/  FFMA R94, R8.reuse, R104, R94 ;  /* 0x00000068085e7223 */ /* 0x040fe2000000005e */
[----:B------:R-:W-:Y:S01]  /*aa40*/  FFMA R120, R8, R96, R120 ;  /* 0x0000006008787223 */ /* 0x000fe20000000078 */
[----:B------:R-:W-:Y:S01]  /*aa50*/  FFMA R8, R10, R102, R3 ;  /* 0x000000660a087223 */ /* 0x000fe20000000003 */
[----:B------:R-:W-:Y:S01]  /*aa60*/  FFMA R3, R87, R11, R6 ;  /* 0x0000000b57037223 */ /* 0x000fe20000000006 */
[C---:B---3--:R-:W-:Y:S01]  /*aa70*/  FFMA R6, R12.reuse, R84, R121 ;  /* 0x000000540c067223 */ /* 0x048fe20000000079 */
[----:B------:R-:W-:Y:S01]  /*aa80*/  FFMA R5, R9, R105, R94 ;  /* 0x0000006909057223 */ /* 0x000fe2000000005e */
[C---:B------:R-:W-:Y:S01]  /*aa90*/  FFMA R122, R12.reuse, R104, R122 ;  /* 0x000000680c7a7223 */ /* 0x040fe2000000007a */
[----:B------:R-:W-:Y:S01]  /*aaa0*/  FFMA R124, R12, R96, R124 ;  /* 0x000000600c7c7223 */ /* 0x000fe2000000007c */
[----:B------:R-:W-:Y:S01]  /*aab0*/  FFMA R29, R13, R85, R6 ;  /* 0x000000550d1d7223 */ /* 0x000fe20000000006 */
[----:B------:R-:W-:Y:S01]  /*aac0*/  FFMA R4, R10, R106, R5 ;  /* 0x0000006a0a047223 */ /* 0x000fe20000000005 */
[----:B------:R-:W-:Y:S01]  /*aad0*/  FFMA R9, R9, R97, R120 ;  /* 0x0000006109097223 */ /* 0x000fe20000000078 */
[----:B------:R-:W-:Y:S01]  /*aae0*/  FFMA R5, R103, R11, R8 ;  /* 0x0000000b67057223 */ /* 0x000fe20000000008 */
[----:B------:R-:W-:Y:S01]  /*aaf0*/  FFMA R6, R14, R86, R29 ;  /* 0x000000560e067223 */ /* 0x000fe2000000001d */
[----:B------:R-:W-:Y:S01]  /*ab00*/  FFMA R8, R12, R100, R123 ;  /* 0x000000640c087223 */ /* 0x000fe2000000007b */
[----:B------:R-:W3:Y:S01]  /*ab10*/  LDS.128 R28, [R0.X4+UR5+0x5130] ;  /* 0x00513005001c7984 */ /* 0x000ee20008004c00 */
[----:B------:R-:W-:-:S02]  /*ab20*/  FFMA R10, R10, R98, R9 ;  /* 0x000000620a0a7223 */ /* 0x000fc40000000009 */
[----:B------:R-:W-:Y:S01]  /*ab30*/  FFMA R7, R13, R101, R8 ;  /* 0x000000650d077223 */ /* 0x000fe20000000008 */
[-C--:B------:R-:W-:Y:S01]  /*ab40*/  FFMA R4, R107, R11.reuse, R4 ;  /* 0x0000000b6b047223 */ /* 0x080fe20000000004 */
[----:B------:R-:W-:Y:S01]  /*ab50*/  FFMA R11, R99, R11, R10 ;  /* 0x0000000b630b7223 */ /* 0x000fe2000000000a */
[----:B------:R-:W4:Y:S01]  /*ab60*/  LDS.128 R36, [R0.X4+UR5+0x5230] ;  /* 0x0052300500247984 */ /* 0x000f220008004c00 */
[----:B------:R-:W-:Y:S01]  /*ab70*/  FFMA R10, R14, R102, R7 ;  /* 0x000000660e0a7223 */ /* 0x000fe20000000007 */
[C---:B------:R-:W-:Y:S01]  /*ab80*/  FFMA R9, R13.reuse, R105, R122 ;  /* 0x000000690d097223 */ /* 0x040fe2000000007a */
[----:B------:R-:W-:Y:S01]  /*ab90*/  FFMA R13, R13, R97, R124 ;  /* 0x000000610d0d7223 */ /* 0x000fe2000000007c */
[----:B------:R-:W3:Y:S01]  /*aba0*/  LDS.128 R40, [R0.X4+UR5+0x5330] ;  /* 0x0053300500287984 */ /* 0x000ee20008004c00 */
[----:B------:R-:W-:Y:S01]  /*abb0*/  FFMA R7, R103, R15, R10 ;  /* 0x0000000f67077223 */ /* 0x000fe2000000000a */
[C---:B-1----:R-:W-:Y:S01]  /*abc0*/  FFMA R10, R16.reuse, R104, R127 ;  /* 0x00000068100a7223 */ /* 0x042fe2000000007f */
[C---:B------:R-:W-:Y:S01]  /*abd0*/  FFMA R12, R16.reuse, R100, R125 ;  /* 0x00000064100c7223 */ /* 0x040fe2000000007d */
[----:B------:R-:W-:Y:S01]  /*abe0*/  FFMA R126, R16, R84, R126 ;  /* 0x00000054107e7223 */ /* 0x000fe2000000007e */
[----:B------:R-:W-:Y:S01]  /*abf0*/  FFMA R8, R14, R106, R9 ;  /* 0x0000006a0e087223 */ /* 0x000fe20000000009 */
[----:B------:R-:W-:Y:S01]  /*ac00*/  FFMA R128, R16, R96, R128 ;  /* 0x0000006010807223 */ /* 0x000fe20000000080 */
        /* <DEDUP_REMOVED lines=8> */
[----:B--2---:R-:W-:Y:S01]  /*ac90*/  FFMA R16, R20, R100, R131 ;  /* 0x0000006414107223 */ /* 0x004fe20000000083 */
        /* <DEDUP_REMOVED lines=8> */
[C---:B------:R-:W-:Y:S01]  /*ad20*/  FFMA R14, R20.reuse, R104, R129 ;  /* 0x00000068140e7223 */ /* 0x040fe20000000081 */
        /* <DEDUP_REMOVED lines=8> */
[----:B------:R-:W1:Y:S01]  /*adb0*/  LDS.128 R44, [R0.X4+UR5+0x6030] ;  /* 0x00603005002c7984 */ /* 0x000e620008004c00 */
        /* <DEDUP_REMOVED lines=15> */
[----:B---3--:R-:W-:Y:S01]  /*aeb0*/  FFMA R138, R28, R104, R138 ;  /* 0x000000681c8a7223 */ /* 0x008fe2000000008a */
[C---:B------:R-:W-:Y:S01]  /*aec0*/  FFMA R22, R26.reuse, R102, R17 ;  /* 0x000000661a167223 */ /* 0x040fe20000000011 */
[C---:B------:R-:W-:Y:S01]  /*aed0*/  FFMA R18, R26.reuse, R106, R21 ;  /* 0x0000006a1a127223 */ /* 0x040fe20000000015 */
[C---:B------:R-:W-:Y:S01]  /*aee0*/  FFMA R20, R26.reuse, R86, R33 ;  /* 0x000000561a147223 */ /* 0x040fe20000000021 */
[----:B------:R-:W-:Y:S01]  /*aef0*/  FFMA R26, R26, R98, R25 ;  /* 0x000000621a1a7223 */ /* 0x000fe20000000019 */
[C---:B------:R-:W-:Y:S01]  /*af00*/  FFMA R24, R28.reuse, R100, R137 ;  /* 0x000000641c187223 */ /* 0x040fe20000000089 */
[----:B------:R-:W2:Y:S01]  /*af10*/  LDS.128 R48, [R0.X4+UR5+0x6130] ;  /* 0x0061300500307984 */ /* 0x000ea20008004c00 */
[----:B------:R-:W-:Y:S01]  /*af20*/  FFMA R25, R29, R105, R138 ;  /* 0x000000691d197223 */ /* 0x000fe2000000008a */
[-C--:B------:R-:W-:Y:S01]  /*af30*/  FFMA R17, R103, R27.reuse, R22 ;  /* 0x0000001b67117223 */ /* 0x080fe20000000016 */
[-C--:B------:R-:W-:Y:S01]  /*af40*/  FFMA R18, R107, R27.reuse, R18 ;  /* 0x0000001b6b127223 */ /* 0x080fe20000000012 */
[-C--:B------:R-:W-:Y:S01]  /*af50*/  FFMA R20, R87, R27.reuse, R20 ;  /* 0x0000001b57147223 */ /* 0x080fe20000000014 */
[C---:B------:R-:W-:Y:S01]  /*af60*/  FFMA R22, R28.reuse, R84, R139 ;  /* 0x000000541c167223 */ /* 0x040fe2000000008b */
[----:B------:R-:W-:Y:S01]  /*af70*/  FFMA R27, R99, R27, R26 ;  /* 0x0000001b631b7223 */ /* 0x000fe2000000001a */
[C---:B------:R-:W-:Y:S01]  /*af80*/  FFMA R21, R29.reuse, R101, R24 ;  /* 0x000000651d157223 */ /* 0x040fe20000000018 */
[----:B------:R-:W-:Y:S01]  /*af90*/  FFMA R140, R28, R96, R140 ;  /* 0x000000601c8c7223 */ /* 0x000fe2000000008c */
[C---:B------:R-:W-:Y:S01]  /*afa0*/  FFMA R26, R30.reuse, R106, R25 ;  /* 0x0000006a1e1a7223 */ /* 0x040fe20000000019 */
[C---:B------:R-:W-:Y:S01]  /*afb0*/  FFMA R33, R29.reuse, R85, R22 ;  /* 0x000000551d217223 */ /* 0x040fe20000000016 */
[----:B------:R-:W3:Y:S01]  /*afc0*/  LDS.128 R52, [R0.X4+UR5+0x6230] ;  /* 0x0062300500347984 */ /* 0x000ee20008004c00 */
[----:B------:R-:W-:Y:S01]  /*afd0*/  FFMA R22, R30, R102, R21 ;  /* 0x000000661e167223 */ /* 0x000fe20000000015 */
[----:B------:R-:W-:Y:S01]  /*afe0*/  FFMA R29, R29, R97, R140 ;  /* 0x000000611d1d7223 */ /* 0x000fe2000000008c */
[----:B------:R-:W-:Y:S01]  /*aff0*/  FFMA R21, R107, R31, R26 ;  /* 0x0000001f6b157223 */ /* 0x000fe2000000001a */
[----:B----4-:R-:W-:Y:S01]  /*b000*/  FFMA R26, R36, R84, R141 ;  /* 0x00000054241a7223 */ /* 0x010fe2000000008d */
[C---:B------:R-:W-:Y:S01]  /*b010*/  FFMA R24, R30.reuse, R86, R33 ;  /* 0x000000561e187223 */ /* 0x040fe20000000021 */
[----:B------:R-:W-:Y:S01]  /*b020*/  FFMA R30, R30, R98, R29 ;  /* 0x000000621e1e7223 */ /* 0x000fe2000000001d */
[----:B------:R-:W-:Y:S01]  /*b030*/  FFMA R28, R36, R100, R143 ;  /* 0x00000064241c7223 */ /* 0x000fe2000000008f */
[----:B------:R-:W-:Y:S01]  /*b040*/  FFMA R33, R37, R85, R26 ;  /* 0x0000005525217223 */ /* 0x000fe2000000001a */
[-C--:B------:R-:W-:Y:S01]  /*b050*/  FFMA R22, R103, R31.reuse, R22 ;  /* 0x0000001f67167223 */ /* 0x080fe20000000016 */
[-C--:B------:R-:W-:Y:S01]  /*b060*/  FFMA R24, R87, R31.reuse, R24 ;  /* 0x0000001f57187223 */ /* 0x080fe20000000018 */
[----:B------:R-:W-:Y:S01]  /*b070*/  FFMA R31, R99, R31, R30 ;  /* 0x0000001f631f7223 */ /* 0x000fe2000000001e */
[----:B------:R-:W-:Y:S01]  /*b080*/  FFMA R25, R37, R101, R28 ;  /* 0x0000006525197223 */ /* 0x000fe2000000001c */
[----:B------:R-:W4:Y:S01]  /*b090*/  LDS.128 R56, [R0.X4+UR5+0x6330] ;  /* 0x0063300500387984 */ /* 0x000f220008004c00 */
[----:B------:R-:W-:Y:S01]  /*b0a0*/  FFMA R30, R38, R86, R33 ;  /* 0x00000056261e7223 */ /* 0x000fe20000000021 */
[----:B------:R-:W-:Y:S01]  /*b0b0*/  FFMA R142, R36, R104, R142 ;  /* 0x00000068248e7223 */ /* 0x000fe2000000008e */
[----:B------:R-:W-:Y:S01]  /*b0c0*/  FFMA R26, R38, R102, R25 ;  /* 0x00000066261a7223 */ /* 0x000fe20000000019 */
[C---:B------:R-:W-:Y:S01]  /*b0d0*/  FFMA R34, R40.reuse, R104, R147 ;  /* 0x0000006828227223 */ /* 0x040fe20000000093 */
[----:B------:R-:W-:Y:S01]  /*b0e0*/  FFMA R25, R87, R39, R30 ;  /* 0x0000002757197223 */ /* 0x000fe2000000001e */
[----:B------:R-:W-:Y:S01]  /*b0f0*/  FFMA R30, R40, R84, R145 ;  /* 0x00000054281e7223 */ /* 0x000fe20000000091 */
        /* <DEDUP_REMOVED lines=8> */
[----:B-1----:R-:W-:Y:S01]  /*b180*/  FFMA R150, R44, R104, R150 ;  /* 0x000000682c967223 */ /* 0x002fe20000000096 */
        /* <DEDUP_REMOVED lines=20> */
[C---:B--2---:R-:W-:Y:S01]  /*b2d0*/  FFMA R40, R48.reuse, R104, R155 ;  /* 0x0000006830287223 */ /* 0x044fe2000000009b */
[----:B------:R-:W-:Y:S01]  /*b2e0*/  FFMA R45, R45, R97, R152 ;  /* 0x000000612d2d7223 */ /* 0x000fe20000000098 */
[----:B------:R-:W-:Y:S01]  /*b2f0*/  FFMA R35, R107, R47, R38 ;  /* 0x0000002f6b237223 */ /* 0x000fe20000000026 */
[----:B------:R-:W-:Y:S01]  /*b300*/  FFMA R38, R48, R96, R153 ;  /* 0x0000006030267223 */ /* 0x000fe20000000099 */
[C---:B------:R-:W-:Y:S01]  /*b310*/  FFMA R36, R46.reuse, R102, R37 ;  /* 0x000000662e247223 */ /* 0x040fe20000000025 */
[----:B------:R-:W2:Y:S01]  /*b320*/  LDS.128 R64, [R0.X4+UR5+0x7130] ;  /* 0x0071300500407984 */ /* 0x000ea20008004c00 */
[C---:B------:R-:W-:Y:S01]  /*b330*/  FFMA R34, R46.reuse, R86, R41 ;  /* 0x000000562e227223 */ /* 0x040fe20000000029 */
[----:B------:R-:W-:Y:S01]  /*b340*/  FFMA R37, R49, R105, R40 ;  /* 0x0000006931257223 */ /* 0x000fe20000000028 */
[----:B------:R-:W-:Y:S01]  /*b350*/  FFMA R46, R46, R98, R45 ;  /* 0x000000622e2e7223 */ /* 0x000fe2000000002d */
[-C--:B------:R-:W-:Y:S01]  /*b360*/  FFMA R154, R48, R100.reuse, R154 ;  /* 0x00000064309a7223 */ /* 0x080fe2000000009a */
[----:B------:R-:W-:Y:S01]  /*b370*/  FFMA R30, R103, R43, R30 ;  /* 0x0000002b671e7223 */ /* 0x000fe2000000001e */
[----:B------:R-:W-:Y:S01]  /*b380*/  FFMA R45, R49, R97, R38 ;  /* 0x00000061312d7223 */ /* 0x000fe20000000026 */
[----:B------:R-:W-:Y:S01]  /*b390*/  FFMA R43, R99, R43, R42 ;  /* 0x0000002b632b7223 */ /* 0x000fe2000000002a */
[----:B---3--:R-:W-:Y:S01]  /*b3a0*/  FFMA R44, R52, R100, R157 ;  /* 0x00000064342c7223 */ /* 0x008fe2000000009d */
[----:B------:R-:W-:Y:S01]  /*b3b0*/  FFMA R156, R48, R84, R156 ;  /* 0x00000054309c7223 */ /* 0x000fe2000000009c */
[C---:B------:R-:W-:Y:S01]  /*b3c0*/  FFMA R42, R50.reuse, R106, R37 ;  /* 0x0000006a322a7223 */ /* 0x040fe20000000025 */
[-C--:B------:R-:W-:Y:S01]  /*b3d0*/  FFMA R41, R49, R101.reuse, R154 ;  /* 0x0000006531297223 */ /* 0x080fe2000000009a */
[----:B------:R-:W-:Y:S01]  /*b3e0*/  FFMA R40, R50, R98, R45 ;  /* 0x0000006232287223 */ /* 0x000fe2000000002d */
[----:B------:R-:W-:Y:S01]  /*b3f0*/  FFMA R158, R52, R104, R158 ;  /* 0x00000068349e7223 */ /* 0x000fe2000000009e */
[----:B------:R-:W-:Y:S01]  /*b400*/  FFMA R45, R53, R101, R44 ;  /* 0x00000065352d7223 */ /* 0x000fe2000000002c */
[----:B------:R-:W-:Y:S01]  /*b410*/  FFMA R49, R49, R85, R156 ;  /* 0x0000005531317223 */ /* 0x000fe2000000009c */
[----:B------:R-:W-:Y:S01]  /*b420*/  FFMA R37, R107, R51, R42 ;  /* 0x000000336b257223 */ /* 0x000fe2000000002a */
[-C--:B------:R-:W-:Y:S01]  /*b430*/  FFMA R36, R103, R47.reuse, R36 ;  /* 0x0000002f67247223 */ /* 0x080fe20000000024 */
[-C--:B------:R-:W-:Y:S01]  /*b440*/  FFMA R34, R87, R47.reuse, R34 ;  /* 0x0000002f57227223 */ /* 0x080fe20000000022 */
        /* <DEDUP_REMOVED lines=8> */
[----:B----4-:R-:W-:Y:S01]  /*b4d0*/  FFMA R48, R56, R100, R163 ;  /* 0x0000006438307223 */ /* 0x010fe200000000a3 */
[----:B------:R-:W-:Y:S01]  /*b4e0*/  FFMA R42, R54, R106, R41 ;  /* 0x0000006a362a7223 */ /* 0x000fe20000000029 */
[----:B------:R-:W-:Y:S01]  /*b4f0*/  FFMA R53, R53, R85, R160 ;  /* 0x0000005535357223 */ /* 0x000fe200000000a0 */
        /* <DEDUP_REMOVED lines=8> */
[C---:B------:R-:W-:Y:S01]  /*b580*/  FFMA R52, R58.reuse, R102, R45 ;  /* 0x000000663a347223 */ /* 0x040fe2000000002d */
[-C--:B------:R-:W-:Y:S01]  /*b590*/  FFMA R38, R103, R51.reuse, R38 ;  /* 0x0000003367267223 */ /* 0x080fe20000000026 */
[-C--:B------:R-:W-:Y:S01]  /*b5a0*/  FFMA R40, R99, R51.reuse, R40 ;  /* 0x0000003363287223 */ /* 0x080fe20000000028 */
[----:B------:R-:W-:Y:S01]  /*b5b0*/  FFMA R51, R87, R51, R50 ;  /* 0x0000003357337223 */ /* 0x000fe20000000032 */
[C---:B------:R-:W-:Y:S01]  /*b5c0*/  FFMA R49, R57.reuse, R105, R164 ;  /* 0x0000006939317223 */ /* 0x040fe200000000a4 */
[----:B------:R-:W-:Y:S01]  /*b5d0*/  FFMA R57, R57, R97, R162 ;  /* 0x0000006139397223 */ /* 0x000fe200000000a2 */
[----:B------:R-:W-:Y:S01]  /*b5e0*/  FFMA R50, R58, R86, R53 ;  /* 0x000000563a327223 */ /* 0x000fe20000000035 */
[----:B------:R-:W3:Y:S01]  /*b5f0*/  LDS.128 R68, [R0.X4+UR5+0x7230] ;  /* 0x0072300500447984 */ /* 0x000ee20008004c00 */
[-C--:B------:R-:W-:Y:S01]  /*b600*/  FFMA R45, R103, R59.reuse, R52 ;  /* 0x0000003b672d7223 */ /* 0x080fe20000000034 */
[----:B-1----:R-:W-:Y:S01]  /*b610*/  FFMA R52, R60, R100, R167 ;  /* 0x000000643c347223 */ /* 0x002fe200000000a7 */
[C---:B------:R-:W-:Y:S01]  /*b620*/  FFMA R46, R58.reuse, R106, R49 ;  /* 0x0000006a3a2e7223 */ /* 0x040fe20000000031 */
[----:B------:R-:W-:Y:S01]  /*b630*/  FFMA R48, R58, R98, R57 ;  /* 0x000000623a307223 */ /* 0x000fe20000000039 */
[----:B------:R-:W-:Y:S01]  /*b640*/  FFMA R49, R87, R59, R50 ;  /* 0x0000003b57317223 */ /* 0x000fe20000000032 */
[C---:B------:R-:W-:Y:S01]  /*b650*/  FFMA R50, R60.reuse, R84, R165 ;  /* 0x000000543c327223 */ /* 0x040fe200000000a5 */
[C---:B------:R-:W-:Y:S01]  /*b660*/  FFMA R168, R60.reuse, R104, R168 ;  /* 0x000000683ca87223 */ /* 0x040fe200000000a8 */
[----:B------:R-:W-:Y:S01]  /*b670*/  FFMA R166, R60, R96, R166 ;  /* 0x000000603ca67223 */ /* 0x000fe200000000a6 */
[----:B------:R-:W-:Y:S01]  /*b680*/  FFMA R53, R61, R101, R52 ;  /* 0x000000653d357223 */ /* 0x000fe20000000034 */
[-C--:B------:R-:W-:Y:S01]  /*b690*/  FFMA R46, R107, R59.reuse, R46 ;  /* 0x0000003b6b2e7223 */ /* 0x080fe2000000002e */
        /* <DEDUP_REMOVED lines=12> */
[-C--:B------:R-:W-:Y:S01]  /*b760*/  FFMA R76, R76, R96.reuse, R91 ;  /* 0x000000604c4c7223 */ /* 0x080fe2000000005b */
[C---:B--2---:R-:W-:Y:S01]  /*b770*/  FFMA R60, R64.reuse, R96, R171 ;  /* 0x00000060403c7223 */ /* 0x044fe200000000ab */
[C---:B------:R-:W-:Y:S01]  /*b780*/  FFMA R72, R64.reuse, R104, R173 ;  /* 0x0000006840487223 */ /* 0x040fe200000000ad */
[----:B------:R-:W1:Y:S01]  /*b790*/  LDS.128 R56, [R0.X4+UR5+0x7330] ;  /* 0x0073300500387984 */ /* 0x000e620008004c00 */
[-C--:B------:R-:W-:Y:S01]  /*b7a0*/  FFMA R50, R107, R63.reuse, R50 ;  /* 0x0000003f6b327223 */ /* 0x080fe20000000032 */
[-C--:B------:R-:W-:Y:S01]  /*b7b0*/  FFMA R52, R99, R63.reuse, R52 ;  /* 0x0000003f63347223 */ /* 0x080fe20000000034 */
[----:B------:R-:W-:Y:S01]  /*b7c0*/  FFMA R54, R87, R63, R54 ;  /* 0x0000003f57367223 */ /* 0x000fe20000000036 */
[-C--:B------:R-:W-:Y:S01]  /*b7d0*/  FFMA R77, R77, R97.reuse, R76 ;  /* 0x000000614d4d7223 */ /* 0x080fe2000000004c */
[----:B------:R-:W-:Y:S01]  /*b7e0*/  FFMA R62, R64, R84, R169 ;  /* 0x00000054403e7223 */ /* 0x000fe200000000a9 */
[C---:B------:R-:W-:Y:S01]  /*b7f0*/  FFMA R63, R65.reuse, R97, R60 ;  /* 0x00000061413f7223 */ /* 0x040fe2000000003c */
[C---:B------:R-:W-:Y:S01]  /*b800*/  FFMA R61, R65.reuse, R105, R72 ;  /* 0x00000069413d7223 */ /* 0x040fe20000000048 */
[----:B------:R-:W-:Y:S01]  /*b810*/  FFMA R78, R78, R98, R77 ;  /* 0x000000624e4e7223 */ /* 0x000fe2000000004d */
[----:B------:R-:W-:Y:S01]  /*b820*/  FFMA R108, R108, R100, R83 ;  /* 0x000000646c6c7223 */ /* 0x000fe20000000053 */
[----:B------:R-:W-:Y:S01]  /*b830*/  FFMA R95, R65, R85, R62 ;  /* 0x00000055415f7223 */ /* 0x000fe2000000003e */
[C---:B------:R-:W-:Y:S01]  /*b840*/  FFMA R94, R66.reuse, R98, R63 ;  /* 0x00000062425e7223 */ /* 0x040fe2000000003f */
[----:B------:R-:W-:Y:S01]  /*b850*/  FFMA R92, R66, R106, R61 ;  /* 0x0000006a425c7223 */ /* 0x000fe2000000003d */
[----:B------:R-:W-:Y:S01]  /*b860*/  LDS.128 R88, [R0.X4+UR5+0x40] ;  /* 0x0000400500587984 */ /* 0x000fe20008004c00 */
[----:B------:R-:W-:-:S03]  /*b870*/  FFMA R172, R64, R100, R172 ;  /* 0x0000006440ac7223 */ /* 0x000fc600000000ac */
[----:B------:R-:W2:Y:S01]  /*b880*/  LDS.128 R60, [R32+0x240] ;  /* 0x00024000203c7984 */ /* 0x000ea20000000c00 */
[----:B------:R-:W-:-:S03]  /*b890*/  FFMA R222, R107, R79, R222 ;  /* 0x0000004f6bde7223 */ /* 0x000fc600000000de */
[----:B------:R-:W4:Y:S01]  /*b8a0*/  LDS.128 R80, [R32+0x40] ;  /* 0x0000400020507984 */ /* 0x000f220000000c00 */
[----:B------:R-:W-:Y:S01]  /*b8b0*/  FFMA R113, R99, R79, R78 ;  /* 0x0000004f63717223 */ /* 0x000fe2000000004e */
[-C--:B------:R-:W-:Y:S02]  /*b8c0*/  FFMA R93, R65, R101.reuse, R172 ;  /* 0x00000065415d7223 */ /* 0x080fe400000000ac */
[----:B------:R-:W2:Y:S01]  /*b8d0*/  LDS.128 R72, [R32+0x140] ;  /* 0x0001400020487984 */ /* 0x000ea20000000c00 */
[----:B------:R-:W-:-:S03]  /*b8e0*/  FFMA R109, R109, R101, R108 ;  /* 0x000000656d6d7223 */ /* 0x000fc6000000006c */
[----:B------:R-:W2:Y:S01]  /*b8f0*/  LDS.128 R76, [R32+0x340] ;  /* 0x00034000204c7984 */ /* 0x000ea20000000c00 */
[C---:B------:R-:W-:Y:S01]  /*b900*/  FFMA R95, R66.reuse, R86, R95 ;  /* 0x00000056425f7223 */ /* 0x040fe2000000005f */
[-C--:B------:R-:W-:Y:S01]  /*b910*/  FFMA R93, R66, R102.reuse, R93 ;  /* 0x00000066425d7223 */ /* 0x080fe2000000005d */
[----:B------:R-:W-:Y:S01]  /*b920*/  FFMA R114, R110, R102, R109 ;  /* 0x000000666e727223 */ /* 0x000fe2000000006d */
[-C--:B------:R-:W-:Y:S01]  /*b930*/  FFMA R92, R107, R67.reuse, R92 ;  /* 0x000000436b5c7223 */ /* 0x080fe2000000005c */
[-C--:B------:R-:W-:Y:S01]  /*b940*/  FFMA R94, R99, R67.reuse, R94 ;  /* 0x00000043635e7223 */ /* 0x080fe2000000005e */
[-C--:B------:R-:W-:Y:S01]  /*b950*/  FFMA R93, R103, R67.reuse, R93 ;  /* 0x00000043675d7223 */ /* 0x080fe2000000005d */
[C---:B------:R-:W-:Y:S01]  /*b960*/  FFMA R95, R87.reuse, R67, R95 ;  /* 0x00000043575f7223 */ /* 0x040fe2000000005f */
[-C--:B------:R-:W-:Y:S01]  /*b970*/  FFMA R228, R87, R111.reuse, R228 ;  /* 0x0000006f57e47223 */ /* 0x080fe200000000e4 */
[----:B------:R-:W-:Y:S01]  /*b980*/  FFMA R114, R103, R111, R114 ;  /* 0x0000006f67727223 */ /* 0x000fe20000000072 */
[----:B------:R-:W4:Y:S01]  /*b990*/  LDS.128 R64, [R0.X4+UR5+0x140] ;  /* 0x0001400500407984 */ /* 0x000f220008004c00 */
        /* <DEDUP_REMOVED lines=16> */
[----:B------:R-:W3:Y:S01]  /*baa0*/  LDS.128 R68, [R0.X4+UR5+0x240] ;  /* 0x0002400500447984 */ /* 0x000ee20008004c00 */
[C---:B-1----:R-:W-:Y:S01]  /*bab0*/  FFMA R230, R56.reuse, R96, R230 ;  /* 0x0000006038e67223 */ /* 0x042fe200000000e6 */
        /* <DEDUP_REMOVED lines=12> */
[C---:B----4-:R-:W-:Y:S01]  /*bb80*/  FFMA R56, R88.reuse, R80, R227 ;  /* 0x0000005058387223 */ /* 0x050fe200000000e3 */
        /* <DEDUP_REMOVED lines=24> */
[----:B------:R-:W-:Y:S01]  /*bd10*/  FFMA R65, R65, R81, R64 ;  /* 0x0000005141417223 */ /* 0x000fe20000000040 */
[-C--:B------:R-:W-:Y:S01]  /*bd20*/  FFMA R88, R63, R91.reuse, R88 ;  /* 0x0000005b3f587223 */ /* 0x080fe20000000058 */
[----:B------:R-:W2:Y:S01]  /*bd30*/  LDS.128 R84, [R0.X4+UR5+0x1040] ;  /* 0x0010400500547984 */ /* 0x000ea20008004c00 */
[----:B------:R-:W-:Y:S01]  /*bd40*/  FFMA R91, R79, R91, R98 ;  /* 0x0000005b4f5b7223 */ /* 0x000fe20000000062 */
[C---:B------:R-:W-:Y:S01]  /*bd50*/  FFMA R100, R66.reuse, R78, R97 ;  /* 0x0000004e42647223 */ /* 0x040fe20000000061 */
[C---:B------:R-:W-:Y:S01]  /*bd60*/  FFMA R64, R66.reuse, R62, R101 ;  /* 0x0000003e42407223 */ /* 0x040fe20000000065 */
[C---:B------:R-:W-:Y:S01]  /*bd70*/  FFMA R98, R66.reuse, R74, R105 ;  /* 0x0000004a42627223 */ /* 0x040fe20000000069 */
[----:B------:R-:W-:-:S02]  /*bd80*/  FFMA R66, R66, R82, R65 ;  /* 0x0000005242427223 */ /* 0x000fc40000000041 */
[-C--:B------:R-:W-:Y:S01]  /*bd90*/  FFMA R97, R63, R67.reuse, R64 ;  /* 0x000000433f617223 */ /* 0x080fe20000000040 */
[C---:B---3--:R-:W-:Y:S01]  /*bda0*/  FFMA R64, R68.reuse, R72, R221 ;  /* 0x0000004844407223 */ /* 0x048fe200000000dd */
[-C--:B------:R-:W-:Y:S01]  /*bdb0*/  FFMA R101, R83, R67.reuse, R66 ;  /* 0x0000004353657223 */ /* 0x080fe20000000042 */
[C---:B------:R-:W-:Y:S01]  /*bdc0*/  FFMA R66, R68.reuse, R76, R223 ;  /* 0x0000004c44427223 */ /* 0x040fe200000000df */
[-C--:B------:R-:W-:Y:S01]  /*bdd0*/  FFMA R100, R79, R67.reuse, R100 ;  /* 0x000000434f647223 */ /* 0x080fe20000000064 */
[----:B------:R-:W-:Y:S01]  /*bde0*/  FFMA R98, R75, R67, R98 ;  /* 0x000000434b627223 */ /* 0x000fe20000000062 */
[C---:B------:R-:W-:Y:S01]  /*bdf0*/  FFMA R222, R68.reuse, R60, R222 ;  /* 0x0000003c44de7223 */ /* 0x040fe200000000de */
[C---:B------:R-:W-:Y:S01]  /*be00*/  FFMA R105, R69.reuse, R77, R66 ;  /* 0x0000004d45697223 */ /* 0x040fe20000000042 */
[C---:B------:R-:W-:Y:S02]  /*be10*/  FFMA R115, R69.reuse, R73, R64 ;  /* 0x0000004945737223 */ /* 0x040fe40000000040 */
[----:B------:R-:W3:Y:S01]  /*be20*/  LDS.128 R64, [R0.X4+UR5+0x1140] ;  /* 0x0011400500407984 */ /* 0x000ee20008004c00 */
[----:B------:R-:W-:Y:S01]  /*be30*/  FFMA R68, R68, R80, R113 ;  /* 0x0000005044447223 */ /* 0x000fe20000000071 */
[----:B------:R-:W-:-:S03]  /*be40*/  FFMA R113, R69, R61, R222 ;  /* 0x0000003d45717223 */ /* 0x000fc600000000de */
[----:B------:R-:W-:Y:S01]  /*be50*/  FFMA R69, R69, R81, R68 ;  /* 0x0000005145457223 */ /* 0x000fe20000000044 */
[C---:B------:R-:W-:Y:S01]  /*be60*/  FFMA R68, R70.reuse, R62, R113 ;  /* 0x0000003e46447223 */ /* 0x040fe20000000071 */
[----:B------:R-:W-:Y:S01]  /*be70*/  FFMA R104, R70, R78, R105 ;  /* 0x0000004e46687223 */ /* 0x000fe20000000069 */
[C---:B-1----:R-:W-:Y:S01]  /*be80*/  FFMA R220, R56.reuse, R76, R220 ;  /* 0x0000004c38dc7223 */ /* 0x042fe200000000dc */
[C---:B------:R-:W-:Y:S01]  /*be90*/  FFMA R218, R56.reuse, R72, R218 ;  /* 0x0000004838da7223 */ /* 0x040fe200000000da */
[----:B------:R-:W-:Y:S01]  /*bea0*/  FFMA R105, R63, R71, R68 ;  /* 0x000000473f697223 */ /* 0x000fe20000000044 */
[----:B------:R-:W-:Y:S01]  /*beb0*/  FFMA R68, R56, R60, R219 ;  /* 0x0000003c38447223 */ /* 0x000fe200000000db */
        /* <DEDUP_REMOVED lines=14> */
[----:B------:R-:W-:-:S02]  /*bfa0*/  FFMA R58, R58, R82, R57 ;  /* 0x000000523a3a7223 */ /* 0x000fc40000000039 */
[-C--:B------:R-:W-:Y:S01]  /*bfb0*/  FFMA R113, R63, R59.reuse, R56 ;  /* 0x0000003b3f717223 */ /* 0x080fe20000000038 */
[C---:B--2---:R-:W-:Y:S01]  /*bfc0*/  FFMA R56, R84.reuse, R72, R117 ;  /* 0x0000004854387223 */ /* 0x044fe20000000075 */
        /* <DEDUP_REMOVED lines=14> */
[-C--:B------:R-:W-:Y:S01]  /*c0b0*/  FFMA R117, R75, R87.reuse, R84 ;  /* 0x000000574b757223 */ /* 0x080fe20000000054 */
[----:B------:R-:W-:Y:S01]  /*c0c0*/  FFMA R86, R86, R82, R85 ;  /* 0x0000005256567223 */ /* 0x000fe20000000055 */
[C---:B---3--:R-:W-:Y:S01]  /*c0d0*/  FFMA R84, R64.reuse, R60, R215 ;  /* 0x0000003c40547223 */ /* 0x048fe200000000d7 */
[C---:B------:R-:W-:Y:S01]  /*c0e0*/  FFMA R216, R64.reuse, R76, R216 ;  /* 0x0000004c40d87223 */ /* 0x040fe200000000d8 */
[C---:B------:R-:W-:Y:S01]  /*c0f0*/  FFMA R214, R64.reuse, R72, R214 ;  /* 0x0000004840d67223 */ /* 0x040fe200000000d6 */
[-C--:B------:R-:W-:Y:S01]  /*c100*/  FFMA R118, R79, R87.reuse, R118 ;  /* 0x000000574f767223 */ /* 0x080fe20000000076 */
[-C--:B------:R-:W-:Y:S01]  /*c110*/  FFMA R116, R63, R87.reuse, R116 ;  /* 0x000000573f747223 */ /* 0x080fe20000000074 */
[----:B------:R-:W-:Y:S01]  /*c120*/  FFMA R119, R83, R87, R86 ;  /* 0x0000005753777223 */ /* 0x000fe20000000056 */
[----:B------:R-:W-:Y:S01]  /*c130*/  FFMA R64, R64, R80, R189 ;  /* 0x0000005040407223 */ /* 0x000fe200000000bd */
[----:B------:R-:W-:-:S02]  /*c140*/  FFMA R123, R65, R61, R84 ;  /* 0x0000003d417b7223 */ /* 0x000fc40000000054 */
[----:B------:R-:W3:Y:S01]  /*c150*/  LDS.128 R84, [R0.X4+UR5+0x2040] ;  /* 0x0020400500547984 */ /* 0x000ee20008004c00 */
[C---:B------:R-:W-:Y:S01]  /*c160*/  FFMA R121, R65.reuse, R77, R216 ;  /* 0x0000004d41797223 */ /* 0x040fe200000000d8 */
[C---:B------:R-:W-:Y:S01]  /*c170*/  FFMA R125, R65.reuse, R73, R214 ;  /* 0x00000049417d7223 */ /* 0x040fe200000000d6 */
[----:B------:R-:W-:Y:S01]  /*c180*/  FFMA R65, R65, R81, R64 ;  /* 0x0000005141417223 */ /* 0x000fe20000000040 */
[C---:B------:R-:W-:Y:S01]  /*c190*/  FFMA R120, R66.reuse, R62, R123 ;  /* 0x0000003e42787223 */ /* 0x040fe2000000007b */
[C---:B------:R-:W-:Y:S01]  /*c1a0*/  FFMA R64, R66.reuse, R78, R121 ;  /* 0x0000004e42407223 */ /* 0x040fe20000000079 */
[C---:B------:R-:W-:Y:S01]  /*c1b0*/  FFMA R122, R66.reuse, R74, R125 ;  /* 0x0000004a427a7223 */ /* 0x040fe2000000007d */
[----:B------:R-:W-:Y:S02]  /*c1c0*/  FFMA R66, R66, R82, R65 ;  /* 0x0000005242427223 */ /* 0x000fe40000000041 */
[-C--:B------:R-:W-:Y:S01]  /*c1d0*/  FFMA R121, R79, R67.reuse, R64 ;  /* 0x000000434f797223 */ /* 0x080fe20000000040 */
[C---:B-1----:R-:W-:Y:S01]  /*c1e0*/  FFMA R64, R68.reuse, R72, R211 ;  /* 0x0000004844407223 */ /* 0x042fe200000000d3 */
[-C--:B------:R-:W-:Y:S01]  /*c1f0*/  FFMA R123, R83, R67.reuse, R66 ;  /* 0x00000043537b7223 */ /* 0x080fe20000000042 */
[C---:B------:R-:W-:Y:S01]  /*c200*/  FFMA R66, R68.reuse, R76, R213 ;  /* 0x0000004c44427223 */ /* 0x040fe200000000d5 */
[C---:B------:R-:W-:Y:S01]  /*c210*/  FFMA R212, R68.reuse, R60, R212 ;  /* 0x0000003c44d47223 */ /* 0x040fe200000000d4 */
[-C--:B------:R-:W-:Y:S01]  /*c220*/  FFMA R120, R63, R67.reuse, R120 ;  /* 0x000000433f787223 */ /* 0x080fe20000000078 */
[----:B------:R-:W-:Y:S01]  /*c230*/  FFMA R122, R75, R67, R122 ;  /* 0x000000434b7a7223 */ /* 0x000fe2000000007a */
[C---:B------:R-:W-:Y:S01]  /*c240*/  FFMA R125, R69.reuse, R77, R66 ;  /* 0x0000004d457d7223 */ /* 0x040fe20000000042 */
[C---:B------:R-:W-:Y:S01]  /*c250*/  FFMA R127, R69.reuse, R61, R212 ;  /* 0x0000003d457f7223 */ /* 0x040fe200000000d4 */
[----:B------:R-:W-:Y:S01]  /*c260*/  FFMA R129, R69, R73, R64 ;  /* 0x0000004945817223 */ /* 0x000fe20000000040 */
[----:B------:R-:W-:Y:S01]  /*c270*/  FFMA R188, R68, R80, R188 ;  /* 0x0000005044bc7223 */ /* 0x000fe200000000bc */
[----:B------:R-:W1:Y:S01]  /*c280*/  LDS.128 R64, [R0.X4+UR5+0x2140] ;  /* 0x0021400500407984 */ /* 0x000e620008004c00 */
[----:B------:R-:W-:-:S02]  /*c290*/  FFMA R68, R70, R62, R127 ;  /* 0x0000003e46447223 */ /* 0x000fc4000000007f */
        /* <DEDUP_REMOVED lines=16> */
[----:B------:R-:W2:Y:S01]  /*c3a0*/  LDS.128 R68, [R0.X4+UR5+0x2240] ;  /* 0x0022400500447984 */ /* 0x000ea20008004c00 */
[C---:B------:R-:W-:Y:S01]  /*c3b0*/  FFMA R130, R58.reuse, R78, R129 ;  /* 0x0000004e3a827223 */ /* 0x040fe20000000081 */
        /* <DEDUP_REMOVED lines=15> */
[C---:B------:R-:W-:Y:S01]  /*c4b0*/  FFMA R84, R86.reuse, R62, R135 ;  /* 0x0000003e56547223 */ /* 0x040fe20000000087 */
[----:B------:R-:W-:Y:S01]  /*c4c0*/  FFMA R85, R85, R81, R186 ;  /* 0x0000005155557223 */ /* 0x000fe200000000ba */
[C---:B------:R-:W-:Y:S01]  /*c4d0*/  FFMA R134, R86.reuse, R78, R133 ;  /* 0x0000004e56867223 */ /* 0x040fe20000000085 */
[C---:B------:R-:W-:Y:S01]  /*c4e0*/  FFMA R132, R86.reuse, R74, R137 ;  /* 0x0000004a56847223 */ /* 0x040fe20000000089 */
[----:B------:R-:W-:Y:S01]  /*c4f0*/  FFMA R133, R63, R87, R84 ;  /* 0x000000573f857223 */ /* 0x000fe20000000054 */
[----:B------:R-:W-:Y:S01]  /*c500*/  FFMA R86, R86, R82, R85 ;  /* 0x0000005256567223 */ /* 0x000fe20000000055 */
[C---:B-1----:R-:W-:Y:S01]  /*c510*/  FFMA R204, R64.reuse, R76, R204 ;  /* 0x0000004c40cc7223 */ /* 0x042fe200000000cc */
        /* <DEDUP_REMOVED lines=15> */
[----:B------:R-:W-:Y:S01]  /*c610*/  FFMA R137, R79, R67, R64 ;  /* 0x000000434f897223 */ /* 0x000fe20000000040 */
[----:B--2---:R-:W-:-:S02]  /*c620*/  FFMA R64, R68, R72, R199 ;  /* 0x0000004844407223 */ /* 0x004fc400000000c7 */
        /* <DEDUP_REMOVED lines=23> */
[----:B------:R-:W3:Y:S01]  /*c7a0*/  LDS.128 R68, [R0.X4+UR5+0x3240] ;  /* 0x0032400500447984 */ /* 0x000ee20008004c00 */
        /* <DEDUP_REMOVED lines=21> */
[----:B------:R-:W-:Y:S01]  /*c900*/  FFMA R152, R86, R78, R149 ;  /* 0x0000004e56987223 */ /* 0x000fe20000000095 */
[----:B------:R-:W-:Y:S01]  /*c910*/  FFMA R85, R85, R81, R182 ;  /* 0x0000005155557223 */ /* 0x000fe200000000b6 */
[-C--:B------:R-:W-:Y:S01]  /*c920*/  FFMA R149, R75, R87.reuse, R84 ;  /* 0x000000574b957223 */ /* 0x080fe20000000054 */
[----:B--2---:R-:W-:Y:S01]  /*c930*/  FFMA R84, R64, R60, R191 ;  /* 0x0000003c40547223 */ /* 0x004fe200000000bf */
        /* <DEDUP_REMOVED lines=20> */
[-C--:B------:R-:W-:Y:S01]  /*ca80*/  FFMA R182, R63, R67.reuse, R182 ;  /* 0x000000433fb67223 */ /* 0x080fe200000000b6 */
[C---:B------:R-:W-:Y:S01]  /*ca90*/  FFMA R178, R68.reuse, R72, R178 ;  /* 0x0000004844b27223 */ /* 0x040fe200000000b2 */
[----:B------:R-:W-:Y:S01]  /*caa0*/  FFMA R152, R83, R67, R152 ;  /* 0x0000004353987223 */ /* 0x000fe20000000098 */
[C---:B------:R-:W-:Y:S01]  /*cab0*/  FFMA R155, R69.reuse, R61, R64 ;  /* 0x0000003d459b7223 */ /* 0x040fe20000000040 */
[C---:B------:R-:W-:Y:S01]  /*cac0*/  FFMA R180, R68.reuse, R76, R180 ;  /* 0x0000004c44b47223 */ /* 0x040fe200000000b4 */
[----:B------:R-:W3:Y:S01]  /*cad0*/  LDS.128 R64, [R0.X4+UR5+0x4140] ;  /* 0x0041400500407984 */ /* 0x000ee20008004c00 */
[----:B------:R-:W-:Y:S01]  /*cae0*/  FFMA R68, R68, R80, R177 ;  /* 0x0000005044447223 */ /* 0x000fe200000000b1 */
[C---:B------:R-:W-:Y:S01]  /*caf0*/  FFMA R157, R69.reuse, R73, R178 ;  /* 0x00000049459d7223 */ /* 0x040fe200000000b2 */
[----:B------:R-:W-:-:S02]  /*cb00*/  FFMA R153, R69, R77, R180 ;  /* 0x0000004d45997223 */ /* 0x000fc400000000b4 */
[----:B------:R-:W-:Y:S01]  /*cb10*/  FFMA R69, R69, R81, R68 ;  /* 0x0000005145457223 */ /* 0x000fe20000000044 */
[----:B------:R-:W-:Y:S01]  /*cb20*/  FFMA R68, R70, R74, R157 ;  /* 0x0000004a46447223 */ /* 0x000fe2000000009d */
[C---:B-1----:R-:W-:Y:S01]  /*cb30*/  FFMA R176, R56.reuse, R76, R176 ;  /* 0x0000004c38b07223 */ /* 0x042fe200000000b0 */
[C---:B------:R-:W-:Y:S02]  /*cb40*/  FFMA R174, R56.reuse, R72, R174 ;  /* 0x0000004838ae7223 */ /* 0x040fe400000000ae */
[----:B------:R-:W-:Y:S01]  /*cb50*/  FFMA R171, R75, R71, R68 ;  /* 0x000000474bab7223 */ /* 0x000fe20000000044 */
        /* <DEDUP_REMOVED lines=16> */
[----:B------:R-:W-:-:S03]  /*cc60*/  FFMA R58, R58, R82, R57 ;  /* 0x000000523a3a7223 */ /* 0x000fc60000000039 */
[-C--:B------:R-:W-:Y:S01]  /*cc70*/  FFMA R167, R75, R59.reuse, R56 ;  /* 0x0000003b4ba77223 */ /* 0x080fe20000000038 */
[-C--:B------:R-:W-:Y:S01]  /*cc80*/  FFMA R153, R83, R59.reuse, R58 ;  /* 0x0000003b53997223 */ /* 0x080fe2000000003a */
[C---:B--2---:R-:W-:Y:S01]  /*cc90*/  FFMA R58, R84.reuse, R76, R5 ;  /* 0x0000004c543a7223 */ /* 0x044fe20000000005 */
[C---:B------:R-:W-:Y:S01]  /*cca0*/  FFMA R56, R84.reuse, R60, R4 ;  /* 0x0000003c54387223 */ /* 0x040fe20000000004 */
[C---:B------:R-:W-:Y:S01]  /*ccb0*/  FFMA R4, R84.reuse, R72, R3 ;  /* 0x0000004854047223 */ /* 0x040fe20000000003 */
[-C--:B------:R-:W-:Y:S01]  /*ccc0*/  FFMA R169, R79, R59.reuse, R156 ;  /* 0x0000003b4fa97223 */ /* 0x080fe2000000009c */
[----:B------:R-:W-:Y:S01]  /*ccd0*/  FFMA R168, R63, R59, R168 ;  /* 0x0000003b3fa87223 */ /* 0x000fe200000000a8 */
[C---:B------:R-:W-:Y:S01]  /*cce0*/  FFMA R3, R85.reuse, R77, R58 ;  /* 0x0000004d55037223 */ /* 0x040fe2000000003a */
[C---:B------:R-:W-:Y:S01]  /*ccf0*/  FFMA R5, R85.reuse, R61, R56 ;  /* 0x0000003d55057223 */ /* 0x040fe20000000038 */
[----:B------:R-:W-:Y:S01]  /*cd00*/  FFMA R84, R84, R80, R11 ;  /* 0x0000005054547223 */ /* 0x000fe2000000000b */
[----:B------:R-:W2:Y:S01]  /*cd10*/  LDS.128 R56, [R0.X4+UR5+0x4340] ;  /* 0x0043400500387984 */ /* 0x000ea20008004c00 */
[----:B------:R-:W-:Y:S01]  /*cd20*/  FFMA R11, R85, R73, R4 ;  /* 0x00000049550b7223 */ /* 0x000fe20000000004 */
[----:B------:R-:W-:Y:S01]  /*cd30*/  FFMA R4, R86, R62, R5 ;  /* 0x0000003e56047223 */ /* 0x000fe20000000005 */
[----:B---3--:R-:W-:-:S03]  /*cd40*/  FFMA R6, R64, R72, R6 ;  /* 0x0000004840067223 */ /* 0x008fc60000000006 */
[----:B------:R-:W-:Y:S01]  /*cd50*/  FFMA R165, R63, R87, R4 ;  /* 0x000000573fa57223 */ /* 0x000fe20000000004 */
[C---:B------:R-:W-:Y:S01]  /*cd60*/  FFMA R4, R64.reuse, R76, R7 ;  /* 0x0000004c40047223 */ /* 0x040fe20000000007 */
[----:B------:R-:W-:Y:S01]  /*cd70*/  FFMA R8, R64, R60, R8 ;  /* 0x0000003c40087223 */ /* 0x000fe20000000008 */
[----:B------:R-:W-:Y:S01]  /*cd80*/  FFMA R166, R86, R78, R3 ;  /* 0x0000004e56a67223 */ /* 0x000fe20000000003 */
[----:B------:R-:W-:Y:S01]  /*cd90*/  FFMA R64, R64, R80, R15 ;  /* 0x0000005040407223 */ /* 0x000fe2000000000f */
[C---:B------:R-:W-:Y:S01]  /*cda0*/  FFMA R3, R65.reuse, R77, R4 ;  /* 0x0000004d41037223 */ /* 0x040fe20000000004 */
[C---:B------:R-:W-:Y:S02]  /*cdb0*/  FFMA R15, R65.reuse, R73, R6 ;  /* 0x00000049410f7223 */ /* 0x040fe40000000006 */
[----:B------:R-:W3:Y:S01]  /*cdc0*/  LDS.128 R4, [R0.X4+UR5+0x5040] ;  /* 0x0050400500047984 */ /* 0x000ee20008004c00 */
[-C--:B------:R-:W-:Y:S01]  /*cdd0*/  FFMA R164, R86, R74.reuse, R11 ;  /* 0x0000004a56a47223 */ /* 0x080fe2000000000b */
[----:B------:R-:W-:Y:S01]  /*cde0*/  FFMA R11, R65, R61, R8 ;  /* 0x0000003d410b7223 */ /* 0x000fe20000000008 */
[----:B------:R-:W-:-:S04]  /*cdf0*/  FFMA R8, R66, R74, R15 ;  /* 0x0000004a42087223 */ /* 0x000fc8000000000f */
        /* <DEDUP_REMOVED lines=12> */
[----:B------:R-:W-:-:S04]  /*cec0*/  FFMA R12, R70, R62, R15 ;  /* 0x0000003e460c7223 */ /* 0x000fc8000000000f */
[----:B------:R-:W-:Y:S01]  /*ced0*/  FFMA R159, R63, R71, R12 ;  /* 0x000000473f9f7223 */ /* 0x000fe2000000000c */
[C---:B--2---:R-:W-:Y:S01]  /*cee0*/  FFMA R12, R56.reuse, R76, R13 ;  /* 0x0000004c380c7223 */ /* 0x044fe2000000000d */
[C---:B------:R-:W-:Y:S01]  /*cef0*/  FFMA R14, R56.reuse, R60, R14 ;  /* 0x0000003c380e7223 */ /* 0x040fe2000000000e */
[----:B------:R-:W-:Y:S01]  /*cf00*/  FFMA R16, R56, R72, R16 ;  /* 0x0000004838107223 */ /* 0x000fe20000000010 */
[C---:B------:R-:W-:Y:S01]  /*cf10*/  FFMA R160, R70.reuse, R78, R3 ;  /* 0x0000004e46a07223 */ /* 0x040fe20000000003 */
[----:B------:R-:W-:Y:S01]  /*cf20*/  FFMA R158, R70, R74, R19 ;  /* 0x0000004a469e7223 */ /* 0x000fe20000000013 */
[----:B------:R-:W-:Y:S01]  /*cf30*/  FFMA R56, R56, R80, R23 ;  /* 0x0000005038387223 */ /* 0x000fe20000000017 */
[C---:B------:R-:W-:Y:S01]  /*cf40*/  FFMA R3, R57.reuse, R77, R12 ;  /* 0x0000004d39037223 */ /* 0x040fe2000000000c */
[C---:B------:R-:W-:Y:S01]  /*cf50*/  FFMA R19, R57.reuse, R61, R14 ;  /* 0x0000003d39137223 */ /* 0x040fe2000000000e */
[----:B------:R-:W-:Y:S01]  /*cf60*/  FFMA R23, R57, R73, R16 ;  /* 0x0000004939177223 */ /* 0x000fe20000000010 */
[----:B------:R-:W2:Y:S03]  /*cf70*/  LDS.128 R12, [R0.X4+UR5+0x5240] ;  /* 0x00524005000c7984 */ /* 0x000ea60008004c00 */
[----:B------:R-:W-:Y:S01]  /*cf80*/  FFMA R16, R58, R74, R23 ;  /* 0x0000004a3a107223 */ /* 0x000fe20000000017 */
[----:B---3--:R-:W-:-:S03]  /*cf90*/  FFMA R18, R4, R60, R18 ;  /* 0x0000003c04127223 */ /* 0x008fc60000000012 */
[----:B------:R-:W-:Y:S01]  /*cfa0*/  FFMA R155, R75, R59, R16 ;  /* 0x0000003b4b9b7223 */ /* 0x000fe20000000010 */
[----:B------:R-:W-:Y:S01]  /*cfb0*/  FFMA R16, R4, R76, R17 ;  /* 0x0000004c04107223 */ /* 0x000fe20000000011 */
[----:B------:R-:W-:Y:S01]  /*cfc0*/  FFMA R57, R57, R81, R56 ;  /* 0x0000005139397223 */ /* 0x000fe20000000038 */
[C---:B------:R-:W-:Y:S01]  /*cfd0*/  FFMA R56, R58.reuse, R78, R3 ;  /* 0x0000004e3a387223 */ /* 0x040fe20000000003 */
[----:B------:R-:W-:Y:S01]  /*cfe0*/  FFMA R156, R58, R62, R19 ;  /* 0x0000003e3a9c7223 */ /* 0x000fe20000000013 */
[C---:B------:R-:W-:Y:S01]  /*cff0*/  FFMA R3, R5.reuse, R77, R16 ;  /* 0x0000004d05037223 */ /* 0x040fe20000000010 */
[----:B------:R-:W-:Y:S02]  /*d000*/  FFMA R23, R5, R61, R18 ;  /* 0x0000003d05177223 */ /* 0x000fe40000000012 */
[----:B------:R-:W3:Y:S01]  /*d010*/  LDS.128 R16, [R0.X4+UR5+0x5340] ;  /* 0x0053400500107984 */ /* 0x000ee20008004c00 */
[C---:B------:R-:W-:Y:S01]  /*d020*/  FFMA R20, R4.reuse, R72, R20 ;  /* 0x0000004804147223 */ /* 0x040fe20000000014 */
[----:B------:R-:W-:-:S03]  /*d030*/  FFMA R4, R4, R80, R27 ;  /* 0x0000005004047223 */ /* 0x000fc6000000001b */
[C---:B------:R-:W-:Y:S01]  /*d040*/  FFMA R27, R5.reuse, R73, R20 ;  /* 0x00000049051b7223 */ /* 0x040fe20000000014 */
[----:B------:R-:W-:Y:S01]  /*d050*/  FFMA R5, R5, R81, R4 ;  /* 0x0000005105057223 */ /* 0x000fe20000000004 */
[----:B------:R-:W-:Y:S01]  /*d060*/  FFMA R4, R6, R62, R23 ;  /* 0x0000003e06047223 */ /* 0x000fe20000000017 */
[----:B-1----:R-:W-:-:S03]  /*d070*/  FFMA R24, R8, R72, R24 ;  /* 0x0000004808187223 */ /* 0x002fc60000000018 */
        /* <DEDUP_REMOVED lines=14> */
[----:B------:R-:W1:Y:S01]  /*d160*/  LDS.128 R4, [R0.X4+UR5+0x6040] ;  /* 0x0060400500047984 */ /* 0x000e620008004c00 */
[----:B------:R-:W-:Y:S01]  /*d170*/  FFMA R8, R10, R74, R23 ;  /* 0x0000004a0a087223 */ /* 0x000fe20000000017 */
[C---:B--2---:R-:W-:Y:S01]  /*d180*/  FFMA R26, R12.reuse, R76, R26 ;  /* 0x0000004c0c1a7223 */ /* 0x044fe2000000001a */
[----:B------:R-:W-:-:S02]  /*d190*/  FFMA R28, R12, R60, R28 ;  /* 0x0000003c0c1c7223 */ /* 0x000fc4000000001c */
        /* <DEDUP_REMOVED lines=17> */
[----:B------:R-:W-:Y:S01]  /*d2b0*/  FFMA R14, R14, R82, R13 ;  /* 0x000000520e0e7223 */ /* 0x000fe2000000000d */
[C---:B---3--:R-:W-:Y:S01]  /*d2c0*/  FFMA R30, R16.reuse, R76, R30 ;  /* 0x0000004c101e7223 */ /* 0x048fe2000000001e */
[-C--:B------:R-:W-:Y:S01]  /*d2d0*/  FFMA R239, R63, R15.reuse, R12 ;  /* 0x0000000f3fef7223 */ /* 0x080fe2000000000c */
[C---:B------:R-:W-:Y:S01]  /*d2e0*/  FFMA R12, R16.reuse, R72, R33 ;  /* 0x00000048100c7223 */ /* 0x040fe20000000021 */
[-C--:B------:R-:W-:Y:S01]  /*d2f0*/  FFMA R237, R83, R15.reuse, R14 ;  /* 0x0000000f53ed7223 */ /* 0x080fe2000000000e */
[C---:B------:R-:W-:Y:S01]  /*d300*/  FFMA R14, R16.reuse, R60, R29 ;  /* 0x0000003c100e7223 */ /* 0x040fe2000000001d */
[-C--:B------:R-:W-:Y:S01]  /*d310*/  FFMA R240, R79, R15.reuse, R240 ;  /* 0x0000000f4ff07223 */ /* 0x080fe200000000f0 */
[----:B------:R-:W-:Y:S01]  /*d320*/  FFMA R238, R75, R15, R238 ;  /* 0x0000000f4bee7223 */ /* 0x000fe200000000ee */
[C---:B------:R-:W-:Y:S01]  /*d330*/  FFMA R23, R17.reuse, R73, R12 ;  /* 0x0000004911177223 */ /* 0x040fe2000000000c */
[C---:B------:R-:W-:Y:S01]  /*d340*/  FFMA R21, R17.reuse, R61, R14 ;  /* 0x0000003d11157223 */ /* 0x040fe2000000000e */
[----:B------:R-:W-:Y:S04]  /*d350*/  LDS.128 R24, [R32+0x250] ;  /* 0x0002500020187984 */ /* 0x000fe80000000c00 */
[----:B------:R-:W3:Y:S01]  /*d360*/  LDS.128 R12, [R0.X4+UR5+0x6240] ;  /* 0x00624005000c7984 */ /* 0x000ee20008004c00 */
[----:B------:R-:W-:Y:S01]  /*d370*/  FFMA R16, R16, R80, R43 ;  /* 0x0000005010107223 */ /* 0x000fe2000000002b */
[C---:B------:R-:W-:Y:S01]  /*d380*/  FFMA R3, R17.reuse, R77, R30 ;  /* 0x0000004d11037223 */ /* 0x040fe2000000001e */
[----:B------:R-:W-:Y:S01]  /*d390*/  FFMA R234, R18, R74, R23 ;  /* 0x0000004a12ea7223 */ /* 0x000fe20000000017 */
[----:B-1----:R-:W-:Y:S01]  /*d3a0*/  FFMA R36, R4, R76, R36 ;  /* 0x0000004c04247223 */ /* 0x002fe20000000024 */
[----:B------:R-:W-:Y:S01]  /*d3b0*/  FFMA R17, R17, R81, R16 ;  /* 0x0000005111117223 */ /* 0x000fe20000000010 */
[C---:B------:R-:W-:Y:S01]  /*d3c0*/  FFMA R16, R18.reuse, R62, R21 ;  /* 0x0000003e12107223 */ /* 0x040fe20000000015 */
[----:B------:R-:W-:Y:S01]  /*d3d0*/  FFMA R236, R18, R78, R3 ;  /* 0x0000004e12ec7223 */ /* 0x000fe20000000003 */
        /* <DEDUP_REMOVED lines=44> */
[C---:B------:R-:W-:Y:S01]  /*d6a0*/  FFMA R3, R13.reuse, R61, R42 ;  /* 0x0000003d0d037223 */ /* 0x040fe2000000002a */
[----:B------:R-:W-:Y:S01]  /*d6b0*/  LDS.128 R28, [R32+0x50] ;  /* 0x00005000201c7984 */ /* 0x000fe20000000c00 */
        /* <DEDUP_REMOVED lines=20> */
[----:B------:R-:W1:Y:S01]  /*d800*/  LDS.128 R12, [R0.X4+UR5+0x7240] ;  /* 0x00724005000c7984 */ /* 0x000e620008004c00 */
[----:B------:R-:W-:Y:S01]  /*d810*/  FFMA R217, R75, R19, R16 ;  /* 0x000000134bd97223 */ /* 0x000fe20000000010 */
        /* <DEDUP_REMOVED lines=15> */
[----:B------:R-:W-:Y:S01]  /*d910*/  FFMA R216, R6, R62, R17 ;  /* 0x0000003e06d87223 */ /* 0x000fe20000000011 */
[-C--:B------:R-:W-:Y:S01]  /*d920*/  FFMA R215, R79, R7.reuse, R4 ;  /* 0x000000074fd77223 */ /* 0x080fe20000000004 */
[----:B------:R-:W2:Y:S01]  /*d930*/  LDS.128 R16, [R0.X4+UR5+0x7340] ;  /* 0x0073400500107984 */ /* 0x000ea20008004c00 */
[----:B---3--:R-:W-:Y:S01]  /*d940*/  FFMA R4, R8, R72, R95 ;  /* 0x0000004808047223 */ /* 0x008fe2000000005f */
[----:B------:R-:W-:Y:S01]  /*d950*/  FFMA R214, R6, R82, R5 ;  /* 0x0000005206d67223 */ /* 0x000fe20000000005 */
[-C--:B------:R-:W-:Y:S01]  /*d960*/  FFMA R216, R63, R7.reuse, R216 ;  /* 0x000000073fd87223 */ /* 0x080fe200000000d8 */
[----:B------:R-:W-:Y:S01]  /*d970*/  FFMA R200, R75, R7, R200 ;  /* 0x000000074bc87223 */ /* 0x000fe200000000c8 */
[----:B------:R-:W-:Y:S01]  /*d980*/  FFMA R3, R9, R73, R4 ;  /* 0x0000004909037223 */ /* 0x000fe20000000004 */
[----:B------:R-:W-:Y:S01]  /*d990*/  FFMA R214, R83, R7, R214 ;  /* 0x0000000753d67223 */ /* 0x000fe200000000d6 */
[----:B------:R-:W-:Y:S01]  /*d9a0*/  LDS.128 R20, [R32+0x150] ;  /* 0x0001500020147984 */ /* 0x000fe20000000c00 */
[C---:B------:R-:W-:Y:S01]  /*d9b0*/  FFMA R94, R8.reuse, R80, R94 ;  /* 0x00000050085e7223 */ /* 0x040fe2000000005e */
[----:B------:R-:W-:-:S02]  /*d9c0*/  FFMA R92, R8, R60, R92 ;  /* 0x0000003c085c7223 */ /* 0x000fc4000000005c */
[----:B------:R-:W3:Y:S01]  /*d9d0*/  LDS.128 R4, [R0.X4+UR5+0x50] ;  /* 0x0000500500047984 */ /* 0x000ee20008004c00 */
[----:B------:R-:W-:-:S03]  /*d9e0*/  FFMA R8, R8, R76, R93 ;  /* 0x0000004c08087223 */ /* 0x000fc6000000005d */
[----:B------:R-:W4:Y:S01]  /*d9f0*/  LDS.128 R36, [R32+0x350] ;  /* 0x0003500020247984 */ /* 0x000f220000000c00 */
        /* <DEDUP_REMOVED lines=11> */
[----:B------:R-:W4:Y:S01]  /*dab0*/  LDS.128 R8, [R0.X4+UR5+0x150] ;  /* 0x0001500500087984 */ /* 0x000f220008004c00 */
        /* <DEDUP_REMOVED lines=16> */
[----:B------:R-:W1:Y:S01]  /*dbc0*/  LDS.128 R12, [R0.X4+UR5+0x250] ;  /* 0x00025005000c7984 */ /* 0x000e620008004c00 */
        /* <DEDUP_REMOVED lines=8> */
[----:B---3--:R-:W-:Y:S01]  /*dc50*/  FFMA R16, R4, R20, R89 ;  /* 0x0000001404107223 */ /* 0x008fe20000000059 */
[C---:B------:R-:W-:Y:S01]  /*dc60*/  FFMA R99, R18.reuse, R82, R99 ;  /* 0x0000005212637223 */ /* 0x040fe20000000063 */
[C---:B------:R-:W-:Y:S01]  /*dc70*/  FFMA R62, R18.reuse, R62, R107 ;  /* 0x0000003e123e7223 */ /* 0x040fe2000000006b */
[C---:B------:R-:W-:Y:S01]  /*dc80*/  FFMA R190, R18.reuse, R78, R103 ;  /* 0x0000004e12be7223 */ /* 0x040fe20000000067 */
[----:B------:R-:W-:Y:S01]  /*dc90*/  FFMA R96, R18, R74, R96 ;  /* 0x0000004a12607223 */ /* 0x000fe20000000060 */
[C---:B------:R-:W-:Y:S01]  /*dca0*/  FFMA R88, R4.reuse, R24, R88 ;  /* 0x0000001804587223 */ /* 0x040fe20000000058 */
[C---:B------:R-:W-:Y:S01]  /*dcb0*/  FFMA R90, R4.reuse, R28, R90 ;  /* 0x0000001c045a7223 */ /* 0x040fe2000000005a */
[----:B----4-:R-:W-:Y:S01]  /*dcc0*/  FFMA R4, R4, R36, R91 ;  /* 0x0000002404047223 */ /* 0x010fe2000000005b */
[-C--:B------:R-:W-:Y:S01]  /*dcd0*/  FFMA R191, R63, R19.reuse, R62 ;  /* 0x000000133fbf7223 */ /* 0x080fe2000000003e */
[-C--:B------:R-:W-:Y:S01]  /*dce0*/  FFMA R190, R79, R19.reuse, R190 ;  /* 0x000000134fbe7223 */ /* 0x080fe200000000be */
[-C--:B------:R-:W-:Y:S01]  /*dcf0*/  FFMA R189, R83, R19.reuse, R99 ;  /* 0x0000001353bd7223 */ /* 0x080fe20000000063 */
        /* <DEDUP_REMOVED lines=51> */
[C---:B------:R-:W-:Y:S01]  /*e030*/  FFMA R112, R16.reuse, R20, R112 ;  /* 0x0000001410707223 */ /* 0x040fe20000000070 */
[----:B------:R-:W-:Y:S01]  /*e040*/  FFMA R16, R16, R28, R115 ;  /* 0x0000001c10107223 */ /* 0x000fe20000000073 */
[----:B------:R-:W2:Y:S01]  /*e050*/  LDS.128 R48, [R0.X4+UR5+0x1250] ;  /* 0x0012500500307984 */ /* 0x000ea20008004c00 */
        /* <DEDUP_REMOVED lines=13> */
[C---:B---3--:R-:W-:Y:S01]  /*e130*/  FFMA R116, R40.reuse, R24, R116 ;  /* 0x0000001828747223 */ /* 0x048fe20000000074 */
[C---:B------:R-:W-:Y:S01]  /*e140*/  FFMA R118, R40.reuse, R36, R118 ;  /* 0x0000002428767223 */ /* 0x040fe20000000076 */
[C---:B------:R-:W-:Y:S01]  /*e150*/  FFMA R18, R40.reuse, R20, R117 ;  /* 0x0000001428127223 */ /* 0x040fe20000000075 */
[----:B------:R-:W-:Y:S01]  /*e160*/  FFMA R40, R40, R28, R119 ;  /* 0x0000001c28287223 */ /* 0x000fe20000000077 */
[----:B------:R-:W3:Y:S01]  /*e170*/  LDS.128 R52, [R0.X4+UR5+0x1350] ;  /* 0x0013500500347984 */ /* 0x000ee20008004c00 */
        /* <DEDUP_REMOVED lines=8> */
[C---:B------:R-:W-:Y:S01]  /*e200*/  FFMA R40, R42.reuse, R30, R41 ;  /* 0x0000001e2a287223 */ /* 0x040fe20000000029 */
[----:B------:R-:W-:Y:S01]  /*e210*/  FFMA R84, R83, R59, R84 ;  /* 0x0000003b53547223 */ /* 0x000fe20000000054 */
[----:B------:R-:W-:Y:S01]  /*e220*/  FFMA R42, R42, R22, R57 ;  /* 0x000000162a2a7223 */ /* 0x000fe20000000039 */
[C---:B-1----:R-:W-:Y:S01]  /*e230*/  FFMA R120, R44.reuse, R24, R120 ;  /* 0x000000182c787223 */ /* 0x042fe20000000078 */
[----:B------:R-:W-:Y:S01]  /*e240*/  FFMA R33, R31, R43, R40 ;  /* 0x0000002b1f217223 */ /* 0x000fe20000000028 */
[----:B------:R-:W1:Y:S01]  /*e250*/  LDS.128 R56, [R0.X4+UR5+0x2050] ;  /* 0x0020500500387984 */ /* 0x000e620008004c00 */
        /* <DEDUP_REMOVED lines=18> */
[----:B------:R-:W-:Y:S01]  /*e380*/  FFMA R41, R31, R47, R42 ;  /* 0x0000002f1f297223 */ /* 0x000fe2000000002a */
[C---:B--2---:R-:W-:Y:S01]  /*e390*/  FFMA R124, R48.reuse, R36, R124 ;  /* 0x00000024307c7223 */ /* 0x044fe2000000007c */
[----:B------:R-:W2:Y:S01]  /*e3a0*/  LDS.128 R60, [R0.X4+UR5+0x2150] ;  /* 0x00215005003c7984 */ /* 0x000ea20008004c00 */
[----:B------:R-:W-:Y:S01]  /*e3b0*/  FFMA R87, R83, R87, R86 ;  /* 0x0000005753577223 */ /* 0x000fe20000000056 */
[----:B------:R-:W-:Y:S01]  /*e3c0*/  FFMA R42, R48, R24, R125 ;  /* 0x00000018302a7223 */ /* 0x000fe2000000007d */
[----:B------:R-:W-:Y:S01]  /*e3d0*/  FFMA R86, R66, R82, R65 ;  /* 0x0000005242567223 */ /* 0x000fe20000000041 */
[C---:B------:R-:W-:Y:S01]  /*e3e0*/  FFMA R126, R48.reuse, R20, R126 ;  /* 0x00000014307e7223 */ /* 0x040fe2000000007e */
[----:B------:R-:W-:Y:S01]  /*e3f0*/  FFMA R48, R48, R28, R127 ;  /* 0x0000001c30307223 */ /* 0x000fe2000000007f */
[C---:B------:R-:W-:Y:S01]  /*e400*/  FFMA R65, R49.reuse, R37, R124 ;  /* 0x0000002531417223 */ /* 0x040fe2000000007c */
[----:B------:R-:W-:Y:S01]  /*e410*/  FFMA R45, R49, R25, R42 ;  /* 0x00000019312d7223 */ /* 0x000fe2000000002a */
[-C--:B------:R-:W-:Y:S01]  /*e420*/  FFMA R163, R79, R67.reuse, R64 ;  /* 0x000000434fa37223 */ /* 0x080fe20000000040 */
[----:B------:R-:W-:Y:S01]  /*e430*/  FFMA R86, R83, R67, R86 ;  /* 0x0000004353567223 */ /* 0x000fe20000000056 */
[-C--:B------:R-:W-:Y:S01]  /*e440*/  FFMA R40, R39, R47.reuse, R40 ;  /* 0x0000002f27287223 */ /* 0x080fe20000000028 */
[----:B------:R-:W-:Y:S01]  /*e450*/  FFMA R35, R27, R47, R44 ;  /* 0x0000002f1b237223 */ /* 0x000fe2000000002c */
        /* <DEDUP_REMOVED lines=9> */
[----:B------:R-:W-:Y:S01]  /*e4f0*/  FFMA R50, R50, R22, R67 ;  /* 0x0000001632327223 */ /* 0x000fe20000000043 */
[----:B------:R-:W-:Y:S01]  /*e500*/  FFMA R42, R27, R51, R46 ;  /* 0x000000331b2a7223 */ /* 0x000fe2000000002e */
[C---:B---3--:R-:W-:Y:S01]  /*e510*/  FFMA R128, R52.reuse, R24, R128 ;  /* 0x0000001834807223 */ /* 0x048fe20000000080 */
[C---:B------:R-:W-:Y:S01]  /*e520*/  FFMA R130, R52.reuse, R36, R130 ;  /* 0x0000002434827223 */ /* 0x040fe20000000082 */
[C---:B------:R-:W-:Y:S01]  /*e530*/  FFMA R46, R52.reuse, R20, R129 ;  /* 0x00000014342e7223 */ /* 0x040fe20000000081 */
[----:B------:R-:W3:Y:S01]  /*e540*/  LDS.128 R64, [R0.X4+UR5+0x2250] ;  /* 0x0022500500407984 */ /* 0x000ee20008004c00 */
        /* <DEDUP_REMOVED lines=14> */
[----:B------:R-:W-:Y:S01]  /*e630*/  FFMA R49, R27, R55, R50 ;  /* 0x000000371b317223 */ /* 0x000fe20000000032 */
        /* <DEDUP_REMOVED lines=17> */
[----:B------:R-:W1:Y:S01]  /*e750*/  LDS.128 R72, [R0.X4+UR5+0x3050] ;  /* 0x0030500500487984 */ /* 0x000e620008004c00 */
        /* <DEDUP_REMOVED lines=10> */
[----:B------:R-:W-:Y:S01]  /*e800*/  FFMA R59, R23, R59, R58 ;  /* 0x0000003b173b7223 */ /* 0x000fe2000000003a */
[----:B------:R-:W-:Y:S01]  /*e810*/  LDS.128 R96, [R0.X4+UR5+0x4350] ;  /* 0x0043500500607984 */ /* 0x000fe20008004c00 */
[C---:B------:R-:W-:Y:S01]  /*e820*/  FFMA R58, R62.reuse, R30, R61 ;  /* 0x0000001e3e3a7223 */ /* 0x040fe2000000003d */
[C---:B------:R-:W-:Y:S01]  /*e830*/  FFMA R56, R62.reuse, R38, R77 ;  /* 0x000000263e387223 */ /* 0x040fe2000000004d */
[C---:B------:R-:W-:Y:S01]  /*e840*/  FFMA R54, R62.reuse, R26, R57 ;  /* 0x0000001a3e367223 */ /* 0x040fe20000000039 */
[----:B------:R-:W-:Y:S01]  /*e850*/  FFMA R62, R62, R22, R79 ;  /* 0x000000163e3e7223 */ /* 0x000fe2000000004f */
[----:B------:R-:W-:Y:S01]  /*e860*/  FFMA R57, R31, R63, R58 ;  /* 0x0000003f1f397223 */ /* 0x000fe2000000003a */
[C---:B---3--:R-:W-:Y:S01]  /*e870*/  FFMA R58, R64.reuse, R36, R141 ;  /* 0x00000024403a7223 */ /* 0x048fe2000000008d */
[----:B------:R-:W2:Y:S01]  /*e880*/  LDS.128 R76, [R0.X4+UR5+0x3150] ;  /* 0x00315005004c7984 */ /* 0x000ea20008004c00 */
[C---:B------:R-:W-:Y:S01]  /*e890*/  FFMA R142, R64.reuse, R24, R142 ;  /* 0x00000018408e7223 */ /* 0x040fe2000000008e */
        /* <DEDUP_REMOVED lines=11> */
[----:B----4-:R-:W-:Y:S01]  /*e950*/  FFMA R146, R68, R24, R146 ;  /* 0x0000001844927223 */ /* 0x010fe20000000092 */
[-C--:B------:R-:W-:Y:S01]  /*e960*/  FFMA R61, R39, R67.reuse, R60 ;  /* 0x00000043273d7223 */ /* 0x080fe2000000003c */
[C---:B------:R-:W-:Y:S01]  /*e970*/  FFMA R58, R66.reuse, R30, R65 ;  /* 0x0000001e423a7223 */ /* 0x040fe20000000041 */
[----:B------:R-:W-:Y:S01]  /*e980*/  FFMA R60, R27, R67, R62 ;  /* 0x000000431b3c7223 */ /* 0x000fe2000000003e */
        /* <DEDUP_REMOVED lines=8> */
[----:B------:R-:W-:Y:S01]  /*ea10*/  FFMA R69, R69, R29, R144 ;  /* 0x0000001d45457223 */ /* 0x000fe20000000090 */
[C---:B------:R-:W-:Y:S01]  /*ea20*/  FFMA R68, R70.reuse, R26, R65 ;  /* 0x0000001a46447223 */ /* 0x040fe20000000041 */
[-C--:B------:R-:W-:Y:S01]  /*ea30*/  FFMA R58, R31, R67.reuse, R58 ;  /* 0x000000431f3a7223 */ /* 0x080fe2000000003a */
[----:B------:R-:W-:Y:S01]  /*ea40*/  FFMA R67, R23, R67, R66 ;  /* 0x0000004317437223 */ /* 0x000fe20000000042 */
        /* <DEDUP_REMOVED lines=31> */
[----:B------:R-:W-:-:S02]  /*ec40*/  FFMA R76, R78, R38, R91 ;  /* 0x000000264e4c7223 */ /* 0x000fc4000000005b */
[C---:B------:R-:W-:Y:S01]  /*ec50*/  FFMA R106, R78.reuse, R30, R77 ;  /* 0x0000001e4e6a7223 */ /* 0x040fe2000000004d */
[----:B------:R-:W-:Y:S01]  /*ec60*/  FFMA R78, R78, R22, R93 ;  /* 0x000000164e4e7223 */ /* 0x000fe2000000005d */
[-C--:B------:R-:W-:Y:S01]  /*ec70*/  FFMA R102, R39, R75.reuse, R102 ;  /* 0x0000004b27667223 */ /* 0x080fe20000000066 */
[----:B------:R-:W-:Y:S01]  /*ec80*/  FFMA R100, R27, R75, R100 ;  /* 0x0000004b1b647223 */ /* 0x000fe20000000064 */
[-C--:B------:R-:W-:Y:S01]  /*ec90*/  FFMA R105, R39, R79.reuse, R76 ;  /* 0x0000004f27697223 */ /* 0x080fe2000000004c */
[----:B------:R-:W2:Y:S01]  /*eca0*/  LDS.128 R72, [R0.X4+UR5+0x4050] ;  /* 0x0040500500487984 */ /* 0x000ea20008004c00 */
        /* <DEDUP_REMOVED lines=15> */
[----:B------:R-:W3:Y:S01]  /*eda0*/  LDS.128 R76, [R0.X4+UR5+0x4150] ;  /* 0x00415005004c7984 */ /* 0x000ee20008004c00 */
[-C--:B------:R-:W-:Y:S01]  /*edb0*/  FFMA R109, R39, R83.reuse, R80 ;  /* 0x00000053276d7223 */ /* 0x080fe20000000050 */
[C---:B-1----:R-:W-:Y:S01]  /*edc0*/  FFMA R80, R68.reuse, R20, R167 ;  /* 0x0000001444507223 */ /* 0x042fe200000000a7 */
[-C--:B------:R-:W-:Y:S01]  /*edd0*/  FFMA R111, R23, R83.reuse, R82 ;  /* 0x00000053176f7223 */ /* 0x080fe20000000052 */
[----:B------:R-:W-:Y:S01]  /*ede0*/  FFMA R82, R68, R36, R169 ;  /* 0x0000002444527223 */ /* 0x000fe200000000a9 */
[-C--:B------:R-:W-:Y:S01]  /*edf0*/  FFMA R110, R27, R83.reuse, R110 ;  /* 0x000000531b6e7223 */ /* 0x080fe2000000006e */
[----:B------:R-:W-:Y:S01]  /*ee00*/  FFMA R108, R31, R83, R108 ;  /* 0x000000531f6c7223 */ /* 0x000fe2000000006c */
[C---:B------:R-:W-:Y:S01]  /*ee10*/  FFMA R93, R69.reuse, R21, R80 ;  /* 0x00000015455d7223 */ /* 0x040fe20000000050 */
[----:B------:R-:W-:-:S02]  /*ee20*/  FFMA R91, R69, R37, R82 ;  /* 0x00000025455b7223 */ /* 0x000fc40000000052 */
[----:B------:R-:W1:Y:S01]  /*ee30*/  LDS.128 R80, [R0.X4+UR5+0x4250] ;  /* 0x0042500500507984 */ /* 0x000e620008004c00 */
[C---:B------:R-:W-:Y:S01]  /*ee40*/  FFMA R168, R68.reuse, R24, R168 ;  /* 0x0000001844a87223 */ /* 0x040fe200000000a8 */
[----:B------:R-:W-:-:S03]  /*ee50*/  FFMA R68, R68, R28, R153 ;  /* 0x0000001c44447223 */ /* 0x000fc60000000099 */
[C---:B------:R-:W-:Y:S01]  /*ee60*/  FFMA R89, R69.reuse, R25, R168 ;  /* 0x0000001945597223 */ /* 0x040fe200000000a8 */
[----:B------:R-:W-:-:S04]  /*ee70*/  FFMA R69, R69, R29, R68 ;  /* 0x0000001d45457223 */ /* 0x000fc80000000044 */
[----:B------:R-:W-:-:S04]  /*ee80*/  FFMA R68, R70, R30, R69 ;  /* 0x0000001e46447223 */ /* 0x000fc80000000045 */
[----:B------:R-:W-:Y:S01]  /*ee90*/  FFMA R113, R31, R71, R68 ;  /* 0x000000471f717223 */ /* 0x000fe20000000044 */
[----:B--2---:R-:W-:Y:S01]  /*eea0*/  FFMA R68, R72, R24, R165 ;  /* 0x0000001848447223 */ /* 0x004fe200000000a5 */
[C---:B------:R-:W-:Y:S01]  /*eeb0*/  FFMA R114, R70.reuse, R38, R91 ;  /* 0x0000002646727223 */ /* 0x040fe2000000005b */
[C---:B------:R-:W-:Y:S02]  /*eec0*/  FFMA R112, R70.reuse, R26, R89 ;  /* 0x0000001a46707223 */ /* 0x040fe40000000059 */
[----:B------:R-:W-:Y:S01]  /*eed0*/  FFMA R69, R73, R25, R68 ;  /* 0x0000001949457223 */ /* 0x000fe20000000044 */
[----:B------:R-:W-:Y:S01]  /*eee0*/  FFMA R70, R70, R22, R93 ;  /* 0x0000001646467223 */ /* 0x000fe2000000005d */
        /* <DEDUP_REMOVED lines=11> */
[----:B---3--:R-:W-:Y:S01]  /*efa0*/  FFMA R68, R76, R20, R161 ;  /* 0x000000144c447223 */ /* 0x008fe200000000a1 */
[----:B------:R-:W2:Y:S01]  /*efb0*/  LDS.128 R88, [R0.X4+UR5+0x5050] ;  /* 0x0050500500587984 */ /* 0x000ea20008004c00 */
[----:B------:R-:W-:-:S02]  /*efc0*/  FFMA R118, R74, R30, R73 ;  /* 0x0000001e4a767223 */ /* 0x000fc40000000049 */
[C---:B------:R-:W-:Y:S01]  /*efd0*/  FFMA R73, R77.reuse, R21, R68 ;  /* 0x000000154d497223 */ /* 0x040fe20000000044 */
[C---:B------:R-:W-:Y:S01]  /*efe0*/  FFMA R70, R76.reuse, R36, R163 ;  /* 0x000000244c467223 */ /* 0x040fe200000000a3 */
[----:B------:R-:W-:Y:S01]  /*eff0*/  FFMA R162, R76, R24, R162 ;  /* 0x000000184ca27223 */ /* 0x000fe200000000a2 */
[----:B------:R-:W-:Y:S01]  /*f000*/  FFMA R116, R74, R38, R71 ;  /* 0x000000264a747223 */ /* 0x000fe20000000047 */
[----:B------:R-:W-:Y:S01]  /*f010*/  FFMA R68, R78, R22, R73 ;  /* 0x000000164e447223 */ /* 0x000fe20000000049 */
[C---:B------:R-:W-:Y:S01]  /*f020*/  FFMA R71, R77.reuse, R37, R70 ;  /* 0x000000254d477223 */ /* 0x040fe20000000046 */
[C---:B-1----:R-:W-:Y:S01]  /*f030*/  FFMA R158, R80.reuse, R20, R158 ;  /* 0x00000014509e7223 */ /* 0x042fe2000000009e */
[----:B------:R-:W-:Y:S01]  /*f040*/  FFMA R69, R77, R25, R162 ;  /* 0x000000194d457223 */ /* 0x000fe200000000a2 */
[----:B------:R-:W-:Y:S01]  /*f050*/  FFMA R123, R23, R79, R68 ;  /* 0x0000004f177b7223 */ /* 0x000fe20000000044 */
[----:B------:R-:W-:Y:S01]  /*f060*/  FFMA R68, R80, R24, R159 ;  /* 0x0000001850447223 */ /* 0x000fe2000000009f */
        /* <DEDUP_REMOVED lines=13> */
[----:B------:R-:W1:Y:S01]  /*f140*/  LDS.128 R92, [R0.X4+UR5+0x5150] ;  /* 0x00515005005c7984 */ /* 0x000e620008004c00 */
[----:B------:R-:W-:Y:S01]  /*f150*/  FFMA R127, R23, R83, R68 ;  /* 0x00000053177f7223 */ /* 0x000fe20000000044 */
[----:B------:R-:W-:Y:S01]  /*f160*/  FFMA R81, R81, R29, R80 ;  /* 0x0000001d51517223 */ /* 0x000fe20000000050 */
[----:B------:R-:W-:Y:S01]  /*f170*/  FFMA R68, R96, R20, R155 ;  /* 0x0000001460447223 */ /* 0x000fe2000000009b */
[----:B------:R-:W-:Y:S01]  /*f180*/  FFMA R69, R97, R37, R70 ;  /* 0x0000002561457223 */ /* 0x000fe20000000046 */
[----:B------:R-:W-:Y:S01]  /*f190*/  FFMA R122, R78, R30, R77 ;  /* 0x0000001e4e7a7223 */ /* 0x000fe2000000004d */
[C---:B------:R-:W-:Y:S01]  /*f1a0*/  FFMA R126, R82.reuse, R38, R71 ;  /* 0x00000026527e7223 */ /* 0x040fe20000000047 */
[----:B------:R-:W-:Y:S01]  /*f1b0*/  FFMA R82, R82, R30, R81 ;  /* 0x0000001e52527223 */ /* 0x000fe20000000051 */
[-C--:B------:R-:W-:Y:S01]  /*f1c0*/  FFMA R120, R27, R79.reuse, R120 ;  /* 0x0000004f1b787223 */ /* 0x080fe20000000078 */
[----:B------:R-:W-:Y:S01]  /*f1d0*/  FFMA R122, R31, R79, R122 ;  /* 0x0000004f1f7a7223 */ /* 0x000fe2000000007a */
[----:B------:R-:W-:Y:S01]  /*f1e0*/  FFMA R131, R97, R21, R68 ;  /* 0x0000001561837223 */ /* 0x000fe20000000044 */
[----:B------:R-:W-:Y:S01]  /*f1f0*/  FFMA R130, R98, R38, R69 ;  /* 0x0000002662827223 */ /* 0x000fe20000000045 */
[----:B------:R-:W-:Y:S01]  /*f200*/  LDS.128 R76, [R32+0x260] ;  /* 0x00026000204c7984 */ /* 0x000fe20000000c00 */
[----:B------:R-:W-:Y:S01]  /*f210*/  FFMA R74, R74, R22, R87 ;  /* 0x000000164a4a7223 */ /* 0x000fe20000000057 */
[----:B------:R-:W-:-:S02]  /*f220*/  FFMA R84, R96, R28, R84 ;  /* 0x0000001c60547223 */ /* 0x000fc40000000054 */
[----:B------:R-:W3:Y:S01]  /*f230*/  LDS.128 R68, [R0.X4+UR5+0x60] ;  /* 0x0000600500447984 */ /* 0x000ee20008004c00 */
[-C--:B------:R-:W-:Y:S01]  /*f240*/  FFMA R126, R39, R83.reuse, R126 ;  /* 0x00000053277e7223 */ /* 0x080fe2000000007e */
[-C--:B------:R-:W-:Y:S01]  /*f250*/  FFMA R124, R27, R83.reuse, R124 ;  /* 0x000000531b7c7223 */ /* 0x080fe2000000007c */
[----:B------:R-:W-:Y:S01]  /*f260*/  FFMA R125, R31, R83, R82 ;  /* 0x000000531f7d7223 */ /* 0x000fe20000000052 */
[----:B------:R-:W-:Y:S01]  /*f270*/  FFMA R156, R96, R24, R156 ;  /* 0x00000018609c7223 */ /* 0x000fe2000000009c */
[----:B------:R-:W4:Y:S01]  /*f280*/  LDS.128 R80, [R32+0x60] ;  /* 0x0000600020507984 */ /* 0x000f220000000c00 */
[-C--:B------:R-:W-:Y:S01]  /*f290*/  FFMA R116, R39, R75.reuse, R116 ;  /* 0x0000004b27747223 */ /* 0x080fe20000000074 */
[-C--:B------:R-:W-:Y:S01]  /*f2a0*/  FFMA R118, R31, R75.reuse, R118 ;  /* 0x0000004b1f767223 */ /* 0x080fe20000000076 */
[----:B------:R-:W-:Y:S01]  /*f2b0*/  FFMA R119, R23, R75, R74 ;  /* 0x0000004b17777223 */ /* 0x000fe2000000004a */
[C---:B------:R-:W-:Y:S01]  /*f2c0*/  FFMA R129, R97.reuse, R29, R84 ;  /* 0x0000001d61817223 */ /* 0x040fe20000000054 */
[----:B------:R-:W3:Y:S01]  /*f2d0*/  LDS.128 R72, [R32+0x160] ;  /* 0x0001600020487984 */ /* 0x000ee20000000c00 */
[----:B------:R-:W-:-:S03]  /*f2e0*/  FFMA R97, R97, R25, R156 ;  /* 0x0000001961617223 */ /* 0x000fc6000000009c */
[----:B------:R-:W4:Y:S01]  /*f2f0*/  LDS.128 R84, [R32+0x360] ;  /* 0x0003600020547984 */ /* 0x000f220000000c00 */
        /* <DEDUP_REMOVED lines=38> */
[C---:B----4-:R-:W-:Y:S01]  /*f560*/  FFMA R4, R68.reuse, R80, R5 ;  /* 0x0000005044047223 */ /* 0x050fe20000000005 */
[-C--:B------:R-:W-:Y:S01]  /*f570*/  FFMA R136, R39, R95.reuse, R136 ;  /* 0x0000005f27887223 */ /* 0x080fe20000000088 */
        /* <DEDUP_REMOVED lines=38> */
[----:B------:R-:W-:-:S02]  /*f7e0*/  FFMA R89, R89, R81, R10 ;  /* 0x0000005159597223 */ /* 0x000fc4000000000a */
        /* <DEDUP_REMOVED lines=15> */
[----:B------:R-:W-:-:S02]  /*f8e0*/  FFMA R19, R93, R81, R14 ;  /* 0x000000515d137223 */ /* 0x000fc4000000000e */
[----:B------:R-:W1:Y:S01]  /*f8f0*/  LDS.128 R12, [R0.X4+UR5+0x1260] ;  /* 0x00126005000c7984 */ /* 0x000e620008004c00 */
[----:B------:R-:W-:Y:S01]  /*f900*/  FFMA R17, R93, R73, R17 ;  /* 0x000000495d117223 */ /* 0x000fe20000000011 */
[-C--:B------:R-:W-:Y:S01]  /*f910*/  FFMA R97, R87, R99.reuse, R97 ;  /* 0x0000006357617223 */ /* 0x080fe20000000061 */
[-C--:B------:R-:W-:Y:S01]  /*f920*/  FFMA R70, R79, R99.reuse, R70 ;  /* 0x000000634f467223 */ /* 0x080fe20000000046 */
[-C--:B------:R-:W-:Y:S01]  /*f930*/  FFMA R96, R83, R99.reuse, R96 ;  /* 0x0000006353607223 */ /* 0x080fe20000000060 */
[C---:B------:R-:W-:Y:S01]  /*f940*/  FFMA R93, R94.reuse, R78, R16 ;  /* 0x0000004e5e5d7223 */ /* 0x040fe20000000010 */
[----:B------:R-:W-:Y:S01]  /*f950*/  FFMA R99, R75, R99, R98 ;  /* 0x000000634b637223 */ /* 0x000fe20000000062 */
        /* <DEDUP_REMOVED lines=15> */
[----:B------:R-:W2:Y:S01]  /*fa50*/  LDS.128 R16, [R0.X4+UR5+0x1360] ;  /* 0x0013600500107984 */ /* 0x000ea20008004c00 */
[----:B---3--:R-:W-:Y:S01]  /*fa60*/  FFMA R4, R8, R76, R35 ;  /* 0x0000004c08047223 */ /* 0x008fe20000000023 */
[C---:B------:R-:W-:Y:S01]  /*fa70*/  FFMA R34, R6.reuse, R86, R34 ;  /* 0x0000005606227223 */ /* 0x040fe20000000022 */
        /* <DEDUP_REMOVED lines=9> */
[----:B------:R-:W-:-:S02]  /*fb10*/  FFMA R41, R9, R77, R4 ;  /* 0x0000004d09297223 */ /* 0x000fc40000000004 */
[----:B------:R-:W3:Y:S01]  /*fb20*/  LDS.128 R4, [R0.X4+UR5+0x2060] ;  /* 0x0020600500047984 */ /* 0x000ee20008004c00 */
[----:B------:R-:W-:Y:S01]  /*fb30*/  FFMA R47, R8, R72, R47 ;  /* 0x00000048082f7223 */ /* 0x000fe2000000002f */
[C---:B------:R-:W-:Y:S01]  /*fb40*/  FFMA R35, R9.reuse, R85, R35 ;  /* 0x0000005509237223 */ /* 0x040fe20000000023 */
[C---:B------:R-:W-:Y:S02]  /*fb50*/  FFMA R40, R9.reuse, R81, R40 ;  /* 0x0000005109287223 */ /* 0x040fe40000000028 */
[----:B------:R-:W-:Y:S01]  /*fb60*/  FFMA R47, R9, R73, R47 ;  /* 0x00000049092f7223 */ /* 0x000fe2000000002f */
[----:B-1----:R-:W-:Y:S01]  /*fb70*/  FFMA R8, R12, R84, R45 ;  /* 0x000000540c087223 */ /* 0x002fe2000000002d */
[C---:B------:R-:W-:Y:S01]  /*fb80*/  FFMA R35, R10.reuse, R86, R35 ;  /* 0x000000560a237223 */ /* 0x040fe20000000023 */
        /* <DEDUP_REMOVED lines=15> */
[C---:B------:R-:W-:Y:S01]  /*fc80*/  FFMA R44, R14.reuse, R86, R44 ;  /* 0x000000560e2c7223 */ /* 0x040fe2000000002c */
[----:B------:R-:W-:Y:S01]  /*fc90*/  FFMA R45, R14, R78, R45 ;  /* 0x0000004e0e2d7223 */ /* 0x000fe2000000002d */
[C---:B--2---:R-:W-:Y:S01]  /*fca0*/  FFMA R49, R16.reuse, R76, R49 ;  /* 0x0000004c10317223 */ /* 0x044fe20000000031 */
        /* <DEDUP_REMOVED lines=24> */
[----:B------:R-:W-:-:S02]  /*fe30*/  FFMA R53, R5, R77, R16 ;  /* 0x0000004d05357223 */ /* 0x000fc40000000010 */
[----:B------:R-:W3:Y:S01]  /*fe40*/  LDS.128 R16, [R0.X4+UR5+0x2360] ;  /* 0x0023600500107984 */ /* 0x000ee20008004c00 */
[C---:B------:R-:W-:Y:S01]  /*fe50*/  FFMA R59, R4.reuse, R72, R59 ;  /* 0x00000048043b7223 */ /* 0x040fe2000000003b */
[----:B------:R-:W-:Y:S01]  /*fe60*/  FFMA R50, R4, R80, R50 ;  /* 0x0000005004327223 */ /* 0x000fe20000000032 */
[C---:B------:R-:W-:Y:S02]  /*fe70*/  FFMA R52, R5.reuse, R85, R52 ;  /* 0x0000005505347223 */ /* 0x040fe40000000034 */
[C---:B------:R-:W-:Y:S01]  /*fe80*/  FFMA R140, R5.reuse, R73, R59 ;  /* 0x00000049058c7223 */ /* 0x040fe2000000003b */
        /* <DEDUP_REMOVED lines=25> */
[----:B------:R-:W-:Y:S02]  /*10020*/  FFMA R143, R75, R11, R143 ;  /* 0x0000000b4b8f7223 */ /* 0x000fe4000000008f */
[----:B------:R-:W4:Y:S01]  /*10030*/  LDS.128 R8, [R0.X4+UR5+0x3160] ;  /* 0x0031600500087984 */ /* 0x000f220008004c00 */
        /* <DEDUP_REMOVED lines=42> */
[----:B----4-:R-:W-:Y:S01]  /*102e0*/  FFMA R4, R8, R76, R104 ;  /* 0x0000004c08047223 */ /* 0x010fe20000000068 */
        /* <DEDUP_REMOVED lines=12> */
[----:B------:R-:W3:Y:S01]  /*103b0*/  LDS.128 R4, [R0.X4+UR5+0x4060] ;  /* 0x0040600500047984 */ /* 0x000ee20008004c00 */
[C---:B------:R-:W-:Y:S01]  /*103c0*/  FFMA R104, R9.reuse, R85, R104 ;  /* 0x0000005509687223 */ /* 0x040fe20000000068 */
[C---:B------:R-:W-:Y:S01]  /*103d0*/  FFMA R105, R9.reuse, R81, R105 ;  /* 0x0000005109697223 */ /* 0x040fe20000000069 */
[----:B------:R-:W-:Y:S01]  /*103e0*/  FFMA R107, R9, R73, R107 ;  /* 0x00000049096b7223 */ /* 0x000fe2000000006b */
[----:B------:R-:W-:Y:S04]  /*103f0*/  LDS.128 R56, [R32+0x270] ;  /* 0x0002700020387984 */ /* 0x000fe80000000c00 */
[----:B------:R-:W-:Y:S01]  /*10400*/  LDS.128 R64, [R32+0x70] ;  /* 0x0000700020407984 */ /* 0x000fe20000000c00 */
        /* <DEDUP_REMOVED lines=12> */
[----:B-1----:R-:W-:Y:S01]  /*104d0*/  FFMA R12, R16, R84, R114 ;  /* 0x00000054100c7223 */ /* 0x002fe20000000072 */
        /* <DEDUP_REMOVED lines=9> */
[----:B------:R-:W1:Y:S01]  /*10570*/  LDS.128 R8, [R0.X4+UR5+0x4160] ;  /* 0x0041600500087984 */ /* 0x000e620008004c00 */
[C---:B------:R-:W-:Y:S01]  /*10580*/  FFMA R115, R16.reuse, R72, R115 ;  /* 0x0000004810737223 */ /* 0x040fe20000000073 */
[----:B------:R-:W-:Y:S01]  /*10590*/  FFMA R16, R16, R80, R113 ;  /* 0x0000005010107223 */ /* 0x000fe20000000071 */
[-C--:B------:R-:W-:Y:S01]  /*105a0*/  FFMA R109, R87, R15.reuse, R109 ;  /* 0x0000000f576d7223 */ /* 0x080fe2000000006d */
[-C--:B------:R-:W-:Y:S01]  /*105b0*/  FFMA R108, R79, R15.reuse, R108 ;  /* 0x0000000f4f6c7223 */ /* 0x080fe2000000006c */
[-C--:B------:R-:W-:Y:S01]  /*105c0*/  FFMA R110, R83, R15.reuse, R110 ;  /* 0x0000000f536e7223 */ /* 0x080fe2000000006e */
[----:B------:R-:W-:Y:S01]  /*105d0*/  FFMA R111, R75, R15, R111 ;  /* 0x0000000f4b6f7223 */ /* 0x000fe2000000006f */
[C---:B------:R-:W-:Y:S01]  /*105e0*/  FFMA R113, R17.reuse, R85, R12 ;  /* 0x0000005511717223 */ /* 0x040fe2000000000c */
[----:B------:R-:W-:Y:S04]  /*105f0*/  LDS.128 R100, [R32+0x370] ;  /* 0x0003700020647984 */ /* 0x000fe80000000c00 */
[----:B------:R-:W2:Y:S01]  /*10600*/  LDS.128 R12, [R0.X4+UR5+0x4260] ;  /* 0x00426005000c7984 */ /* 0x000ea20008004c00 */
[C---:B------:R-:W-:Y:S01]  /*10610*/  FFMA R114, R17.reuse, R77, R112 ;  /* 0x0000004d11727223 */ /* 0x040fe20000000070 */
[C---:B------:R-:W-:Y:S01]  /*10620*/  FFMA R115, R17.reuse, R73, R115 ;  /* 0x0000004911737223 */ /* 0x040fe20000000073 */
[----:B------:R-:W-:Y:S01]  /*10630*/  FFMA R112, R17, R81, R16 ;  /* 0x0000005111707223 */ /* 0x000fe20000000010 */
[C---:B---3--:R-:W-:Y:S01]  /*10640*/  FFMA R117, R4.reuse, R76, R117 ;  /* 0x0000004c04757223 */ /* 0x048fe20000000075 */
[C---:B------:R-:W-:Y:S01]  /*10650*/  FFMA R116, R4.reuse, R84, R116 ;  /* 0x0000005404747223 */ /* 0x040fe20000000074 */
[----:B------:R-:W-:Y:S01]  /*10660*/  FFMA R119, R4, R72, R119 ;  /* 0x0000004804777223 */ /* 0x000fe20000000077 */
[C---:B------:R-:W-:Y:S01]  /*10670*/  FFMA R113, R18.reuse, R86, R113 ;  /* 0x0000005612717223 */ /* 0x040fe20000000071 */
[C---:B------:R-:W-:Y:S01]  /*10680*/  FFMA R114, R18.reuse, R78, R114 ;  /* 0x0000004e12727223 */ /* 0x040fe20000000072 */
        /* <DEDUP_REMOVED lines=20> */
[----:B------:R-:W-:Y:S04]  /*107d0*/  LDS.128 R60, [R0.X4+UR5+0x70] ;  /* 0x00007005003c7984 */ /* 0x000fe80008004c00 */
[----:B------:R-:W4:Y:S01]  /*107e0*/  LDS.128 R4, [R0.X4+UR5+0x5060] ;  /* 0x0050600500047984 */ /* 0x000f220008004c00 */
[C---:B-1----:R-:W-:Y:S01]  /*107f0*/  FFMA R123, R8.reuse, R72, R123 ;  /* 0x00000048087b7223 */ /* 0x042fe2000000007b */
[C---:B------:R-:W-:Y:S01]  /*10800*/  FFMA R121, R8.reuse, R84, R121 ;  /* 0x0000005408797223 */ /* 0x040fe20000000079 */
[C---:B------:R-:W-:Y:S01]  /*10810*/  FFMA R120, R8.reuse, R76, R120 ;  /* 0x0000004c08787223 */ /* 0x040fe20000000078 */
[----:B------:R-:W-:Y:S01]  /*10820*/  FFMA R122, R8, R80, R122 ;  /* 0x00000050087a7223 */ /* 0x000fe2000000007a */
[C---:B------:R-:W-:Y:S01]  /*10830*/  FFMA R123, R9.reuse, R73, R123 ;  /* 0x00000049097b7223 */ /* 0x040fe2000000007b */
[C---:B------:R-:W-:Y:S01]  /*10840*/  FFMA R121, R9.reuse, R85, R121 ;  /* 0x0000005509797223 */ /* 0x040fe20000000079 */
[C---:B--2---:R-:W-:Y:S01]  /*10850*/  FFMA R124, R12.reuse, R76, R124 ;  /* 0x0000004c0c7c7223 */ /* 0x044fe2000000007c */
        /* <DEDUP_REMOVED lines=29> */
[C---:B------:R-:W-:Y:S01]  /*10a30*/  FFMA R127, R14.reuse, R74, R127 ;  /* 0x0000004a0e7f7223 */ /* 0x040fe2000000007f */
[----:B------:R-:W-:Y:S01]  /*10a40*/  FFMA R126, R14, R82, R13 ;  /* 0x000000520e7e7223 */ /* 0x000fe2000000000d */
[----:B----4-:R-:W-:Y:S01]  /*10a50*/  FFMA R16, R4, R76, R134 ;  /* 0x0000004c04107223 */ /* 0x010fe20000000086 */
[C---:B------:R-:W-:Y:S01]  /*10a60*/  FFMA R131, R18.reuse, R74, R131 ;  /* 0x0000004a12837223 */ /* 0x040fe20000000083 */
[C---:B------:R-:W-:Y:S01]  /*10a70*/  FFMA R130, R18.reuse, R86, R130 ;  /* 0x0000005612827223 */ /* 0x040fe20000000082 */
[----:B------:R-:W-:Y:S01]  /*10a80*/  FFMA R129, R18, R78, R17 ;  /* 0x0000004e12817223 */ /* 0x000fe20000000011 */
[C---:B------:R-:W-:Y:S01]  /*10a90*/  FFMA R134, R4.reuse, R84, R132 ;  /* 0x0000005404867223 */ /* 0x040fe20000000084 */
[-C--:B------:R-:W-:Y:S01]  /*10aa0*/  FFMA R124, R87, R15.reuse, R124 ;  /* 0x0000000f577c7223 */ /* 0x080fe2000000007c */
[-C--:B------:R-:W-:Y:S01]  /*10ab0*/  FFMA R125, R79, R15.reuse, R125 ;  /* 0x0000000f4f7d7223 */ /* 0x080fe2000000007d */
[-C--:B------:R-:W-:Y:S01]  /*10ac0*/  FFMA R126, R83, R15.reuse, R126 ;  /* 0x0000000f537e7223 */ /* 0x080fe2000000007e */
        /* <DEDUP_REMOVED lines=9> */
[----:B------:R-:W-:Y:S01]  /*10b60*/  FFMA R133, R4, R80, R133 ;  /* 0x0000005004857223 */ /* 0x000fe20000000085 */
[----:B------:R-:W-:-:S02]  /*10b70*/  FFMA R134, R5, R85, R134 ;  /* 0x0000005505867223 */ /* 0x000fc40000000086 */
        /* <DEDUP_REMOVED lines=23> */
[-C--:B------:R-:W-:Y:S01]  /*10cf0*/  FFMA R137, R87, R11.reuse, R137 ;  /* 0x0000000b57897223 */ /* 0x080fe20000000089 */
[-C--:B------:R-:W-:Y:S01]  /*10d00*/  FFMA R138, R79, R11.reuse, R138 ;  /* 0x0000000b4f8a7223 */ /* 0x080fe2000000008a */
[-C--:B------:R-:W-:Y:S01]  /*10d10*/  FFMA R136, R83, R11.reuse, R136 ;  /* 0x0000000b53887223 */ /* 0x080fe20000000088 */
[----:B------:R-:W-:-:S02]  /*10d20*/  FFMA R139, R75, R11, R139 ;  /* 0x0000000b4b8b7223 */ /* 0x000fc4000000008b */
[----:B------:R-:W3:Y:S01]  /*10d30*/  LDS.128 R8, [R0.X4+UR5+0x370] ;  /* 0x0003700500087984 */ /* 0x000ee20008004c00 */
        /* <DEDUP_REMOVED lines=22> */
[-C--:B------:R-:W-:Y:S01]  /*10ea0*/  FFMA R213, R61, R57.reuse, R69 ;  /* 0x000000393dd57223 */ /* 0x080fe20000000045 */
[C---:B-1----:R-:W-:Y:S01]  /*10eb0*/  FFMA R90, R4.reuse, R56, R90 ;  /* 0x00000038045a7223 */ /* 0x042fe2000000005a */
[C---:B------:R-:W-:Y:S01]  /*10ec0*/  FFMA R88, R4.reuse, R100, R88 ;  /* 0x0000006404587223 */ /* 0x040fe20000000058 */
[C---:B------:R-:W-:Y:S01]  /*10ed0*/  FFMA R91, R4.reuse, R12, R91 ;  /* 0x0000000c045b7223 */ /* 0x040fe2000000005b */
[----:B------:R-:W-:Y:S01]  /*10ee0*/  FFMA R89, R4, R64, R89 ;  /* 0x0000004004597223 */ /* 0x000fe20000000059 */
[C---:B------:R-:W-:Y:S01]  /*10ef0*/  FFMA R205, R5.reuse, R57, R90 ;  /* 0x0000003905cd7223 */ /* 0x040fe2000000005a */
[C---:B------:R-:W-:Y:S01]  /*10f00*/  FFMA R204, R5.reuse, R101, R88 ;  /* 0x0000006505cc7223 */ /* 0x040fe20000000058 */
[C---:B------:R-:W-:Y:S01]  /*10f10*/  FFMA R202, R5.reuse, R13, R91 ;  /* 0x0000000d05ca7223 */ /* 0x040fe2000000005b */
[-C--:B------:R-:W-:Y:S01]  /*10f20*/  FFMA R203, R5, R65.reuse, R89 ;  /* 0x0000004105cb7223 */ /* 0x080fe20000000059 */
        /* <DEDUP_REMOVED lines=9> */
[-C--:B------:R-:W-:Y:S01]  /*10fc0*/  FFMA R202, R6, R14.reuse, R202 ;  /* 0x0000000e06ca7223 */ /* 0x080fe200000000ca */
        /* <DEDUP_REMOVED lines=11> */
[C---:B------:R-:W-:Y:S01]  /*11080*/  FFMA R202, R15.reuse, R7, R202 ;  /* 0x000000070fca7223 */ /* 0x040fe200000000ca */
        /* <DEDUP_REMOVED lines=8> */
[----:B------:R-:W-:Y:S01]  /*11110*/  FFMA R210, R103, R63, R210 ;  /* 0x0000003f67d27223 */ /* 0x000fe200000000d2 */
[-C--:B------:R-:W-:Y:S01]  /*11120*/  FFMA R201, R59, R11.reuse, R201 ;  /* 0x0000000b3bc97223 */ /* 0x080fe200000000c9 */
[----:B------:R-:W3:Y:S01]  /*11130*/  LDS.128 R60, [R0.X4+UR5+0x1070] ;  /* 0x00107005003c7984 */ /* 0x000ee20008004c00 */
[-C--:B------:R-:W-:Y:S01]  /*11140*/  FFMA R187, R103, R11.reuse, R187 ;  /* 0x0000000b67bb7223 */ /* 0x080fe200000000bb */
[-C--:B------:R-:W-:Y:S01]  /*11150*/  FFMA R186, R67, R11.reuse, R186 ;  /* 0x0000000b43ba7223 */ /* 0x080fe200000000ba */
        /* <DEDUP_REMOVED lines=19> */
[----:B------:R-:W4:Y:S04]  /*11290*/  LDS.128 R16, [R0.X4+UR5+0x2170] ;  /* 0x0021700500107984 */ /* 0x000f280008004c00 */
[----:B------:R-:W-:Y:S01]  /*112a0*/  LDS.128 R88, [R0.X4+UR5+0x4370] ;  /* 0x0043700500587984 */ /* 0x000fe20008004c00 */
[C---:B-1----:R-:W-:Y:S01]  /*112b0*/  FFMA R45, R4.reuse, R56, R45 ;  /* 0x00000038042d7223 */ /* 0x042fe2000000002d */
[C---:B------:R-:W-:Y:S01]  /*112c0*/  FFMA R44, R4.reuse, R100, R44 ;  /* 0x00000064042c7223 */ /* 0x040fe2000000002c */
[C---:B------:R-:W-:Y:S01]  /*112d0*/  FFMA R51, R4.reuse, R12, R51 ;  /* 0x0000000c04337223 */ /* 0x040fe20000000033 */
[----:B------:R-:W-:Y:S01]  /*112e0*/  FFMA R42, R4, R64, R42 ;  /* 0x00000040042a7223 */ /* 0x000fe2000000002a */
[C---:B------:R-:W-:Y:S01]  /*112f0*/  FFMA R176, R5.reuse, R57, R45 ;  /* 0x0000003905b07223 */ /* 0x040fe2000000002d */
[C---:B---3--:R-:W-:Y:S01]  /*11300*/  FFMA R43, R60.reuse, R56, R43 ;  /* 0x000000383c2b7223 */ /* 0x048fe2000000002b */
[C---:B------:R-:W-:Y:S01]  /*11310*/  FFMA R34, R60.reuse, R100, R34 ;  /* 0x000000643c227223 */ /* 0x040fe20000000022 */
        /* <DEDUP_REMOVED lines=39> */
[----:B------:R-:W2:Y:S01]  /*11590*/  LDS.128 R60, [R0.X4+UR5+0x2070] ;  /* 0x00207005003c7984 */ /* 0x000ea20008004c00 */
[-C--:B------:R-:W-:Y:S01]  /*115a0*/  FFMA R171, R103, R11.reuse, R171 ;  /* 0x0000000b67ab7223 */ /* 0x080fe200000000ab */
[-C--:B------:R-:W-:Y:S01]  /*115b0*/  FFMA R170, R67, R11.reuse, R170 ;  /* 0x0000000b43aa7223 */ /* 0x080fe200000000aa */
[----:B------:R-:W-:Y:S01]  /*115c0*/  FFMA R169, R15, R11, R169 ;  /* 0x0000000b0fa97223 */ /* 0x000fe200000000a9 */
[C---:B----4-:R-:W-:Y:S01]  /*115d0*/  FFMA R142, R16.reuse, R56, R142 ;  /* 0x00000038108e7223 */ /* 0x050fe2000000008e */
[----:B------:R-:W3:Y:S01]  /*115e0*/  LDS.128 R8, [R0.X4+UR5+0x2370] ;  /* 0x0023700500087984 */ /* 0x000ee20008004c00 */
[C---:B------:R-:W-:Y:S01]  /*115f0*/  FFMA R141, R16.reuse, R100, R141 ;  /* 0x00000064108d7223 */ /* 0x040fe2000000008d */
[C---:B------:R-:W-:Y:S01]  /*11600*/  FFMA R143, R16.reuse, R12, R143 ;  /* 0x0000000c108f7223 */ /* 0x040fe2000000008f */
[----:B------:R-:W-:Y:S01]  /*11610*/  FFMA R54, R16, R64, R54 ;  /* 0x0000004010367223 */ /* 0x000fe20000000036 */
[----:B------:R-:W4:Y:S01]  /*11620*/  LDS.128 R40, [R0.X4+UR5+0x3070] ;  /* 0x0030700500287984 */ /* 0x000f220008004c00 */
        /* <DEDUP_REMOVED lines=17> */
[-C--:B------:R-:W-:Y:S01]  /*11740*/  FFMA R144, R4, R64.reuse, R144 ;  /* 0x0000004004907223 */ /* 0x080fe20000000090 */
[C---:B------:R-:W-:Y:S01]  /*11750*/  FFMA R160, R5.reuse, R57, R146 ;  /* 0x0000003905a07223 */ /* 0x040fe20000000092 */
[----:B--2---:R-:W-:Y:S01]  /*11760*/  FFMA R50, R60, R64, R50 ;  /* 0x000000403c327223 */ /* 0x004fe20000000032 */
[C---:B------:R-:W-:Y:S01]  /*11770*/  FFMA R159, R5.reuse, R101, R145 ;  /* 0x00000065059f7223 */ /* 0x040fe20000000091 */
[C---:B------:R-:W-:Y:S01]  /*11780*/  FFMA R157, R5.reuse, R13, R147 ;  /* 0x0000000d059d7223 */ /* 0x040fe20000000093 */
[-C--:B------:R-:W-:Y:S01]  /*11790*/  FFMA R158, R5, R65.reuse, R144 ;  /* 0x00000041059e7223 */ /* 0x080fe20000000090 */
[C---:B---3--:R-:W-:Y:S01]  /*117a0*/  FFMA R148, R8.reuse, R56, R148 ;  /* 0x0000003808947223 */ /* 0x048fe20000000094 */
[C---:B------:R-:W-:Y:S01]  /*117b0*/  FFMA R4, R8.reuse, R100, R150 ;  /* 0x0000006408047223 */ /* 0x040fe20000000096 */
[C---:B------:R-:W-:Y:S01]  /*117c0*/  FFMA R3, R8.reuse, R64, R149 ;  /* 0x0000004008037223 */ /* 0x040fe20000000095 */
[----:B------:R-:W-:Y:S01]  /*117d0*/  FFMA R5, R8, R12, R151 ;  /* 0x0000000c08057223 */ /* 0x000fe20000000097 */
        /* <DEDUP_REMOVED lines=13> */
[----:B----4-:R-:W-:Y:S01]  /*118b0*/  FFMA R8, R40, R56, R154 ;  /* 0x0000003828087223 */ /* 0x010fe2000000009a */
[----:B------:R-:W-:Y:S01]  /*118c0*/  FFMA R10, R10, R14, R5 ;  /* 0x0000000e0a0a7223 */ /* 0x000fe20000000005 */
[-C--:B------:R-:W-:Y:S01]  /*118d0*/  FFMA R160, R59, R7.reuse, R160 ;  /* 0x000000073ba07223 */ /* 0x080fe200000000a0 */
        /* <DEDUP_REMOVED lines=15> */
[----:B------:R-:W2:Y:S01]  /*119d0*/  LDS.128 R52, [R0.X4+UR5+0x4070] ;  /* 0x0040700500347984 */ /* 0x000ea20008004c00 */
        /* <DEDUP_REMOVED lines=59> */
[-C--:B------:R-:W-:Y:S01]  /*11d90*/  FFMA R5, R103, R43.reuse, R5 ;  /* 0x0000002b67057223 */ /* 0x080fe20000000005 */
[-C--:B------:R-:W-:Y:S01]  /*11da0*/  FFMA R6, R67, R43.reuse, R6 ;  /* 0x0000002b43067223 */ /* 0x080fe20000000006 */
[----:B------:R-:W-:Y:S01]  /*11db0*/  FFMA R50, R50, R14, R34 ;  /* 0x0000000e32327223 */ /* 0x000fe20000000022 */
        /* <DEDUP_REMOVED lines=19> */
[-C--:B------:R-:W-:Y:S01]  /*11ef0*/  FFMA R18, R67, R47.reuse, R18 ;  /* 0x0000002f43127223 */ /* 0x080fe20000000012 */
[----:B------:R-:W1:Y:S01]  /*11f00*/  LDS.128 R52, [R0.X4+UR5+0x5070] ;  /* 0x0050700500347984 */ /* 0x000e620008004c00 */
        /* <DEDUP_REMOVED lines=135> */
[C---:B----4-:R-:W-:Y:S01]  /*12780*/  FFMA R122, R92.reuse, R36, R219 ;  /* 0x000000245c7a7223 */ /* 0x050fe200000000db */
        /* <DEDUP_REMOVED lines=67> */
[-C--:B------:R-:W-:Y:S01]  /*12bc0*/  FFMA R128, R88, R20.reuse, R200 ;  /* 0x0000001458807223 */ /* 0x080fe200000000c8 */
[----:B-1----:R-:W-:Y:S01]  /*12bd0*/  FFMA R188, R92, R20, R188 ;  /* 0x000000145cbc7223 */ /* 0x002fe200000000bc */
        /* <DEDUP_REMOVED lines=17> */
[----:B------:R-:W-:Y:S01]  /*12cf0*/  FFMA R147, R94, R22, R188 ;  /* 0x000000165e937223 */ /* 0x000fe200000000bc */
[----:B------:R-:W1:Y:S01]  /*12d00*/  LDS.128 R60, [R0.X4+UR5+0x6060] ;  /* 0x00606005003c7984 */ /* 0x000e620008004c00 */
[-C--:B------:R-:W-:Y:S01]  /*12d10*/  FFMA R126, R27, R91.reuse, R126 ;  /* 0x0000005b1b7e7223 */ /* 0x080fe2000000007e */
[-C--:B------:R-:W-:Y:S01]  /*12d20*/  FFMA R127, R39, R91.reuse, R127 ;  /* 0x0000005b277f7223 */ /* 0x080fe2000000007f */
[-C--:B------:R-:W-:Y:S01]  /*12d30*/  FFMA R128, R23, R91.reuse, R128 ;  /* 0x0000005b17807223 */ /* 0x080fe20000000080 */
[----:B------:R-:W-:Y:S01]  /*12d40*/  FFMA R129, R31, R91, R129 ;  /* 0x0000005b1f817223 */ /* 0x000fe20000000081 */
[----:B------:R-:W-:Y:S01]  /*12d50*/  FFMA R147, R23, R95, R147 ;  /* 0x0000005f17937223 */ /* 0x000fe20000000093 */
[----:B------:R-:W2:Y:S01]  /*12d60*/  LDS.128 R88, [R0.X4+UR5+0x5260] ;  /* 0x0052600500587984 */ /* 0x000ea20008004c00 */
[----:B------:R-:W-:-:S03]  /*12d70*/  FFMA R191, R92, R24, R191 ;  /* 0x000000185cbf7223 */ /* 0x000fc600000000bf */
[----:B------:R-:W3:Y:S01]  /*12d80*/  LDS.128 R20, [R0.X4+UR5+0x6160] ;  /* 0x0061600500147984 */ /* 0x000ee20008004c00 */
[----:B------:R-:W-:-:S04]  /*12d90*/  FFMA R191, R93, R25, R191 ;  /* 0x000000195dbf7223 */ /* 0x000fc800000000bf */
[----:B------:R-:W-:Y:S01]  /*12da0*/  FFMA R145, R94, R26, R191 ;  /* 0x0000001a5e917223 */ /* 0x000fe200000000bf */
[----:B------:R-:W-:-:S03]  /*12db0*/  FFMA R189, R92, R28, R189 ;  /* 0x0000001c5cbd7223 */ /* 0x000fc600000000bd */
[----:B------:R-:W-:Y:S02]  /*12dc0*/  FFMA R145, R27, R95, R145 ;  /* 0x0000005f1b917223 */ /* 0x000fe40000000091 */
[----:B------:R-:W3:Y:S01]  /*12dd0*/  LDS.128 R24, [R0.X4+UR5+0x6260] ;  /* 0x0062600500187984 */ /* 0x000ee20008004c00 */
[C---:B----4-:R-:W-:Y:S01]  /*12de0*/  FFMA R28, R52.reuse, R84, R106 ;  /* 0x00000054341c7223 */ /* 0x050fe2000000006a */
        /* <DEDUP_REMOVED lines=13> */
[C---:B------:R-:W-:Y:S01]  /*12ec0*/  FFMA R52, R54.reuse, R78, R52 ;  /* 0x0000004e36347223 */ /* 0x040fe20000000034 */
[C---:B------:R-:W-:Y:S01]  /*12ed0*/  FFMA R108, R54.reuse, R82, R108 ;  /* 0x00000052366c7223 */ /* 0x040fe2000000006c */
[----:B------:R-:W-:Y:S01]  /*12ee0*/  FFMA R144, R54, R74, R144 ;  /* 0x0000004a36907223 */ /* 0x000fe20000000090 */
[----:B------:R-:W4:Y:S01]  /*12ef0*/  LDS.128 R28, [R0.X4+UR5+0x6360] ;  /* 0x00636005001c7984 */ /* 0x000f220008004c00 */
        /* <DEDUP_REMOVED lines=8> */
[-C--:B------:R-:W-:Y:S01]  /*12f80*/  FFMA R55, R60, R80.reuse, R110 ;  /* 0x000000503c377223 */ /* 0x080fe2000000006e */
[----:B------:R-:W-:Y:S01]  /*12f90*/  FFMA R146, R39, R95, R146 ;  /* 0x0000005f27927223 */ /* 0x000fe20000000092 */
[----:B--2---:R-:W-:Y:S01]  /*12fa0*/  FFMA R93, R88, R80, R97 ;  /* 0x00000050585d7223 */ /* 0x004fe20000000061 */
[C---:B------:R-:W-:Y:S01]  /*12fb0*/  FFMA R110, R61.reuse, R85, R112 ;  /* 0x000000553d6e7223 */ /* 0x040fe20000000070 */
[C---:B------:R-:W-:Y:S01]  /*12fc0*/  FFMA R54, R61.reuse, R77, R54 ;  /* 0x0000004d3d367223 */ /* 0x040fe20000000036 */
[C---:B------:R-:W-:Y:S01]  /*12fd0*/  FFMA R142, R61.reuse, R73, R113 ;  /* 0x000000493d8e7223 */ /* 0x040fe20000000071 */
[----:B------:R-:W-:Y:S01]  /*12fe0*/  FFMA R55, R61, R81, R55 ;  /* 0x000000513d377223 */ /* 0x000fe20000000037 */
        /* <DEDUP_REMOVED lines=43> */
[C---:B----4-:R-:W-:Y:S01]  /*132a0*/  FFMA R107, R28.reuse, R84, R122 ;  /* 0x000000541c6b7223 */ /* 0x050fe2000000007a */
[C---:B------:R-:W-:Y:S01]  /*132b0*/  FFMA R62, R28.reuse, R76, R123 ;  /* 0x0000004c1c3e7223 */ /* 0x040fe2000000007b */
[C---:B------:R-:W-:Y:S01]  /*132c0*/  FFMA R118, R28.reuse, R80, R125 ;  /* 0x000000501c767223 */ /* 0x040fe2000000007d */
[-C--:B------:R-:W-:Y:S01]  /*132d0*/  FFMA R111, R28, R72.reuse, R124 ;  /* 0x000000481c6f7223 */ /* 0x080fe2000000007c */
[----:B------:R-:W-:Y:S01]  /*132e0*/  FFMA R105, R88, R72, R105 ;  /* 0x0000004858697223 */ /* 0x000fe20000000069 */
[C---:B------:R-:W-:Y:S01]  /*132f0*/  FFMA R107, R29.reuse, R85, R107 ;  /* 0x000000551d6b7223 */ /* 0x040fe2000000006b */
[C---:B------:R-:W-:Y:S01]  /*13300*/  FFMA R62, R29.reuse, R77, R62 ;  /* 0x0000004d1d3e7223 */ /* 0x040fe2000000003e */
[C---:B------:R-:W-:Y:S01]  /*13310*/  FFMA R118, R29.reuse, R81, R118 ;  /* 0x000000511d767223 */ /* 0x040fe20000000076 */
[-C--:B------:R-:W-:Y:S01]  /*13320*/  FFMA R111, R29, R73.reuse, R111 ;  /* 0x000000491d6f7223 */ /* 0x080fe2000000006f */
[----:B------:R-:W-:Y:S01]  /*13330*/  FFMA R143, R89, R73, R105 ;  /* 0x00000049598f7223 */ /* 0x000fe20000000069 */
[C---:B------:R-:W-:Y:S01]  /*13340*/  FFMA R62, R30.reuse, R78, R62 ;  /* 0x0000004e1e3e7223 */ /* 0x040fe2000000003e */
[C---:B------:R-:W-:Y:S01]  /*13350*/  FFMA R107, R30.reuse, R86, R107 ;  /* 0x000000561e6b7223 */ /* 0x040fe2000000006b */
[C---:B------:R-:W-:Y:S01]  /*13360*/  FFMA R111, R30.reuse, R74, R111 ;  /* 0x0000004a1e6f7223 */ /* 0x040fe2000000006f */
[----:B------:R-:W-:Y:S01]  /*13370*/  FFMA R118, R30, R82, R118 ;  /* 0x000000521e767223 */ /* 0x000fe20000000076 */
[C---:B-1----:R-:W-:Y:S01]  /*13380*/  FFMA R113, R36.reuse, R84, R127 ;  /* 0x0000005424717223 */ /* 0x042fe2000000007f */
        /* <DEDUP_REMOVED lines=22> */
[-C--:B------:R-:W-:Y:S01]  /*134f0*/  FFMA R104, R89, R85.reuse, R96 ;  /* 0x0000005559687223 */ /* 0x080fe20000000060 */
        /* <DEDUP_REMOVED lines=17> */
[C---:B---3--:R-:W-:Y:S01]  /*13610*/  FFMA R120, R24.reuse, R84, R134 ;  /* 0x0000005418787223 */ /* 0x048fe20000000086 */
        /* <DEDUP_REMOVED lines=51> */
[----:B------:R-:W3:Y:S03]  /*13950*/  LDS.128 R28, [R0.X4+UR5+0x6070] ;  /* 0x00607005001c7984 */ /* 0x000ee60008004c00 */
        /* <DEDUP_REMOVED lines=16> */
[----:B------:R-:W2:Y:S03]  /*13a60*/  LDS.128 R36, [R0.X4+UR5+0x6170] ;  /* 0x0061700500247984 */ /* 0x000ea60008004c00 */
[C---:B------:R-:W-:Y:S01]  /*13a70*/  FFMA R20, R22.reuse, R66, R21 ;  /* 0x0000004216147223 */ /* 0x040fe20000000015 */
[C---:B------:R-:W-:Y:S01]  /*13a80*/  FFMA R190, R22.reuse, R58, R73 ;  /* 0x0000003a16be7223 */ /* 0x040fe20000000049 */
[----:B------:R-:W-:Y:S01]  /*13a90*/  FFMA R72, R22, R102, R75 ;  /* 0x0000006616487223 */ /* 0x000fe2000000004b */
[C---:B-1----:R-:W-:Y:S01]  /*13aa0*/  FFMA R52, R24.reuse, R56, R52 ;  /* 0x0000003818347223 */ /* 0x042fe20000000034 */
        /* <DEDUP_REMOVED lines=8> */
[----:B------:R-:W1:Y:S01]  /*13b30*/  LDS.128 R20, [R0.X4+UR5+0x6270] ;  /* 0x0062700500147984 */ /* 0x000e620008004c00 */
[----:B------:R-:W-:Y:S01]  /*13b40*/  FFMA R108, R24, R64, R108 ;  /* 0x00000040186c7223 */ /* 0x000fe2000000006c */
[C---:B------:R-:W-:Y:S01]  /*13b50*/  FFMA R53, R25.reuse, R57, R52 ;  /* 0x0000003919357223 */ /* 0x040fe20000000034 */
[C---:B------:R-:W-:Y:S01]  /*13b60*/  FFMA R75, R25.reuse, R13, R144 ;  /* 0x0000000d194b7223 */ /* 0x040fe20000000090 */
[----:B------:R-:W-:Y:S01]  /*13b70*/  LDS.128 R76, [R32+0x80] ;  /* 0x00008000204c7984 */ /* 0x000fe20000000c00 */
        /* <DEDUP_REMOVED lines=18> */
[----:B------:R-:W-:-:S02]  /*13ca0*/  FFMA R26, R30, R58, R27 ;  /* 0x0000003a1e1a7223 */ /* 0x000fc4000000001b */
[----:B------:R-:W-:Y:S01]  /*13cb0*/  FFMA R24, R30, R66, R29 ;  /* 0x000000421e187223 */ /* 0x000fe2000000001d */
[----:B--2---:R-:W-:Y:S01]  /*13cc0*/  FFMA R28, R36, R56, R95 ;  /* 0x00000038241c7223 */ /* 0x004fe2000000005f */
[-C--:B------:R-:W-:Y:S01]  /*13cd0*/  FFMA R197, R59, R31.reuse, R26 ;  /* 0x0000001f3bc57223 */ /* 0x080fe2000000001a */
[C---:B------:R-:W-:Y:S01]  /*13ce0*/  FFMA R198, R30.reuse, R102, R25 ;  /* 0x000000661ec67223 */ /* 0x040fe20000000019 */
        /* <DEDUP_REMOVED lines=16> */
[C---:B-1----:R-:W-:Y:S01]  /*13df0*/  FFMA R116, R20.reuse, R64, R116 ;  /* 0x0000004014747223 */ /* 0x042fe20000000074 */
[-C--:B------:R-:W-:Y:S01]  /*13e00*/  FFMA R236, R59, R39.reuse, R26 ;  /* 0x000000273bec7223 */ /* 0x080fe2000000001a */
[-C--:B------:R-:W-:Y:S01]  /*13e10*/  FFMA R233, R15, R39.reuse, R24 ;  /* 0x000000270fe97223 */ /* 0x080fe20000000018 */
[C---:B------:R-:W-:Y:S01]  /*13e20*/  FFMA R24, R20.reuse, R100, R63 ;  /* 0x0000006414187223 */ /* 0x040fe2000000003f */
[C---:B------:R-:W-:Y:S01]  /*13e30*/  FFMA R26, R20.reuse, R56, R109 ;  /* 0x00000038141a7223 */ /* 0x040fe2000000006d */
        /* <DEDUP_REMOVED lines=8> */
[C---:B------:R-:W-:Y:S01]  /*13ec0*/  FFMA R26, R22.reuse, R102, R25 ;  /* 0x00000066161a7223 */ /* 0x040fe20000000019 */
[C---:B------:R-:W-:Y:S01]  /*13ed0*/  FFMA R24, R22.reuse, R58, R27 ;  /* 0x0000003a16187223 */ /* 0x040fe2000000001b */
[----:B------:R-:W4:Y:S01]  /*13ee0*/  LDS.128 R92, [R0.X4+UR5+0x7370] ;  /* 0x00737005005c7984 */ /* 0x000f220008004c00 */
[----:B------:R-:W-:Y:S01]  /*13ef0*/  FFMA R20, R22, R14, R21 ;  /* 0x0000000e16147223 */ /* 0x000fe20000000015 */
[-C--:B------:R-:W-:Y:S01]  /*13f00*/  FFMA R239, R103, R23.reuse, R26 ;  /* 0x0000001767ef7223 */ /* 0x080fe2000000001a */
[-C--:B------:R-:W-:Y:S01]  /*13f10*/  FFMA R242, R59, R23.reuse, R24 ;  /* 0x000000173bf27223 */ /* 0x080fe20000000018 */
[----:B---3--:R-:W-:Y:S01]  /*13f20*/  FFMA R62, R52, R56, R62 ;  /* 0x00000038343e7223 */ /* 0x008fe2000000003e */
[----:B------:R-:W3:Y:S01]  /*13f30*/  LDS.128 R24, [R0.X4+UR5+0x7270] ;  /* 0x0072700500187984 */ /* 0x000ee20008004c00 */
[----:B------:R-:W-:Y:S01]  /*13f40*/  FFMA R22, R22, R66, R61 ;  /* 0x0000004216167223 */ /* 0x000fe2000000003d */
[-C--:B------:R-:W-:Y:S01]  /*13f50*/  FFMA R243, R15, R23.reuse, R20 ;  /* 0x000000170ff37223 */ /* 0x080fe20000000014 */
        /* <DEDUP_REMOVED lines=8> */
[----:B------:R-:W-:Y:S01]  /*13fe0*/  LDS.128 R80, [R32+0x280] ;  /* 0x0002800020507984 */ /* 0x000fe20000000c00 */
[----:B------:R-:W-:-:S02]  /*13ff0*/  FFMA R22, R54, R58, R23 ;  /* 0x0000003a36167223 */ /* 0x000fc40000000017 */
[----:B------:R-:W-:Y:S01]  /*14000*/  FFMA R20, R54, R14, R53 ;  /* 0x0000000e36147223 */ /* 0x000fe20000000035 */
[C---:B--2---:R-:W-:Y:S01]  /*14010*/  FFMA R60, R28.reuse, R56, R60 ;  /* 0x000000381c3c7223 */ /* 0x044fe2000000003c */
[-C--:B------:R-:W-:Y:S01]  /*14020*/  FFMA R237, R59, R55.reuse, R22 ;  /* 0x000000373bed7223 */ /* 0x080fe20000000016 */
[C---:B------:R-:W-:Y:S01]  /*14030*/  FFMA R22, R28.reuse, R100, R113 ;  /* 0x000000641c167223 */ /* 0x040fe20000000071 */
[----:B------:R-:W-:Y:S01]  /*14040*/  FFMA R234, R15, R55, R20 ;  /* 0x000000370fea7223 */ /* 0x000fe20000000014 */
[C---:B------:R-:W-:Y:S01]  /*14050*/  FFMA R20, R28.reuse, R12, R105 ;  /* 0x0000000c1c147223 */ /* 0x040fe20000000069 */
[----:B------:R-:W-:Y:S01]  /*14060*/  FFMA R28, R28, R64, R117 ;  /* 0x000000401c1c7223 */ /* 0x000fe20000000075 */
        /* <DEDUP_REMOVED lines=9> */
[----:B------:R2:W-:Y:S01]  /*14100*/  STL [R1+0x6c], R2 ;  /* 0x00006c0201007387 */ /* 0x0005e20000100800 */
[C---:B-1----:R-:W-:Y:S01]  /*14110*/  FFMA R96, R36.reuse, R100, R96 ;  /* 0x0000006424607223 */ /* 0x042fe20000000060 */
[C---:B------:R-:W-:Y:S01]  /*14120*/  FFMA R112, R36.reuse, R56, R112 ;  /* 0x0000003824707223 */ /* 0x040fe20000000070 */
[C---:B------:R-:W-:Y:S01]  /*14130*/  FFMA R106, R36.reuse, R12, R106 ;  /* 0x0000000c246a7223 */ /* 0x040fe2000000006a */
[----:B------:R-:W-:Y:S01]  /*14140*/  FFMA R114, R36, R64, R114 ;  /* 0x0000004024727223 */ /* 0x000fe20000000072 */
[C---:B------:R-:W-:Y:S01]  /*14150*/  FFMA R21, R37.reuse, R101, R96 ;  /* 0x0000006525157223 */ /* 0x040fe20000000060 */
[C---:B------:R-:W-:Y:S01]  /*14160*/  FFMA R23, R37.reuse, R57, R112 ;  /* 0x0000003925177223 */ /* 0x040fe20000000070 */
[----:B------:R-:W-:Y:S01]  /*14170*/  FFMA R29, R37, R13, R106 ;  /* 0x0000000d251d7223 */ /* 0x000fe2000000006a */
[----:B----4-:R-:W-:Y:S01]  /*14180*/  FFMA R88, R92, R56, R88 ;  /* 0x000000385c587223 */ /* 0x010fe20000000058 */
[----:B------:R-:W1:Y:S01]  /*14190*/  LDS.128 R72, [R0.X4+UR5+0x80] ;  /* 0x0000800500487984 */ /* 0x000e620008004c00 */
[-C--:B--2---:R-:W-:Y:S01]  /*141a0*/  FFMA R2, R15, R31.reuse, R20 ;  /* 0x0000001f0f027223 */ /* 0x084fe20000000014 */
[----:B------:R-:W-:Y:S01]  /*141b0*/  FFMA R20, R67, R31, R30 ;  /* 0x0000001f43147223 */ /* 0x000fe2000000001e */
[----:B------:R-:W-:Y:S01]  /*141c0*/  FFMA R37, R37, R65, R114 ;  /* 0x0000004125257223 */ /* 0x000fe20000000072 */
[-C--:B------:R-:W-:Y:S01]  /*141d0*/  FFMA R241, R103, R31.reuse, R28 ;  /* 0x0000001f67f17223 */ /* 0x080fe2000000001c */
[----:B------:R-:W-:Y:S01]  /*141e0*/  FFMA R240, R59, R31, R22 ;  /* 0x0000001f3bf07223 */ /* 0x000fe20000000016 */
[C---:B------:R-:W-:Y:S01]  /*141f0*/  FFMA R28, R38.reuse, R102, R21 ;  /* 0x00000066261c7223 */ /* 0x040fe20000000015 */
[----:B------:R2:W-:Y:S01]  /*14200*/  STL [R1+0xc], R20 ;  /* 0x00000c1401007387 */ /* 0x0005e20000100800 */
[----:B------:R-:W-:Y:S01]  /*14210*/  FFMA R22, R38, R58, R23 ;  /* 0x0000003a26167223 */ /* 0x000fe20000000017 */
[C---:B---3--:R-:W-:Y:S01]  /*14220*/  FFMA R36, R24.reuse, R100, R120 ;  /* 0x0000006418247223 */ /* 0x048fe20000000078 */
[----:B------:R-:W-:Y:S01]  /*14230*/  FFMA R122, R24, R64, R122 ;  /* 0x00000040187a7223 */ /* 0x000fe2000000007a */
[----:B------:R-:W-:Y:S01]  /*14240*/  FFMA R54, R54, R66, R61 ;  /* 0x0000004236367223 */ /* 0x000fe2000000003d */
[----:B------:R-:W-:Y:S01]  /*14250*/  FFMA R238, R103, R55, R52 ;  /* 0x0000003767ee7223 */ /* 0x000fe20000000034 */
[----:B------:R-:W-:Y:S01]  /*14260*/  LDS.128 R124, [R0.X4+UR5+0x3080] ;  /* 0x00308005007c7984 */ /* 0x000fe20008004c00 */
[C---:B--2---:R-:W-:Y:S01]  /*14270*/  FFMA R20, R38.reuse, R14, R29 ;  /* 0x0000000e26147223 */ /* 0x044fe2000000001d */
[----:B------:R-:W-:Y:S01]  /*14280*/  FFMA R38, R38, R66, R37 ;  /* 0x0000004226267223 */ /* 0x000fe20000000025 */
[C---:B------:R-:W-:Y:S01]  /*14290*/  FFMA R37, R24.reuse, R56, R119 ;  /* 0x0000003818257223 */ /* 0x040fe20000000077 */
[----:B------:R-:W-:Y:S01]  /*142a0*/  FFMA R36, R25, R101, R36 ;  /* 0x0000006519247223 */ /* 0x000fe20000000024 */
[-C--:B------:R-:W-:Y:S01]  /*142b0*/  FFMA R21, R15, R39.reuse, R20 ;  /* 0x000000270f157223 */ /* 0x080fe20000000014 */
[----:B------:R-:W-:Y:S01]  /*142c0*/  FFMA R20, R67, R39, R38 ;  /* 0x0000002743147223 */ /* 0x000fe20000000026 */
[----:B------:R-:W-:Y:S01]  /*142d0*/  FFMA R38, R24, R12, R121 ;  /* 0x0000000c18267223 */ /* 0x000fe20000000079 */
        /* <DEDUP_REMOVED lines=9> */
[----:B------:R-:W-:Y:S01]  /*14370*/  FFMA R57, R93, R57, R88 ;  /* 0x000000395d397223 */ /* 0x000fe20000000058 */
[-C--:B------:R-:W-:Y:S01]  /*14380*/  FFMA R37, R103, R27.reuse, R36 ;  /* 0x0000001b67257223 */ /* 0x080fe20000000024 */
[----:B------:R-:W-:Y:S01]  /*14390*/  STL [R1+0x30], R23 ;  /* 0x0000301701007387 */ /* 0x000fe20000100800 */
[-C--:B------:R-:W-:Y:S01]  /*143a0*/  FFMA R36, R59, R27.reuse, R25 ;  /* 0x0000001b3b247223 */ /* 0x080fe20000000019 */
[-C--:B------:R-:W-:Y:S01]  /*143b0*/  FFMA R25, R15, R27.reuse, R26 ;  /* 0x0000001b0f197223 */ /* 0x080fe2000000001a */
[----:B------:R-:W-:Y:S01]  /*143c0*/  FFMA R24, R67, R27, R24 ;  /* 0x0000001b43187223 */ /* 0x000fe20000000018 */
[----:B------:R-:W-:Y:S01]  /*143d0*/  STL [R1+0x2c], R22 ;  /* 0x00002c1601007387 */ /* 0x000fe20000100800 */
[----:B------:R-:W-:-:S03]  /*143e0*/  FFMA R57, R94, R58, R57 ;  /* 0x0000003a5e397223 */ /* 0x000fc60000000039 */
[----:B------:R-:W-:Y:S01]  /*143f0*/  STL [R1+0x28], R21 ;  /* 0x0000281501007387 */ /* 0x000fe20000100800 */
[----:B------:R-:W-:-:S03]  /*14400*/  FFMA R235, R67, R55, R54 ;  /* 0x0000003743eb7223 */ /* 0x000fc60000000036 */
[----:B------:R-:W-:Y:S01]  /*14410*/  STL [R1+0x8], R20 ;  /* 0x0000081401007387 */ /* 0x000fe20000100800 */
[----:B------:R-:W-:-:S03]  /*14420*/  FFMA R226, R59, R95, R57 ;  /* 0x0000005f3be27223 */ /* 0x000fc60000000039 */
[----:B------:R-:W-:Y:S04]  /*14430*/  STL [R1+0x24], R37 ;  /* 0x0000242501007387 */ /* 0x000fe80000100800 */
[----:B------:R-:W-:Y:S04]  /*14440*/  STL [R1+0x20], R36 ;  /* 0x0000202401007387 */ /* 0x000fe80000100800 */
[----:B------:R-:W-:Y:S04]  /*14450*/  STL [R1+0x1c], R25 ;  /* 0x00001c1901007387 */ /* 0x000fe80000100800 */
[----:B------:R-:W-:Y:S04]  /*14460*/  LDS.128 R60, [R32+0x180] ;  /* 0x00018000203c7984 */ /* 0x000fe80000000c00 */
[----:B------:R-:W-:Y:S04]  /*14470*/  LDS.128 R52, [R32+0x380] ;  /* 0x0003800020347984 */ /* 0x000fe80000000c00 */
[----:B------:R-:W2:Y:S04]  /*14480*/  LDS.128 R28, [R0.X4+UR5+0x180] ;  /* 0x00018005001c7984 */ /* 0x000ea80008004c00 */
[----:B------:R-:W3:Y:S04]  /*14490*/  LDS.128 R36, [R0.X4+UR5+0x1080] ;  /* 0x0010800500247984 */ /* 0x000ee80008004c00 */
[----:B------:R-:W-:Y:S04]  /*144a0*/  STL [R1+0x4], R24 ;  /* 0x0000041801007387 */ /* 0x000fe80000100800 */
[----:B------:R-:W4:Y:S04]  /*144b0*/  LDS.128 R24, [R0.X4+UR5+0x1180] ;  /* 0x0011800500187984 */ /* 0x000f280008004c00 */
[----:B------:R-:W4:Y:S04]  /*144c0*/  LDS.128 R56, [R0.X4+UR5+0x2080] ;  /* 0x0020800500387984 */ /* 0x000f280008004c00 */
[----:B------:R-:W4:Y:S04]  /*144d0*/  LDS.128 R20, [R0.X4+UR5+0x280] ;  /* 0x0002800500147984 */ /* 0x000f280008004c00 */
[----:B------:R-:W4:Y:S04]  /*144e0*/  LDS.128 R120, [R0.X4+UR5+0x2380] ;  /* 0x0023800500787984 */ /* 0x000f280008004c00 */
[----:B------:R-:W4:Y:S01]  /*144f0*/  LDS.128 R128, [R0.X4+UR5+0x3180] ;  /* 0x0031800500807984 */ /* 0x000f220008004c00 */
[C---:B------:R-:W-:Y:S01]  /*14500*/  FFMA R91, R92.reuse, R100, R91 ;  /* 0x000000645c5b7223 */ /* 0x040fe2000000005b */
[C---:B------:R-:W-:Y:S01]  /*14510*/  FFMA R89, R92.reuse, R12, R89 ;  /* 0x0000000c5c597223 */ /* 0x040fe20000000059 */
[----:B------:R-:W-:Y:S01]  /*14520*/  FFMA R90, R92, R64, R90 ;  /* 0x000000405c5a7223 */ /* 0x000fe2000000005a */
[----:B------:R-:W4:Y:S01]  /*14530*/  LDS.128 R136, [R0.X4+UR5+0x3380] ;  /* 0x0033800500887984 */ /* 0x000f220008004c00 */
[C---:B------:R-:W-:Y:S01]  /*14540*/  FFMA R91, R93.reuse, R101, R91 ;  /* 0x000000655d5b7223 */ /* 0x040fe2000000005b */
[C---:B------:R-:W-:Y:S01]  /*14550*/  FFMA R13, R93.reuse, R13, R89 ;  /* 0x0000000d5d0d7223 */ /* 0x040fe20000000059 */
[----:B------:R-:W-:Y:S01]  /*14560*/  FFMA R97, R93, R65, R90 ;  /* 0x000000415d617223 */ /* 0x000fe2000000005a */
[----:B-1----:R-:W-:Y:S01]  /*14570*/  FFMA R212, R72, R76, R212 ;  /* 0x0000004c48d47223 */ /* 0x002fe200000000d4 */
[C---:B------:R-:W-:Y:S01]  /*14580*/  FFMA R227, R94.reuse, R102, R91 ;  /* 0x000000665ee37223 */ /* 0x040fe2000000005b */
[C---:B------:R-:W-:Y:S01]  /*14590*/  FFMA R13, R94.reuse, R14, R13 ;  /* 0x0000000e5e0d7223 */ /* 0x040fe2000000000d */
[----:B------:R-:W-:Y:S01]  /*145a0*/  FFMA R97, R94, R66, R97 ;  /* 0x000000425e617223 */ /* 0x000fe20000000061 */
[C---:B--2---:R-:W-:Y:S01]  /*145b0*/  FFMA R206, R28.reuse, R60, R206 ;  /* 0x0000003c1cce7223 */ /* 0x044fe200000000ce */
[-C--:B------:R-:W-:Y:S01]  /*145c0*/  FFMA R227, R103, R95.reuse, R227 ;  /* 0x0000005f67e37223 */ /* 0x080fe200000000e3 */
[C---:B------:R-:W-:Y:S01]  /*145d0*/  FFMA R207, R28.reuse, R76, R207 ;  /* 0x0000004c1ccf7223 */ /* 0x040fe200000000cf */
[C---:B------:R-:W-:Y:S01]  /*145e0*/  FFMA R208, R28.reuse, R52, R208 ;  /* 0x000000341cd07223 */ /* 0x040fe200000000d0 */
[----:B------:R-:W-:Y:S01]  /*145f0*/  FFMA R209, R28, R80, R209 ;  /* 0x000000501cd17223 */ /* 0x000fe200000000d1 */
[C---:B---3--:R-:W-:Y:S01]  /*14600*/  FFMA R181, R36.reuse, R60, R181 ;  /* 0x0000003c24b57223 */ /* 0x048fe200000000b5 */
[C---:B------:R-:W-:Y:S01]  /*14610*/  FFMA R182, R36.reuse, R76, R182 ;  /* 0x0000004c24b67223 */ /* 0x040fe200000000b6 */
[C---:B------:R-:W-:Y:S01]  /*14620*/  FFMA R183, R36.reuse, R52, R183 ;  /* 0x0000003424b77223 */ /* 0x040fe200000000b7 */
[----:B------:R-:W-:Y:S01]  /*14630*/  FFMA R184, R36, R80, R184 ;  /* 0x0000005024b87223 */ /* 0x000fe200000000b8 */
[----:B------:R-:W1:Y:S01]  /*14640*/  LDS.128 R88, [R0.X4+UR5+0x1280] ;  /* 0x0012800500587984 */ /* 0x000e620008004c00 */
[-C--:B------:R-:W-:Y:S01]  /*14650*/  FFMA R211, R60, R72.reuse, R211 ;  /* 0x000000483cd37223 */ /* 0x080fe200000000d3 */
[-C--:B------:R-:W-:Y:S01]  /*14660*/  FFMA R210, R52, R72.reuse, R210 ;  /* 0x0000004834d27223 */ /* 0x080fe200000000d2 */
[----:B------:R-:W-:Y:S01]  /*14670*/  FFMA R213, R80, R72, R213 ;  /* 0x0000004850d57223 */ /* 0x000fe200000000d5 */
[----:B------:R-:W2:Y:S01]  /*14680*/  LDS.128 R100, [R0.X4+UR5+0x1380] ;  /* 0x0013800500647984 */ /* 0x000ea20008004c00 */
[C---:B----4-:R-:W-:Y:S01]  /*14690*/  FFMA R177, R24.reuse, R60, R177 ;  /* 0x0000003c18b17223 */ /* 0x050fe200000000b1 */
[C---:B------:R-:W-:Y:S01]  /*146a0*/  FFMA R178, R24.reuse, R76, R178 ;  /* 0x0000004c18b27223 */ /* 0x040fe200000000b2 */
[C---:B------:R-:W-:Y:S01]  /*146b0*/  FFMA R179, R24.reuse, R52, R179 ;  /* 0x0000003418b37223 */ /* 0x040fe200000000b3 */
[----:B------:R-:W3:Y:S01]  /*146c0*/  LDS.128 R112, [R0.X4+UR5+0x2180] ;  /* 0x0021800500707984 */ /* 0x000ee20008004c00 */
[----:B------:R-:W-:Y:S01]  /*146d0*/  FFMA R180, R24, R80, R180 ;  /* 0x0000005018b47223 */ /* 0x000fe200000000b4 */
[C---:B------:R-:W-:Y:S01]  /*146e0*/  FFMA R162, R56.reuse, R60, R162 ;  /* 0x0000003c38a27223 */ /* 0x040fe200000000a2 */
[C---:B------:R-:W-:Y:S01]  /*146f0*/  FFMA R166, R56.reuse, R76, R166 ;  /* 0x0000004c38a67223 */ /* 0x040fe200000000a6 */
[----:B------:R-:W4:Y:S01]  /*14700*/  LDS.128 R116, [R0.X4+UR5+0x2280] ;  /* 0x0022800500747984 */ /* 0x000f220008004c00 */
[C---:B------:R-:W-:Y:S01]  /*14710*/  FFMA R167, R56.reuse, R52, R167 ;  /* 0x0000003438a77223 */ /* 0x040fe200000000a7 */
[----:B------:R-:W-:Y:S01]  /*14720*/  FFMA R168, R56, R80, R168 ;  /* 0x0000005038a87223 */ /* 0x000fe200000000a8 */
[C---:B------:R-:W-:Y:S01]  /*14730*/  FFMA R43, R124.reuse, R60, R43 ;  /* 0x0000003c7c2b7223 */ /* 0x040fe2000000002b */
[----:B------:R-:W1:Y:S01]  /*14740*/  LDS.128 R144, [R0.X4+UR5+0x4180] ;  /* 0x0041800500907984 */ /* 0x000e620008004c00 */
[C---:B------:R-:W-:Y:S01]  /*14750*/  FFMA R28, R124.reuse, R76, R6 ;  /* 0x0000004c7c1c7223 */ /* 0x040fe20000000006 */
[----:B------:R-:W-:Y:S01]  /*14760*/  FFMA R36, R124, R52, R5 ;  /* 0x000000347c247223 */ /* 0x000fe20000000005 */
[C---:B------:R-:W-:Y:S01]  /*14770*/  FFMA R202, R20.reuse, R60, R202 ;  /* 0x0000003c14ca7223 */ /* 0x040fe200000000ca */
[----:B------:R-:W1:Y:S01]  /*14780*/  LDS.128 R84, [R0.X4+UR5+0x380] ;  /* 0x0003800500547984 */ /* 0x000e620008004c00 */
[C---:B------:R-:W-:Y:S01]  /*14790*/  FFMA R203, R20.reuse, R76, R203 ;  /* 0x0000004c14cb7223 */ /* 0x040fe200000000cb */
[C---:B------:R-:W-:Y:S01]  /*147a0*/  FFMA R204, R20.reuse, R52, R204 ;  /* 0x0000003414cc7223 */ /* 0x040fe200000000cc */
[----:B------:R-:W-:Y:S01]  /*147b0*/  FFMA R205, R20, R80, R205 ;  /* 0x0000005014cd7223 */ /* 0x000fe200000000cd */
[----:B------:R-:W2:Y:S01]  /*147c0*/  LDS.128 R140, [R0.X4+UR5+0x4080] ;  /* 0x00408005008c7984 */ /* 0x000ea20008004c00 */
        /* <DEDUP_REMOVED lines=8> */
[----:B------:R-:W4:Y:S01]  /*14850*/  LDS.128 R4, [R0.X4+UR5+0x5380] ;  /* 0x0053800500047984 */ /* 0x000f220008004c00 */
[----:B------:R-:W-:-:S03]  /*14860*/  FFMA R128, R128, R80, R10 ;  /* 0x0000005080807223 */ /* 0x000fc6000000000a */
[----:B------:R-:W4:Y:S04]  /*14870*/  LDS.128 R132, [R0.X4+UR5+0x3280] ;  /* 0x0032800500847984 */ /* 0x000f280008004c00 */
[----:B------:R-:W4:Y:S04]  /*14880*/  LDS.128 R12, [R0.X4+UR5+0x4280] ;  /* 0x00428005000c7984 */ /* 0x000f280008004c00 */
[----:B------:R-:W4:Y:S04]  /*14890*/  LDS.128 R64, [R0.X4+UR5+0x4380] ;  /* 0x0043800500407984 */ /* 0x000f280008004c00 */
[----:B------:R-:W4:Y:S04]  /*148a0*/  LDS.128 R104, [R0.X4+UR5+0x5180] ;  /* 0x0051800500687984 */ /* 0x000f280008004c00 */
[----:B------:R-:W4:Y:S04]  /*148b0*/  LDS.128 R8, [R0.X4+UR5+0x6080] ;  /* 0x0060800500087984 */ /* 0x000f280008004c00 */
[----:B------:R-:W4:Y:S04]  /*148c0*/  LDS.128 R92, [R0.X4+UR5+0x5080] ;  /* 0x00508005005c7984 */ /* 0x000f280008004c00 */
[----:B------:R-:W4:Y:S01]  /*148d0*/  LDS.128 R108, [R0.X4+UR5+0x5280] ;  /* 0x00528005006c7984 */ /* 0x000f220008004c00 */
[----:B------:R-:W-:Y:S01]  /*148e0*/  FFMA R51, R136, R60, R51 ;  /* 0x0000003c88337223 */ /* 0x000fe20000000033 */
[-C--:B-1----:R-:W-:Y:S01]  /*148f0*/  FFMA R174, R88, R76.reuse, R174 ;  /* 0x0000004c58ae7223 */ /* 0x082fe200000000ae */
[----:B--2---:R-:W-:Y:S01]  /*14900*/  FFMA R170, R100, R76, R170 ;  /* 0x0000004c64aa7223 */ /* 0x004fe200000000aa */
[----:B---3--:R-:W-:Y:S01]  /*14910*/  FFMA R161, R112, R60, R161 ;  /* 0x0000003c70a17223 */ /* 0x008fe200000000a1 */
[-C--:B----4-:R-:W-:Y:S01]  /*14920*/  FFMA R158, R116, R76.reuse, R158 ;  /* 0x0000004c749e7223 */ /* 0x090fe2000000009e */
[----:B------:R-:W-:Y:S01]  /*14930*/  FFMA R33, R136, R76, R33 ;  /* 0x0000004c88217223 */ /* 0x000fe20000000021 */
[C---:B------:R-:W-:Y:S01]  /*14940*/  FFMA R49, R144.reuse, R60, R49 ;  /* 0x0000003c90317223 */ /* 0x040fe20000000031 */
[----:B------:R-:W-:Y:S01]  /*14950*/  FFMA R48, R144, R76, R48 ;  /* 0x0000004c90307223 */ /* 0x000fe20000000030 */
[----:B------:R-:W-:Y:S01]  /*14960*/  FFMA R201, R84, R80, R201 ;  /* 0x0000005054c97223 */ /* 0x000fe200000000c9 */
        /* <DEDUP_REMOVED lines=9> */
[----:B------:R-:W-:Y:S01]  /*14a00*/  FFMA R172, R100, R80, R172 ;  /* 0x0000005064ac7223 */ /* 0x000fe200000000ac */
[C---:B------:R-:W-:Y:S01]  /*14a10*/  FFMA R163, R112.reuse, R76, R163 ;  /* 0x0000004c70a37223 */ /* 0x040fe200000000a3 */
[----:B------:R-:W-:Y:S01]  /*14a20*/  FFMA R164, R112, R52, R164 ;  /* 0x0000003470a47223 */ /* 0x000fe200000000a4 */
[C---:B------:R-:W-:Y:S01]  /*14a30*/  FFMA R157, R116.reuse, R60, R157 ;  /* 0x0000003c749d7223 */ /* 0x040fe2000000009d */
[-C--:B------:R-:W-:Y:S01]  /*14a40*/  FFMA R159, R116, R52.reuse, R159 ;  /* 0x00000034749f7223 */ /* 0x080fe2000000009f */
[C---:B------:R-:W-:Y:S01]  /*14a50*/  FFMA R46, R144.reuse, R52, R46 ;  /* 0x00000034902e7223 */ /* 0x040fe2000000002e */
[----:B------:R-:W-:Y:S01]  /*14a60*/  FFMA R45, R144, R80, R45 ;  /* 0x00000050902d7223 */ /* 0x000fe2000000002d */
[C---:B------:R-:W-:Y:S01]  /*14a70*/  FFMA R196, R4.reuse, R60, R196 ;  /* 0x0000003c04c47223 */ /* 0x040fe200000000c4 */
[C---:B------:R-:W-:Y:S01]  /*14a80*/  FFMA R195, R4.reuse, R76, R195 ;  /* 0x0000004c04c37223 */ /* 0x040fe200000000c3 */
[C---:B------:R-:W-:Y:S01]  /*14a90*/  FFMA R193, R4.reuse, R52, R193 ;  /* 0x0000003404c17223 */ /* 0x040fe200000000c1 */
[-C--:B------:R-:W-:Y:S01]  /*14aa0*/  FFMA R194, R4, R80.reuse, R194 ;  /* 0x0000005004c27223 */ /* 0x080fe200000000c2 */
        /* <DEDUP_REMOVED lines=30> */
[C---:B------:R-:W-:Y:S01]  /*14c90*/  FFMA R166, R57.reuse, R77, R166 ;  /* 0x0000004d39a67223 */ /* 0x040fe200000000a6 */
[----:B------:R-:W-:Y:S01]  /*14ca0*/  FFMA R167, R57, R53, R167 ;  /* 0x0000003539a77223 */ /* 0x000fe200000000a7 */
[----:B------:R-:W-:Y:S01]  /*14cb0*/  FFMA R51, R137, R61, R51 ;  /* 0x0000003d89337223 */ /* 0x000fe20000000033 */
[----:B------:R-:W-:Y:S01]  /*14cc0*/  FFMA R175, R88, R52, R175 ;  /* 0x0000003458af7223 */ /* 0x000fe200000000af */
[-C--:B------:R-:W-:Y:S01]  /*14cd0*/  FFMA R18, R132, R76.reuse, R18 ;  /* 0x0000004c84127223 */ /* 0x080fe20000000012 */
[-C--:B------:R-:W-:Y:S01]  /*14ce0*/  FFMA R70, R64, R76.reuse, R70 ;  /* 0x0000004c40467223 */ /* 0x080fe20000000046 */
[C---:B------:R-:W-:Y:S01]  /*14cf0*/  FFMA R149, R92.reuse, R76, R149 ;  /* 0x0000004c5c957223 */ /* 0x040fe20000000095 */
        /* <DEDUP_REMOVED lines=19> */
[-C--:B------:R-:W-:Y:S01]  /*14e30*/  FFMA R148, R64, R60.reuse, R148 ;  /* 0x0000003c40947223 */ /* 0x080fe20000000094 */
[C---:B------:R-:W-:Y:S01]  /*14e40*/  FFMA R152, R92.reuse, R60, R152 ;  /* 0x0000003c5c987223 */ /* 0x040fe20000000098 */
[-C--:B------:R-:W-:Y:S01]  /*14e50*/  FFMA R151, R92, R52.reuse, R151 ;  /* 0x000000345c977223 */ /* 0x080fe20000000097 */
        /* <DEDUP_REMOVED lines=17> */
[-C--:B------:R-:W-:Y:S01]  /*14f70*/  FFMA R186, R84, R76.reuse, R186 ;  /* 0x0000004c54ba7223 */ /* 0x080fe200000000ba */
        /* <DEDUP_REMOVED lines=104> */
[----:B------:R-:W-:Y:S01]  /*15600*/  FFMA R173, R88, R60, R173 ;  /* 0x0000003c58ad7223 */ /* 0x000fe200000000ad */
[-C--:B------:R-:W-:Y:S01]  /*15610*/  FFMA R156, R121, R81.reuse, R156 ;  /* 0x00000051799c7223 */ /* 0x080fe2000000009c */
[----:B------:R-:W-:Y:S01]  /*15620*/  FFMA R16, R133, R81, R16 ;  /* 0x0000005185107223 */ /* 0x000fe20000000010 */
[C---:B------:R-:W-:Y:S01]  /*15630*/  FFMA R8, R109.reuse, R77, R189 ;  /* 0x0000004d6d087223 */ /* 0x040fe200000000bd */
[-C--:B------:R-:W-:Y:S01]  /*15640*/  FFMA R114, R114, R82.reuse, R165 ;  /* 0x0000005272727223 */ /* 0x080fe200000000a5 */
        /* <DEDUP_REMOVED lines=20> */
[----:B------:R-:W-:Y:S01]  /*15790*/  FFMA R133, R90, R54, R175 ;  /* 0x000000365a857223 */ /* 0x000fe200000000af */
[-C--:B------:R-:W-:Y:S01]  /*157a0*/  FFMA R47, R134, R78.reuse, R18 ;  /* 0x0000004e862f7223 */ /* 0x080fe20000000012 */
        /* <DEDUP_REMOVED lines=10> */
[----:B------:R-:W-:Y:S01]  /*15850*/  FFMA R161, R39, R55, R183 ;  /* 0x0000003727a17223 */ /* 0x000fe200000000b7 */
[-C--:B------:R-:W-:Y:S01]  /*15860*/  FFMA R34, R91, R79.reuse, R174 ;  /* 0x0000004f5b227223 */ /* 0x080fe200000000ae */
[----:B------:R-:W-:Y:S01]  /*15870*/  FFMA R14, R103, R79, R170 ;  /* 0x0000004f670e7223 */ /* 0x000fe200000000aa */
        /* <DEDUP_REMOVED lines=38> */
[----:B------:R-:W-:Y:S01]  /*15ae0*/  FFMA R132, R103, R83, R132 ;  /* 0x0000005367847223 */ /* 0x000fe20000000084 */
[----:B------:R-:W-:Y:S01]  /*15af0*/  LDS.128 R128, [R0.X4+UR5+0x90] ;  /* 0x0000900500807984 */ /* 0x000fe20008004c00 */
[----:B------:R-:W-:Y:S01]  /*15b00*/  FFMA R173, R89, R61, R173 ;  /* 0x0000003d59ad7223 */ /* 0x000fe200000000ad */
[----:B------:R-:W-:Y:S01]  /*15b10*/  FFMA R122, R122, R82, R156 ;  /* 0x000000527a7a7223 */ /* 0x000fe2000000009c */
[----:B------:R-:W-:Y:S01]  /*15b20*/  FFMA R196, R110, R78, R8 ;  /* 0x0000004e6ec47223 */ /* 0x000fe20000000008 */
[----:B------:R-:W1:Y:S01]  /*15b30*/  LDS.128 R68, [R32+0x90] ;  /* 0x0000900020447984 */ /* 0x000e620000000c00 */
[C---:B------:R-:W-:Y:S01]  /*15b40*/  FFMA R197, R6.reuse, R62, R21 ;  /* 0x0000003e06c57223 */ /* 0x040fe20000000015 */
[C---:B------:R-:W-:Y:S01]  /*15b50*/  FFMA R198, R6.reuse, R78, R25 ;  /* 0x0000004e06c67223 */ /* 0x040fe20000000019 */
[C---:B------:R-:W-:Y:S01]  /*15b60*/  FFMA R165, R6.reuse, R54, R29 ;  /* 0x0000003606a57223 */ /* 0x040fe2000000001d */
[----:B------:R-:W2:Y:S01]  /*15b70*/  LDS.128 R56, [R32+0x190] ;  /* 0x0001900020387984 */ /* 0x000ea20000000c00 */
[----:B------:R-:W-:Y:S01]  /*15b80*/  FFMA R222, R6, R82, R222 ;  /* 0x0000005206de7223 */ /* 0x000fe200000000de */
[----:B------:R-:W-:Y:S01]  /*15b90*/  FFMA R35, R39, R79, R182 ;  /* 0x0000004f27237223 */ /* 0x000fe200000000b6 */
[C---:B------:R-:W-:Y:S01]  /*15ba0*/  FFMA R193, R107.reuse, R63, R193 ;  /* 0x0000003f6bc17223 */ /* 0x040fe200000000c1 */
[----:B------:R-:W3:Y:S01]  /*15bb0*/  LDS.128 R48, [R32+0x390] ;  /* 0x0003900020307984 */ /* 0x000ee20000000c00 */
[C---:B------:R-:W-:Y:S01]  /*15bc0*/  FFMA R194, R107.reuse, R79, R194 ;  /* 0x0000004f6bc27223 */ /* 0x040fe200000000c2 */
[C---:B------:R-:W-:Y:S01]  /*15bd0*/  FFMA R166, R107.reuse, R55, R166 ;  /* 0x000000376ba67223 */ /* 0x040fe200000000a6 */
[----:B------:R-:W-:Y:S01]  /*15be0*/  FFMA R224, R107, R83, R224 ;  /* 0x000000536be07223 */ /* 0x000fe200000000e0 */
[----:B------:R-:W4:Y:S01]  /*15bf0*/  LDS.128 R72, [R32+0x290] ;  /* 0x0002900020487984 */ /* 0x000f220000000c00 */
[C---:B------:R-:W-:Y:S01]  /*15c00*/  FFMA R180, R115.reuse, R79, R180 ;  /* 0x0000004f73b47223 */ /* 0x040fe200000000b4 */
[----:B------:R-:W-:-:S02]  /*15c10*/  FFMA R156, R115, R55, R38 ;  /* 0x00000037739c7223 */ /* 0x000fc40000000026 */
[----:B------:R-:W1:Y:S01]  /*15c20*/  LDS.128 R124, [R0.X4+UR5+0x190] ;  /* 0x00019005007c7984 */ /* 0x000e620008004c00 */
[----:B------:R-:W-:Y:S01]  /*15c30*/  FFMA R8, R115, R83, R114 ;  /* 0x0000005373087223 */ /* 0x000fe20000000072 */
[C---:B------:R-:W-:Y:S02]  /*15c40*/  FFMA R182, R119.reuse, R63, R65 ;  /* 0x0000003f77b67223 */ /* 0x040fe40000000041 */
[----:B------:R-:W1:Y:S01]  /*15c50*/  LDS.128 R204, [R0.X4+UR5+0x1090] ;  /* 0x0010900500cc7984 */ /* 0x000e620008004c00 */
[C---:B------:R-:W-:Y:S01]  /*15c60*/  FFMA R155, R119.reuse, R55, R64 ;  /* 0x00000037779b7223 */ /* 0x040fe20000000040 */
[----:B------:R-:W-:Y:S02]  /*15c70*/  FFMA R6, R119, R83, R118 ;  /* 0x0000005377067223 */ /* 0x000fe40000000076 */
[----:B------:R-:W1:Y:S01]  /*15c80*/  LDS.128 R200, [R0.X4+UR5+0x1390] ;  /* 0x0013900500c87984 */ /* 0x000e620008004c00 */
[C---:B------:R-:W-:Y:S01]  /*15c90*/  FFMA R191, R95.reuse, R63, R191 ;  /* 0x0000003f5fbf7223 */ /* 0x040fe200000000bf */
[----:B------:R-:W-:-:S02]  /*15ca0*/  FFMA R192, R95, R79, R192 ;  /* 0x0000004f5fc07223 */ /* 0x000fc400000000c0 */
[----:B------:R-:W1:Y:S01]  /*15cb0*/  LDS.128 R100, [R0.X4+UR5+0x2090] ;  /* 0x0020900500647984 */ /* 0x000e620008004c00 */
[C---:B------:R-:W-:Y:S01]  /*15cc0*/  FFMA R144, R95.reuse, R55, R144 ;  /* 0x000000375f907223 */ /* 0x040fe20000000090 */
[----:B------:R-:W-:Y:S02]  /*15cd0*/  FFMA R214, R95, R83, R214 ;  /* 0x000000535fd67223 */ /* 0x000fe400000000d6 */
[----:B------:R-:W1:Y:S01]  /*15ce0*/  LDS.128 R104, [R0.X4+UR5+0x1290] ;  /* 0x0012900500687984 */ /* 0x000e620008004c00 */
[C---:B------:R-:W-:Y:S01]  /*15cf0*/  FFMA R176, R90.reuse, R82, R176 ;  /* 0x000000525ab07223 */ /* 0x040fe200000000b0 */
[----:B------:R-:W-:Y:S02]  /*15d00*/  FFMA R173, R90, R62, R173 ;  /* 0x0000003e5aad7223 */ /* 0x000fe400000000ad */
[----:B------:R-:W1:Y:S01]  /*15d10*/  LDS.128 R116, [R0.X4+UR5+0x390] ;  /* 0x0003900500747984 */ /* 0x000e620008004c00 */
[----:B------:R-:W-:-:S03]  /*15d20*/  FFMA R84, R134, R82, R16 ;  /* 0x0000005286547223 */ /* 0x000fc60000000010 */
[----:B------:R-:W4:Y:S01]  /*15d30*/  LDS.128 R112, [R0.X4+UR5+0x1190] ;  /* 0x0011900500707984 */ /* 0x000f220008004c00 */
[C---:B------:R-:W-:Y:S01]  /*15d40*/  FFMA R185, R86.reuse, R62, R185 ;  /* 0x0000003e56b97223 */ /* 0x040fe200000000b9 */
[----:B------:R-:W-:Y:S02]  /*15d50*/  FFMA R186, R86, R78, R186 ;  /* 0x0000004e56ba7223 */ /* 0x000fe400000000ba */
[----:B------:R-:W4:Y:S01]  /*15d60*/  LDS.128 R92, [R0.X4+UR5+0x2190] ;  /* 0x00219005005c7984 */ /* 0x000f220008004c00 */
[C---:B------:R-:W-:Y:S01]  /*15d70*/  FFMA R160, R27.reuse, R63, R177 ;  /* 0x0000003f1ba07223 */ /* 0x040fe200000000b1 */
[----:B------:R-:W-:Y:S01]  /*15d80*/  FFMA R159, R27, R55, R179 ;  /* 0x000000371b9f7223 */ /* 0x000fe200000000b3 */
[C---:B------:R-:W-:Y:S01]  /*15d90*/  FFMA R16, R91.reuse, R63, R173 ;  /* 0x0000003f5b107223 */ /* 0x040fe200000000ad */
[----:B------:R-:W-:Y:S01]  /*15da0*/  FFMA R134, R91, R83, R176 ;  /* 0x000000535b867223 */ /* 0x000fe200000000b0 */
[C---:B------:R-:W-:Y:S01]  /*15db0*/  FFMA R208, R87.reuse, R63, R185 ;  /* 0x0000003f57d07223 */ /* 0x040fe200000000b9 */
[C---:B------:R-:W-:Y:S01]  /*15dc0*/  FFMA R163, R87.reuse, R79, R186 ;  /* 0x0000004f57a37223 */ /* 0x040fe200000000ba */
[-C--:B------:R-:W-:Y:S01]  /*15dd0*/  FFMA R162, R87, R55.reuse, R22 ;  /* 0x0000003757a27223 */ /* 0x080fe20000000016 */
[----:B------:R-:W-:Y:S01]  /*15de0*/  FFMA R133, R91, R55, R133 ;  /* 0x000000375b857223 */ /* 0x000fe20000000085 */
[-C--:B------:R-:W-:Y:S01]  /*15df0*/  FFMA R152, R135, R83.reuse, R84 ;  /* 0x0000005387987223 */ /* 0x080fe20000000054 */
[----:B------:R-:W-:Y:S01]  /*15e00*/  FFMA R173, R139, R83, R85 ;  /* 0x000000538bad7223 */ /* 0x000fe20000000055 */
[----:B------:R-:W4:Y:S04]  /*15e10*/  LDS.128 R176, [R0.X4+UR5+0x2390] ;  /* 0x0023900500b07984 */ /* 0x000f280008004c00 */
[----:B------:R-:W4:Y:S04]  /*15e20*/  LDS.128 R88, [R0.X4+UR5+0x2290] ;  /* 0x0022900500587984 */ /* 0x000f280008004c00 */
[----:B------:R-:W4:Y:S01]  /*15e30*/  LDS.128 R84, [R0.X4+UR5+0x3090] ;  /* 0x0030900500547984 */ /* 0x000f220008004c00 */
[----:B------:R-:W-:Y:S01]  /*15e40*/  FFMA R140, R31, R55, R140 ;  /* 0x000000371f8c7223 */ /* 0x000fe2000000008c */
[----:B------:R-:W-:Y:S01]  /*15e50*/  FFMA R138, R39, R83, R184 ;  /* 0x00000053278a7223 */ /* 0x000fe200000000b8 */
[-C--:B------:R-:W-:Y:S01]  /*15e60*/  FFMA R184, R123, R79.reuse, R3 ;  /* 0x0000004f7bb87223 */ /* 0x080fe20000000003 */
[----:B------:R-:W-:Y:S01]  /*15e70*/  FFMA R223, R110, R82, R223 ;  /* 0x000000526edf7223 */ /* 0x000fe200000000df */
[C---:B------:R-:W-:Y:S01]  /*15e80*/  FFMA R137, R27.reuse, R79, R137 ;  /* 0x0000004f1b897223 */ /* 0x040fe20000000089 */
[----:B------:R-:W-:Y:S01]  /*15e90*/  FFMA R136, R27, R83, R136 ;  /* 0x000000531b887223 */ /* 0x000fe20000000088 */
[-C--:B------:R-:W-:Y:S01]  /*15ea0*/  FFMA R154, R123, R55.reuse, R24 ;  /* 0x000000377b9a7223 */ /* 0x080fe20000000018 */
[----:B------:R-:W-:Y:S01]  /*15eb0*/  FFMA R172, R139, R55, R172 ;  /* 0x000000378bac7223 */ /* 0x000fe200000000ac */
[C---:B------:R-:W-:Y:S01]  /*15ec0*/  FFMA R3, R143.reuse, R79, R40 ;  /* 0x0000004f8f037223 */ /* 0x040fe20000000028 */
[C---:B------:R-:W-:Y:S01]  /*15ed0*/  FFMA R171, R143.reuse, R55, R41 ;  /* 0x000000378fab7223 */ /* 0x040fe20000000029 */
[----:B------:R-:W-:Y:S01]  /*15ee0*/  FFMA R216, R143, R83, R42 ;  /* 0x000000538fd87223 */ /* 0x000fe2000000002a */
[----:B------:R-:W-:Y:S01]  /*15ef0*/  FFMA R189, R66, R62, R148 ;  /* 0x0000003e42bd7223 */ /* 0x000fe20000000094 */
[----:B-1----:R-:W-:Y:S01]  /*15f00*/  FFMA R199, R128, R68, R199 ;  /* 0x0000004480c77223 */ /* 0x002fe200000000c7 */
[-C--:B--2---:R-:W-:Y:S01]  /*15f10*/  FFMA R213, R56, R128.reuse, R213 ;  /* 0x0000008038d57223 */ /* 0x084fe200000000d5 */
[-C--:B---3--:R-:W-:Y:S01]  /*15f20*/  FFMA R142, R48, R128.reuse, R142 ;  /* 0x00000080308e7223 */ /* 0x088fe2000000008e */
[----:B----4-:R-:W-:Y:S01]  /*15f30*/  FFMA R141, R72, R128, R141 ;  /* 0x00000080488d7223 */ /* 0x010fe2000000008d */
        /* <DEDUP_REMOVED lines=10> */
[----:B------:R-:W-:Y:S01]  /*15fe0*/  FFMA R110, R123, R83, R122 ;  /* 0x000000537b6e7223 */ /* 0x000fe2000000007a */
[C---:B------:R-:W-:Y:S01]  /*15ff0*/  FFMA R217, R135.reuse, R63, R217 ;  /* 0x0000003f87d97223 */ /* 0x040fe200000000d9 */
[----:B------:R-:W2:Y:S01]  /*16000*/  LDS.128 R36, [R0.X4+UR5+0x3390] ;  /* 0x0033900500247984 */ /* 0x000ea20008004c00 */
[C---:B------:R-:W-:Y:S01]  /*16010*/  FFMA R186, R135.reuse, R79, R47 ;  /* 0x0000004f87ba7223 */ /* 0x040fe2000000002f */
[----:B------:R-:W-:Y:S01]  /*16020*/  FFMA R151, R135, R55, R151 ;  /* 0x0000003787977223 */ /* 0x000fe20000000097 */
[-C--:B------:R-:W-:Y:S01]  /*16030*/  FFMA R148, R143, R63.reuse, R44 ;  /* 0x0000003f8f947223 */ /* 0x080fe2000000002c */
[----:B------:R-:W3:Y:S01]  /*16040*/  LDS.128 R28, [R0.X4+UR5+0x4090] ;  /* 0x00409005001c7984 */ /* 0x000ee20008004c00 */
[C---:B------:R-:W-:Y:S01]  /*16050*/  FFMA R187, R15.reuse, R63, R187 ;  /* 0x0000003f0fbb7223 */ /* 0x040fe200000000bb */
[C---:B------:R-:W-:Y:S01]  /*16060*/  FFMA R188, R15.reuse, R79, R188 ;  /* 0x0000004f0fbc7223 */ /* 0x040fe200000000bc */
[C---:B------:R-:W-:Y:S01]  /*16070*/  FFMA R145, R15.reuse, R55, R145 ;  /* 0x000000370f917223 */ /* 0x040fe20000000091 */
[----:B------:R-:W4:Y:S01]  /*16080*/  LDS.128 R24, [R0.X4+UR5+0x4190] ;  /* 0x0041900500187984 */ /* 0x000f220008004c00 */
[----:B------:R-:W-:Y:S01]  /*16090*/  FFMA R146, R15, R83, R146 ;  /* 0x000000530f927223 */ /* 0x000fe20000000092 */
[C---:B------:R-:W-:Y:S01]  /*160a0*/  FFMA R204, R200.reuse, R68, R14 ;  /* 0x00000044c8cc7223 */ /* 0x040fe2000000000e */
[----:B------:R-:W-:Y:S01]  /*160b0*/  FFMA R128, R200, R48, R13 ;  /* 0x00000030c8807223 */ /* 0x000fe2000000000d */
[-C--:B------:R-:W-:Y:S01]  /*160c0*/  FFMA R124, R100, R56.reuse, R12 ;  /* 0x00000038647c7223 */ /* 0x080fe2000000000c */
[C---:B------:R-:W-:Y:S01]  /*160d0*/  FFMA R215, R147.reuse, R55, R46 ;  /* 0x0000003793d77223 */ /* 0x040fe2000000002e */
[----:B------:R-:W-:Y:S01]  /*160e0*/  FFMA R169, R147, R83, R45 ;  /* 0x0000005393a97223 */ /* 0x000fe2000000002d */
[----:B------:R-:W1:Y:S01]  /*160f0*/  LDS.128 R120, [R0.X4+UR5+0x290] ;  /* 0x0002900500787984 */ /* 0x000e620008004c00 */
[C---:B------:R-:W-:Y:S01]  /*16100*/  FFMA R143, R111.reuse, R55, R18 ;  /* 0x000000376f8f7223 */ /* 0x040fe20000000012 */
[-C--:B------:R-:W-:Y:S01]  /*16110*/  FFMA R135, R104, R56.reuse, R16 ;  /* 0x0000003868877223 */ /* 0x080fe20000000010 */
[C---:B------:R-:W-:Y:S01]  /*16120*/  FFMA R195, R111.reuse, R63, R195 ;  /* 0x0000003f6fc37223 */ /* 0x040fe200000000c3 */
        /* <DEDUP_REMOVED lines=15> */
[----:B------:R-:W3:Y:S01]  /*16220*/  LDS.128 R16, [R0.X4+UR5+0x5290] ;  /* 0x0052900500107984 */ /* 0x000ee20008004c00 */
[----:B------:R-:W-:Y:S01]  /*16230*/  FFMA R98, R11, R83, R98 ;  /* 0x000000530b627223 */ /* 0x000fe20000000062 */
[C---:B------:R-:W-:Y:S01]  /*16240*/  FFMA R116, R100.reuse, R68, R10 ;  /* 0x0000004464747223 */ /* 0x040fe2000000000a */
[-C--:B------:R-:W-:Y:S01]  /*16250*/  FFMA R112, R100, R72.reuse, R9 ;  /* 0x0000004864707223 */ /* 0x080fe20000000009 */
[----:B------:R-:W-:Y:S01]  /*16260*/  FFMA R111, R92, R72, R8 ;  /* 0x000000485c6f7223 */ /* 0x000fe20000000008 */
[C---:B------:R-:W-:Y:S01]  /*16270*/  FFMA R189, R67.reuse, R63, R189 ;  /* 0x0000003f43bd7223 */ /* 0x040fe200000000bd */
[C---:B------:R-:W-:Y:S01]  /*16280*/  FFMA R190, R67.reuse, R79, R190 ;  /* 0x0000004f43be7223 */ /* 0x040fe200000000be */
[C---:B------:R-:W-:Y:S01]  /*16290*/  FFMA R167, R67.reuse, R55, R167 ;  /* 0x0000003743a77223 */ /* 0x040fe200000000a7 */
[----:B------:R-:W-:Y:S01]  /*162a0*/  FFMA R168, R67, R83, R168 ;  /* 0x0000005343a87223 */ /* 0x000fe200000000a8 */
[----:B------:R-:W4:Y:S04]  /*162b0*/  LDS.128 R8, [R0.X4+UR5+0x5390] ;  /* 0x0053900500087984 */ /* 0x000f280008004c00 */
[----:B------:R-:W4:Y:S01]  /*162c0*/  LDS.128 R64, [R0.X4+UR5+0x3190] ;  /* 0x0031900500407984 */ /* 0x000f220008004c00 */
        /* <DEDUP_REMOVED lines=17> */
[----:B------:R-:W4:Y:S01]  /*163e0*/  LDS.128 R4, [R0.X4+UR5+0x6090] ;  /* 0x0060900500047984 */ /* 0x000f220008004c00 */
[----:B------:R-:W-:Y:S01]  /*163f0*/  FFMA R108, R84, R68, R108 ;  /* 0x00000044546c7223 */ /* 0x000fe2000000006c */
[C---:B-1----:R-:W-:Y:S01]  /*16400*/  FFMA R217, R40.reuse, R56, R217 ;  /* 0x0000003828d97223 */ /* 0x042fe200000000d9 */
[C---:B------:R-:W-:Y:S01]  /*16410*/  FFMA R186, R40.reuse, R68, R186 ;  /* 0x0000004428ba7223 */ /* 0x040fe200000000ba */
[C---:B------:R-:W-:Y:S01]  /*16420*/  FFMA R151, R40.reuse, R48, R151 ;  /* 0x0000003028977223 */ /* 0x040fe20000000097 */
[----:B------:R-:W-:Y:S01]  /*16430*/  FFMA R152, R40, R72, R152 ;  /* 0x0000004828987223 */ /* 0x000fe20000000098 */
[C---:B--2---:R-:W-:Y:S01]  /*16440*/  FFMA R150, R36.reuse, R56, R150 ;  /* 0x0000003824967223 */ /* 0x044fe20000000096 */
        /* <DEDUP_REMOVED lines=159> */
[----:B------:R-:W-:Y:S01]  /*16e40*/  MOV R220, R239 ;  /* 0x000000ef00dc7202 */ /* 0x000fe20000000f00 */
[----:B------:R-:W-:Y:S01]  /*16e50*/  LDS.128 R24, [R32+0xa0] ;  /* 0x0000a00020187984 */ /* 0x000fe20000000c00 */
[----:B------:R-:W-:-:S02]  /*16e60*/  MOV R111, R238 ;  /* 0x000000ee006f7202 */ /* 0x000fc40000000f00 */
[----:B------:R-:W-:Y:S01]  /*16e70*/  MOV R219, R237 ;  /* 0x000000ed00db7202 */ /* 0x000fe20000000f00 */
[----:B------:R-:W-:Y:S01]  /*16e80*/  LDS.128 R28, [R32+0x1a0] ;  /* 0x0001a000201c7984 */ /* 0x000fe20000000c00 */
[----:B------:R-:W-:-:S03]  /*16e90*/  MOV R93, R236 ;  /* 0x000000ec005d7202 */ /* 0x000fc60000000f00 */
[----:B------:R-:W-:Y:S04]  /*16ea0*/  LDS.128 R40, [R32+0x3a0] ;  /* 0x0003a00020287984 */ /* 0x000fe80000000c00 */
[----:B------:R-:W-:Y:S04]  /*16eb0*/  LDS.128 R36, [R32+0x2a0] ;  /* 0x0002a00020247984 */ /* 0x000fe80000000c00 */
[----:B------:R-:W1:Y:S04]  /*16ec0*/  LDS.128 R84, [R0.X4+UR5+0x23a0] ;  /* 0x0023a00500547984 */ /* 0x000e680008004c00 */
[----:B------:R-:W2:Y:S01]  /*16ed0*/  LDS.128 R236, [R0.X4+UR5+0x31a0] ;  /* 0x0031a00500ec7984 */ /* 0x000ea20008004c00 */
[----:B------:R-:W-:Y:S01]  /*16ee0*/  FFMA R218, R65, R49, R218 ;  /* 0x0000003141da7223 */ /* 0x000fe200000000da */
[----:B------:R-:W-:-:S02]  /*16ef0*/  FFMA R185, R179, R59, R185 ;  /* 0x0000003bb3b97223 */ /* 0x000fc400000000b9 */
[----:B------:R-:W3:Y:S01]  /*16f00*/  LDS.128 R20, [R0.X4+UR5+0x4390] ;  /* 0x0043900500147984 */ /* 0x000ee20008004c00 */
        /* <DEDUP_REMOVED lines=9> */
[----:B--2---:R-:W-:-:S02]  /*16fa0*/  FFMA R84, R236, R40, R218 ;  /* 0x00000028ec547223 */ /* 0x004fc400000000da */
[----:B------:R-:W2:Y:S01]  /*16fb0*/  LDL.LU R218, [R1+0x6c] ;  /* 0x00006c0001da7983 */ /* 0x000ea20000300800 */
[C---:B---3--:R-:W-:Y:S01]  /*16fc0*/  FFMA R189, R20.reuse, R56, R189 ;  /* 0x0000003814bd7223 */ /* 0x048fe200000000bd */
        /* <DEDUP_REMOVED lines=77> */
[----:B------:R-:W-:Y:S01]  /*174a0*/  FFMA R123, R203, R51, R13 ;  /* 0x00000033cb7b7223 */ /* 0x000fe2000000000d */
[----:B------:R-:W1:Y:S01]  /*174b0*/  LDS.128 R136, [R0.X4+UR5+0xa0] ;  /* 0x0000a00500887984 */ /* 0x000e620008004c00 */
[C---:B------:R-:W-:Y:S01]  /*174c0*/  FFMA R205, R105.reuse, R57, R135 ;  /* 0x0000003969cd7223 */ /* 0x040fe20000000087 */
[C---:B------:R-:W-:Y:S01]  /*174d0*/  FFMA R34, R105.reuse, R69, R34 ;  /* 0x0000004569227223 */ /* 0x040fe20000000022 */
[----:B------:R-:W-:Y:S01]  /*174e0*/  FFMA R4, R105, R49, R133 ;  /* 0x0000003169047223 */ /* 0x000fe20000000085 */
[----:B------:R-:W3:Y:S01]  /*174f0*/  LDS.128 R20, [R0.X4+UR5+0x3a0] ;  /* 0x0003a00500147984 */ /* 0x000ee20008004c00 */
[----:B------:R-:W-:Y:S01]  /*17500*/  FFMA R6, R115, R71, R17 ;  /* 0x0000004773067223 */ /* 0x000fe20000000011 */
[----:B------:R-:W-:Y:S01]  /*17510*/  FFMA R203, R203, R75, R16 ;  /* 0x0000004bcbcb7223 */ /* 0x000fe20000000010 */
[C---:B------:R-:W-:Y:S01]  /*17520*/  FFMA R195, R19.reuse, R59, R195 ;  /* 0x0000003b13c37223 */ /* 0x040fe200000000c3 */
[----:B------:R-:W4:Y:S01]  /*17530*/  LDS.128 R128, [R0.X4+UR5+0x2a0] ;  /* 0x0002a00500807984 */ /* 0x000f220008004c00 */
[C---:B------:R-:W-:Y:S01]  /*17540*/  FFMA R196, R19.reuse, R71, R196 ;  /* 0x0000004713c47223 */ /* 0x040fe200000000c4 */
[C---:B------:R-:W-:Y:S01]  /*17550*/  FFMA R143, R19.reuse, R51, R143 ;  /* 0x00000033138f7223 */ /* 0x040fe2000000008f */
[----:B------:R-:W-:Y:S01]  /*17560*/  FFMA R230, R19, R75, R230 ;  /* 0x0000004b13e67223 */ /* 0x000fe200000000e6 */
[----:B------:R-:W-:Y:S01]  /*17570*/  FFMA R105, R105, R73, R134 ;  /* 0x0000004969697223 */ /* 0x000fe20000000086 */
[----:B------:R-:W1:Y:S01]  /*17580*/  LDS.128 R16, [R0.X4+UR5+0x12a0] ;  /* 0x0012a00500107984 */ /* 0x000e620008004c00 */
[C---:B------:R-:W-:Y:S01]  /*17590*/  FFMA R191, R15.reuse, R59, R191 ;  /* 0x0000003b0fbf7223 */ /* 0x040fe200000000bf */
[C---:B------:R-:W-:Y:S01]  /*175a0*/  FFMA R192, R15.reuse, R71, R192 ;  /* 0x000000470fc07223 */ /* 0x040fe200000000c0 */
[C---:B------:R-:W-:Y:S01]  /*175b0*/  FFMA R144, R15.reuse, R51, R144 ;  /* 0x000000330f907223 */ /* 0x040fe20000000090 */
[----:B------:R-:W1:Y:S01]  /*175c0*/  LDS.128 R132, [R0.X4+UR5+0x1a0] ;  /* 0x0001a00500847984 */ /* 0x000e620008004c00 */
[----:B------:R-:W-:-:S03]  /*175d0*/  FFMA R214, R15, R75, R214 ;  /* 0x0000004b0fd67223 */ /* 0x000fc600000000d6 */
[----:B------:R-:W1:Y:S01]  /*175e0*/  LDS.128 R12, [R0.X4+UR5+0x11a0] ;  /* 0x0011a005000c7984 */ /* 0x000e620008004c00 */
        /* <DEDUP_REMOVED lines=41> */
[C---:B------:R-:W-:Y:S01]  /*17880*/  FFMA R175, R66.reuse, R58, R175 ;  /* 0x0000003a42af7223 */ /* 0x040fe200000000af */
[C---:B------:R-:W-:Y:S01]  /*17890*/  FFMA R153, R66.reuse, R70, R153 ;  /* 0x0000004642997223 */ /* 0x040fe20000000099 */
[----:B------:R-:W-:Y:S01]  /*178a0*/  FFMA R174, R66, R74, R174 ;  /* 0x0000004a42ae7223 */ /* 0x000fe200000000ae */
[C---:B------:R-:W-:Y:S01]  /*178b0*/  FFMA R160, R115.reuse, R59, R160 ;  /* 0x0000003b73a07223 */ /* 0x040fe200000000a0 */
[C---:B------:R-:W-:Y:S01]  /*178c0*/  FFMA R159, R115.reuse, R51, R159 ;  /* 0x00000033739f7223 */ /* 0x040fe2000000009f */
[----:B------:R-:W-:Y:S01]  /*178d0*/  FFMA R206, R115, R75, R206 ;  /* 0x0000004b73ce7223 */ /* 0x000fe200000000ce */
[----:B-1----:R-:W-:Y:S01]  /*178e0*/  FFMA R199, R136, R24, R199 ;  /* 0x0000001888c77223 */ /* 0x002fe200000000c7 */
[-C--:B------:R-:W-:Y:S01]  /*178f0*/  FFMA R213, R28, R136.reuse, R213 ;  /* 0x000000881cd57223 */ /* 0x080fe200000000d5 */
[-C--:B------:R-:W-:Y:S01]  /*17900*/  FFMA R142, R40, R136.reuse, R142 ;  /* 0x00000088288e7223 */ /* 0x080fe2000000008e */
        /* <DEDUP_REMOVED lines=40> */
[----:B------:R-:W1:Y:S01]  /*17b90*/  LDS.128 R64, [R0.X4+UR5+0x33a0] ;  /* 0x0033a00500407984 */ /* 0x000e620008004c00 */
[----:B------:R-:W-:Y:S01]  /*17ba0*/  MOV R93, R221 ;  /* 0x000000dd005d7202 */ /* 0x000fe20000000f00 */
[C---:B------:R-:W-:Y:S01]  /*17bb0*/  FFMA R122, R103.reuse, R59, R122 ;  /* 0x0000003b677a7223 */ /* 0x040fe2000000007a */
[----:B------:R-:W-:Y:S01]  /*17bc0*/  MOV R221, R235 ;  /* 0x000000eb00dd7202 */ /* 0x000fe20000000f00 */
[C---:B------:R-:W-:Y:S01]  /*17bd0*/  FFMA R202, R103.reuse, R71, R202 ;  /* 0x0000004767ca7223 */ /* 0x040fe200000000ca */
[----:B------:R-:W-:Y:S01]  /*17be0*/  MOV R220, R234 ;  /* 0x000000ea00dc7202 */ /* 0x000fe20000000f00 */
[C---:B------:R-:W-:Y:S01]  /*17bf0*/  FFMA R157, R103.reuse, R51, R157 ;  /* 0x00000033679d7223 */ /* 0x040fe2000000009d */
[----:B------:R-:W-:Y:S01]  /*17c00*/  MOV R12, R233 ;  /* 0x000000e9000c7202 */ /* 0x000fe20000000f00 */
[----:B------:R-:W-:Y:S01]  /*17c10*/  FFMA R45, R103, R75, R45 ;  /* 0x0000004b672d7223 */ /* 0x000fe2000000002d */
[----:B------:R-:W-:Y:S01]  /*17c20*/  MOV R47, R232 ;  /* 0x000000e8002f7202 */ /* 0x000fe20000000f00 */
[----:B------:R-:W-:Y:S01]  /*17c30*/  LDS.128 R112, [R0.X4+UR5+0x32a0] ;  /* 0x0032a00500707984 */ /* 0x000fe20008004c00 */
[C---:B------:R-:W-:Y:S01]  /*17c40*/  FFMA R121, R7.reuse, R59, R121 ;  /* 0x0000003b07797223 */ /* 0x040fe20000000079 */
[----:B------:R-:W-:-:S02]  /*17c50*/  FFMA R120, R7, R71, R120 ;  /* 0x0000004707787223 */ /* 0x000fc40000000078 */
[----:B------:R-:W3:Y:S01]  /*17c60*/  LDS.128 R232, [R0.X4+UR5+0x41a0] ;  /* 0x0041a00500e87984 */ /* 0x000ee20008004c00 */
[C---:B------:R-:W-:Y:S01]  /*17c70*/  FFMA R99, R7.reuse, R51, R99 ;  /* 0x0000003307637223 */ /* 0x040fe20000000063 */
[----:B------:R-:W-:Y:S02]  /*17c80*/  FFMA R98, R7, R75, R98 ;  /* 0x0000004b07627223 */ /* 0x000fe40000000062 */
[----:B------:R-:W4:Y:S04]  /*17c90*/  LDS.128 R100, [R0.X4+UR5+0x50a0] ;  /* 0x0050a00500647984 */ /* 0x000f280008004c00 */
[----:B------:R-:W4:Y:S01]  /*17ca0*/  LDS.128 R4, [R0.X4+UR5+0x40a0] ;  /* 0x0040a00500047984 */ /* 0x000f220008004c00 */
[----:B------:R-:W-:-:S03]  /*17cb0*/  MOV R224, R244 ;  /* 0x000000f400e07202 */ /* 0x000fc60000000f00 */
[----:B------:R-:W2:Y:S01]  /*17cc0*/  LDS.128 R244, [R0.X4+UR5+0x13a0] ;  /* 0x0013a00500f47984 */ /* 0x000ea20008004c00 */
[C---:B------:R-:W-:Y:S01]  /*17cd0*/  FFMA R197, R10.reuse, R58, R197 ;  /* 0x0000003a0ac57223 */ /* 0x040fe200000000c5 */
[C---:B------:R-:W-:Y:S01]  /*17ce0*/  FFMA R198, R10.reuse, R70, R198 ;  /* 0x000000460ac67223 */ /* 0x040fe200000000c6 */
[C---:B------:R-:W-:Y:S01]  /*17cf0*/  FFMA R165, R10.reuse, R50, R165 ;  /* 0x000000320aa57223 */ /* 0x040fe200000000a5 */
[----:B------:R-:W-:Y:S01]  /*17d00*/  FFMA R229, R10, R74, R229 ;  /* 0x0000004a0ae57223 */ /* 0x000fe200000000e5 */
[----:B------:R-:W2:Y:S01]  /*17d10*/  LDS.128 R124, [R0.X4+UR5+0x20a0] ;  /* 0x0020a005007c7984 */ /* 0x000ea20008004c00 */
[----:B------:R-:W-:Y:S01]  /*17d20*/  MOV R222, R243 ;  /* 0x000000f300de7202 */ /* 0x000fe20000000f00 */
[C---:B------:R-:W-:Y:S01]  /*17d30*/  FFMA R193, R231.reuse, R59, R193 ;  /* 0x0000003be7c17223 */ /* 0x040fe200000000c1 */
[----:B------:R-:W-:Y:S01]  /*17d40*/  MOV R225, R241 ;  /* 0x000000f100e17202 */ /* 0x000fe20000000f00 */
[C---:B------:R-:W-:Y:S01]  /*17d50*/  FFMA R194, R231.reuse, R71, R194 ;  /* 0x00000047e7c27223 */ /* 0x040fe200000000c2 */
[----:B------:R-:W-:Y:S01]  /*17d60*/  MOV R223, R240 ;  /* 0x000000f000df7202 */ /* 0x000fe20000000f00 */
[C---:B------:R-:W-:Y:S01]  /*17d70*/  FFMA R166, R231.reuse, R51, R166 ;  /* 0x00000033e7a67223 */ /* 0x040fe200000000a6 */
[----:B------:R-:W2:Y:S01]  /*17d80*/  LDS.128 R116, [R0.X4+UR5+0x22a0] ;  /* 0x0022a00500747984 */ /* 0x000ea20008004c00 */
[----:B------:R-:W-:Y:S01]  /*17d90*/  FFMA R231, R231, R75, R9 ;  /* 0x0000004be7e77223 */ /* 0x000fe20000000009 */
[C---:B------:R-:W-:Y:S01]  /*17da0*/  FFMA R197, R11.reuse, R59, R197 ;  /* 0x0000003b0bc57223 */ /* 0x040fe200000000c5 */
[C---:B------:R-:W-:Y:S01]  /*17db0*/  FFMA R198, R11.reuse, R71, R198 ;  /* 0x000000470bc67223 */ /* 0x040fe200000000c6 */
[C---:B------:R-:W-:Y:S01]  /*17dc0*/  FFMA R165, R11.reuse, R51, R165 ;  /* 0x000000330ba57223 */ /* 0x040fe200000000a5 */
[----:B------:R-:W-:Y:S01]  /*17dd0*/  FFMA R229, R11, R75, R229 ;  /* 0x0000004b0be57223 */ /* 0x000fe200000000e5 */
[----:B------:R-:W2:Y:S01]  /*17de0*/  LDS.128 R240, [R0.X4+UR5+0x21a0] ;  /* 0x0021a00500f07984 */ /* 0x000ea20008004c00 */
[----:B------:R-:W-:-:S03]  /*17df0*/  FFMA R175, R236, R28, R175 ;  /* 0x0000001cecaf7223 */ /* 0x000fc600000000af */
[----:B------:R-:W2:Y:S01]  /*17e00*/  LDS.128 R8, [R0.X4+UR5+0x30a0] ;  /* 0x0030a00500087984 */ /* 0x000ea20008004c00 */
[C---:B------:R-:W-:Y:S01]  /*17e10*/  FFMA R153, R236.reuse, R24, R153 ;  /* 0x00000018ec997223 */ /* 0x040fe20000000099 */
[----:B------:R-:W-:Y:S01]  /*17e20*/  FFMA R174, R236, R36, R174 ;  /* 0x00000024ecae7223 */ /* 0x000fe200000000ae */
[----:B------:R-:W-:Y:S01]  /*17e30*/  MOV R236, R12 ;  /* 0x0000000c00ec7202 */ /* 0x000fe20000000f00 */
[C---:B-1----:R-:W-:Y:S01]  /*17e40*/  FFMA R150, R64.reuse, R28, R150 ;  /* 0x0000001c40967223 */ /* 0x042fe20000000096 */
        /* <DEDUP_REMOVED lines=8> */
[----:B----4-:R-:W-:Y:S01]  /*17ed0*/  FFMA R232, R100, R36, R214 ;  /* 0x0000002464e87223 */ /* 0x010fe200000000d6 */
[----:B------:R-:W-:Y:S01]  /*17ee0*/  FFMA R142, R137, R41, R142 ;  /* 0x00000029898e7223 */ /* 0x000fe2000000008e */
[-C--:B------:R-:W-:Y:S01]  /*17ef0*/  FFMA R213, R29, R137.reuse, R213 ;  /* 0x000000891dd57223 */ /* 0x080fe200000000d5 */
[-C--:B------:R-:W-:Y:S01]  /*17f00*/  FFMA R199, R25, R137.reuse, R199 ;  /* 0x0000008919c77223 */ /* 0x080fe200000000c7 */
[----:B------:R-:W-:Y:S01]  /*17f10*/  FFMA R141, R37, R137, R141 ;  /* 0x00000089258d7223 */ /* 0x000fe2000000008d */
[----:B------:R-:W-:Y:S01]  /*17f20*/  MOV R217, R236 ;  /* 0x000000ec00d97202 */ /* 0x000fe20000000f00 */
[C---:B------:R-:W-:Y:S01]  /*17f30*/  FFMA R140, R133.reuse, R41, R140 ;  /* 0x00000029858c7223 */ /* 0x040fe2000000008c */
[----:B------:R-:W-:Y:S01]  /*17f40*/  MOV R214, R16 ;  /* 0x0000001000d67202 */ /* 0x000fe20000000f00 */
        /* <DEDUP_REMOVED lines=24> */
[----:B------:R-:W-:Y:S01]  /*180d0*/  MOV R228, R111 ;  /* 0x0000006f00e47202 */ /* 0x000fe20000000f00 */
        /* <DEDUP_REMOVED lines=17> */
[----:B------:R3:W-:Y:S01]  /*181f0*/  STL [R1+0xec], R6 ;  /* 0x0000ec0601007387 */ /* 0x0007e20000100800 */
        /* <DEDUP_REMOVED lines=9> */
[----:B---3--:R-:W-:Y:S01]  /*18290*/  FFMA R6, R251, R43, R133 ;  /* 0x0000002bfb067223 */ /* 0x008fe20000000085 */
[----:B------:R-:W-:Y:S01]  /*182a0*/  FFMA R155, R90, R50, R155 ;  /* 0x000000325a9b7223 */ /* 0x000fe2000000009b */
[----:B--2---:R-:W-:Y:S01]  /*182b0*/  FFMA R123, R244, R40, R123 ;  /* 0x00000028f47b7223 */ /* 0x004fe2000000007b */
[----:B------:R-:W-:Y:S01]  /*182c0*/  FFMA R201, R94, R74, R201 ;  /* 0x0000004a5ec97223 */ /* 0x000fe200000000c9 */
[----:B------:R-:W2:Y:S01]  /*182d0*/  LDS.128 R104, [R0.X4+UR5+0x43a0] ;  /* 0x0043a00500687984 */ /* 0x000ea20008004c00 */
[C---:B------:R-:W-:Y:S01]  /*182e0*/  FFMA R182, R90.reuse, R58, R182 ;  /* 0x0000003a5ab67223 */ /* 0x040fe200000000b6 */
[----:B------:R-:W-:-:S02]  /*182f0*/  FFMA R181, R90, R70, R181 ;  /* 0x000000465ab57223 */ /* 0x000fc400000000b5 */
[----:B------:R3:W-:Y:S01]  /*18300*/  STL [R1+0xf0], R6 ;  /* 0x0000f00601007387 */ /* 0x0007e20000100800 */
[----:B------:R-:W-:Y:S01]  /*18310*/  FFMA R200, R90, R74, R200 ;  /* 0x0000004a5ac87223 */ /* 0x000fe200000000c8 */
[----:B------:R-:W-:Y:S01]  /*18320*/  FFMA R128, R18, R42, R128 ;  /* 0x0000002a12807223 */ /* 0x000fe20000000080 */
[----:B------:R-:W-:Y:S01]  /*18330*/  FFMA R155, R91, R51, R155 ;  /* 0x000000335b9b7223 */ /* 0x000fe2000000009b */
[----:B------:R-:W-:Y:S01]  /*18340*/  FFMA R123, R245, R41, R123 ;  /* 0x00000029f57b7223 */ /* 0x000fe2000000007b */
[----:B------:R-:W-:Y:S01]  /*18350*/  FFMA R183, R95, R59, R183 ;  /* 0x0000003b5fb77223 */ /* 0x000fe200000000b7 */
[----:B---3--:R-:W-:Y:S01]  /*18360*/  FFMA R6, R15, R43, R130 ;  /* 0x0000002b0f067223 */ /* 0x008fe20000000082 */
        /* <DEDUP_REMOVED lines=9> */
[----:B------:R3:W-:Y:S01]  /*18400*/  STL [R1+0x108], R6 ;  /* 0x0001080601007387 */ /* 0x0007e20000100800 */
[C---:B------:R-:W-:Y:S01]  /*18410*/  FFMA R122, R124.reuse, R28, R122 ;  /* 0x0000001c7c7a7223 */ /* 0x040fe2000000007a */
[C---:B------:R-:W-:Y:S01]  /*18420*/  FFMA R202, R124.reuse, R24, R202 ;  /* 0x000000187cca7223 */ /* 0x040fe200000000ca */
[C---:B------:R-:W-:Y:S01]  /*18430*/  FFMA R157, R124.reuse, R40, R157 ;  /* 0x000000287c9d7223 */ /* 0x040fe2000000009d */
[----:B------:R-:W-:Y:S01]  /*18440*/  FFMA R244, R124, R36, R45 ;  /* 0x000000247cf47223 */ /* 0x000fe2000000002d */
[----:B------:R-:W-:Y:S01]  /*18450*/  MOV R124, R93 ;  /* 0x0000005d007c7202 */ /* 0x000fe20000000f00 */
[----:B------:R-:W-:Y:S01]  /*18460*/  FFMA R155, R116, R40, R155 ;  /* 0x00000028749b7223 */ /* 0x000fe2000000009b */
[----:B------:R-:W4:Y:S01]  /*18470*/  LDS.128 R92, [R0.X4+UR5+0x52a0] ;  /* 0x0052a005005c7984 */ /* 0x000f220008004c00 */
        /* <DEDUP_REMOVED lines=14> */
[----:B------:R-:W-:Y:S01]  /*18560*/  MOV R116, R89 ;  /* 0x0000005900747202 */ /* 0x000fe20000000f00 */
[C---:B------:R-:W-:Y:S01]  /*18570*/  FFMA R186, R112.reuse, R24, R186 ;  /* 0x0000001870ba7223 */ /* 0x040fe200000000ba */
[----:B------:R-:W-:Y:S01]  /*18580*/  MOV R8, R47 ;  /* 0x0000002f00087202 */ /* 0x000fe20000000f00 */
[C---:B------:R-:W-:Y:S01]  /*18590*/  FFMA R151, R112.reuse, R40, R151 ;  /* 0x0000002870977223 */ /* 0x040fe20000000097 */
[----:B------:R-:W-:Y:S01]  /*185a0*/  FFMA R152, R112, R36, R152 ;  /* 0x0000002470987223 */ /* 0x000fe20000000098 */
[----:B------:R3:W-:Y:S01]  /*185b0*/  STL [R1+0x104], R6 ;  /* 0x0001040601007387 */ /* 0x0007e20000100800 */
[C---:B------:R-:W-:Y:S01]  /*185c0*/  FFMA R112, R117.reuse, R41, R155 ;  /* 0x0000002975707223 */ /* 0x040fe2000000009b */
[C---:B------:R-:W-:Y:S01]  /*185d0*/  FFMA R182, R117.reuse, R29, R182 ;  /* 0x0000001d75b67223 */ /* 0x040fe200000000b6 */
[C---:B------:R-:W-:Y:S01]  /*185e0*/  FFMA R181, R117.reuse, R25, R181 ;  /* 0x0000001975b57223 */ /* 0x040fe200000000b5 */
[----:B------:R-:W4:Y:S01]  /*185f0*/  LDS.128 R44, [R0.X4+UR5+0x53a0] ;  /* 0x0053a005002c7984 */ /* 0x000f220008004c00 */
[----:B------:R-:W-:Y:S01]  /*18600*/  FFMA R155, R117, R37, R200 ;  /* 0x00000025759b7223 */ /* 0x000fe200000000c8 */
[----:B------:R-:W-:Y:S01]  /*18610*/  MOV R215, R217 ;  /* 0x000000d900d77202 */ /* 0x000fe20000000f00 */
[----:B------:R-:W-:Y:S01]  /*18620*/  FFMA R117, R126, R42, R157 ;  /* 0x0000002a7e757223 */ /* 0x000fe2000000009d */
[----:B------:R-:W-:Y:S01]  /*18630*/  FFMA R12, R113, R29, R12 ;  /* 0x0000001d710c7223 */ /* 0x000fe2000000000c */
[C---:B-1----:R-:W-:Y:S01]  /*18640*/  FFMA R187, R108.reuse, R28, R187 ;  /* 0x0000001c6cbb7223 */ /* 0x042fe200000000bb */
[----:B---3--:R-:W-:Y:S01]  /*18650*/  FFMA R6, R247, R43, R123 ;  /* 0x0000002bf7067223 */ /* 0x008fe2000000007b */
[----:B------:R-:W-:Y:S01]  /*18660*/  MOV R217, R116 ;  /* 0x0000007400d97202 */ /* 0x000fe20000000f00 */
[----:B------:R-:W-:Y:S01]  /*18670*/  FFMA R116, R241, R41, R156 ;  /* 0x00000029f1747223 */ /* 0x000fe2000000009c */
[C---:B------:R-:W-:Y:S01]  /*18680*/  FFMA R186, R113.reuse, R25, R186 ;  /* 0x0000001971ba7223 */ /* 0x040fe200000000ba */
[----:B------:R-:W-:Y:S01]  /*18690*/  FFMA R188, R108, R24, R188 ;  /* 0x000000186cbc7223 */ /* 0x000fe200000000bc */
[----:B------:R1:W-:Y:S01]  /*186a0*/  STL [R1+0x100], R6 ;  /* 0x0001000601007387 */ /* 0x0003e20000100800 */
[C---:B------:R-:W-:Y:S01]  /*186b0*/  FFMA R151, R113.reuse, R41, R151 ;  /* 0x0000002971977223 */ /* 0x040fe20000000097 */
[----:B------:R-:W-:Y:S01]  /*186c0*/  FFMA R152, R113, R37, R152 ;  /* 0x0000002571987223 */ /* 0x000fe20000000098 */
[----:B------:R-:W-:Y:S01]  /*186d0*/  FFMA R113, R242, R42, R116 ;  /* 0x0000002af2717223 */ /* 0x000fe20000000074 */
[C---:B------:R-:W-:Y:S01]  /*186e0*/  FFMA R145, R108.reuse, R40, R145 ;  /* 0x000000286c917223 */ /* 0x040fe20000000091 */
[----:B------:R-:W-:Y:S01]  /*186f0*/  FFMA R146, R108, R36, R146 ;  /* 0x000000246c927223 */ /* 0x000fe20000000092 */
[-C--:B------:R-:W-:Y:S01]  /*18700*/  FFMA R154, R85, R41.reuse, R154 ;  /* 0x00000029559a7223 */ /* 0x080fe2000000009a */
[----:B------:R-:W-:Y:S01]  /*18710*/  FFMA R84, R237, R41, R84 ;  /* 0x00000029ed547223 */ /* 0x000fe20000000054 */
[C---:B------:R-:W-:Y:S01]  /*18720*/  FFMA R183, R241.reuse, R29, R183 ;  /* 0x0000001df1b77223 */ /* 0x040fe200000000b7 */
[----:B------:R-:W-:Y:S01]  /*18730*/  FFMA R180, R241, R25, R180 ;  /* 0x00000019f1b47223 */ /* 0x000fe200000000b4 */
[----:B-1----:R-:W-:Y:S01]  /*18740*/  FFMA R6, R127, R43, R117 ;  /* 0x0000002b7f067223 */ /* 0x002fe20000000075 */
[----:B------:R-:W-:Y:S01]  /*18750*/  FFMA R112, R118, R42, R112 ;  /* 0x0000002a76707223 */ /* 0x000fe20000000070 */
[C---:B--2---:R-:W-:Y:S01]  /*18760*/  FFMA R189, R104.reuse, R28, R189 ;  /* 0x0000001c68bd7223 */ /* 0x044fe200000000bd */
[C---:B------:R-:W-:Y:S01]  /*18770*/  FFMA R190, R104.reuse, R24, R190 ;  /* 0x0000001868be7223 */ /* 0x040fe200000000be */
[C---:B------:R-:W-:Y:S01]  /*18780*/  FFMA R167, R104.reuse, R40, R167 ;  /* 0x0000002868a77223 */ /* 0x040fe200000000a7 */
[----:B------:R1:W-:Y:S01]  /*18790*/  STL [R1+0xfc], R6 ;  /* 0x0000fc0601007387 */ /* 0x0003e20000100800 */
[C---:B------:R-:W-:Y:S01]  /*187a0*/  FFMA R187, R109.reuse, R29, R187 ;  /* 0x0000001d6dbb7223 */ /* 0x040fe200000000bb */
[C---:B------:R-:W-:Y:S01]  /*187b0*/  FFMA R188, R109.reuse, R25, R188 ;  /* 0x000000196dbc7223 */ /* 0x040fe200000000bc */
[----:B------:R-:W-:Y:S01]  /*187c0*/  FFMA R145, R109, R41, R145 ;  /* 0x000000296d917223 */ /* 0x000fe20000000091 */
[----:B------:R-:W-:Y:S01]  /*187d0*/  FFMA R168, R104, R36, R168 ;  /* 0x0000002468a87223 */ /* 0x000fe200000000a8 */
[C---:B------:R-:W-:Y:S01]  /*187e0*/  FFMA R185, R85.reuse, R29, R185 ;  /* 0x0000001d55b97223 */ /* 0x040fe200000000b9 */
[-C--:B------:R-:W-:Y:S01]  /*187f0*/  FFMA R184, R85, R25.reuse, R184 ;  /* 0x0000001955b87223 */ /* 0x080fe200000000b8 */
[C---:B------:R-:W-:Y:S01]  /*18800*/  FFMA R4, R9.reuse, R25, R177 ;  /* 0x0000001909047223 */ /* 0x040fe200000000b1 */
[----:B------:R-:W-:Y:S01]  /*18810*/  FFMA R240, R9, R37, R240 ;  /* 0x0000002509f07223 */ /* 0x000fe200000000f0 */
[----:B------:R-:W-:Y:S01]  /*18820*/  FFMA R20, R249, R29, R20 ;  /* 0x0000001df9147223 */ /* 0x000fe20000000014 */
[----:B-1----:R-:W-:Y:S01]  /*18830*/  FFMA R6, R243, R43, R113 ;  /* 0x0000002bf3067223 */ /* 0x002fe20000000071 */
[----:B------:R-:W-:Y:S01]  /*18840*/  FFMA R146, R109, R37, R146 ;  /* 0x000000256d927223 */ /* 0x000fe20000000092 */
[----:B------:R-:W-:Y:S01]  /*18850*/  FFMA R109, R86, R42, R154 ;  /* 0x0000002a566d7223 */ /* 0x000fe2000000009a */
[C---:B------:R-:W-:Y:S01]  /*18860*/  FFMA R35, R249.reuse, R25, R35 ;  /* 0x00000019f9237223 */ /* 0x040fe20000000023 */
[----:B------:R-:W-:Y:S01]  /*18870*/  FFMA R161, R249, R37, R207 ;  /* 0x00000025f9a17223 */ /* 0x000fe200000000cf */
[----:B------:R1:W-:Y:S01]  /*18880*/  STL [R1+0xf8], R6 ;  /* 0x0000f80601007387 */ /* 0x0003e20000100800 */
[----:B------:R-:W-:Y:S01]  /*18890*/  FFMA R108, R9, R41, R176 ;  /* 0x00000029096c7223 */ /* 0x000fe200000000b0 */
[----:B------:R-:W-:Y:S01]  /*188a0*/  FFMA R153, R237, R25, R153 ;  /* 0x00000019ed997223 */ /* 0x000fe20000000099 */
[C---:B------:R-:W-:Y:S01]  /*188b0*/  FFMA R160, R13.reuse, R29, R160 ;  /* 0x0000001d0da07223 */ /* 0x040fe200000000a0 */
[----:B------:R-:W-:Y:S01]  /*188c0*/  FFMA R132, R13, R25, R132 ;  /* 0x000000190d847223 */ /* 0x000fe20000000084 */
[C---:B------:R-:W-:Y:S01]  /*188d0*/  FFMA R150, R65.reuse, R29, R150 ;  /* 0x0000001d41967223 */ /* 0x040fe20000000096 */
[----:B------:R-:W-:Y:S01]  /*188e0*/  FFMA R149, R65, R25, R149 ;  /* 0x0000001941957223 */ /* 0x000fe20000000095 */
[C---:B----4-:R-:W-:Y:S01]  /*188f0*/  FFMA R195, R92.reuse, R28, R195 ;  /* 0x0000001c5cc37223 */ /* 0x050fe200000000c3 */
[C---:B------:R-:W-:Y:S01]  /*18900*/  FFMA R196, R92.reuse, R24, R196 ;  /* 0x000000185cc47223 */ /* 0x040fe200000000c4 */
[----:B------:R-:W-:Y:S01]  /*18910*/  FFMA R143, R92, R40, R143 ;  /* 0x000000285c8f7223 */ /* 0x000fe2000000008f */
[----:B-1----:R-:W-:Y:S01]  /*18920*/  FFMA R6, R119, R43, R112 ;  /* 0x0000002b77067223 */ /* 0x002fe20000000070 */
[----:B------:R-:W-:Y:S01]  /*18930*/  FFMA R108, R10, R42, R108 ;  /* 0x0000002a0a6c7223 */ /* 0x000fe2000000006c */
[----:B------:R-:W-:Y:S01]  /*18940*/  FFMA R230, R92, R36, R230 ;  /* 0x000000245ce67223 */ /* 0x000fe200000000e6 */
[C---:B------:R-:W-:Y:S01]  /*18950*/  FFMA R147, R233.reuse, R29, R147 ;  /* 0x0000001de9937223 */ /* 0x040fe20000000093 */
[----:B------:R-:W-:Y:S01]  /*18960*/  FFMA R64, R233, R41, R64 ;  /* 0x00000029e9407223 */ /* 0x000fe20000000040 */
[----:B------:R1:W-:Y:S01]  /*18970*/  STL [R1+0xf4], R6 ;  /* 0x0000f40601007387 */ /* 0x0003e20000100800 */
[----:B------:R-:W-:Y:S01]  /*18980*/  MOV R216, R8 ;  /* 0x0000000800d87202 */ /* 0x000fe20000000f00 */
[----:B------:R-:W-:-:S02]  /*18990*/  FFMA R156, R241, R37, R201 ;  /* 0x00000025f19c7223 */ /* 0x000fc400000000c9 */
[----:B------:R-:W2:Y:S01]  /*189a0*/  LDS.128 R88, [R0.X4+UR5+0x51a0] ;  /* 0x0051a00500587984 */ /* 0x000ea20008004c00 */
[----:B-1----:R-:W-:Y:S01]  /*189b0*/  FFMA R6, R87, R43, R109 ;  /* 0x0000002b57067223 */ /* 0x002fe2000000006d */
[----:B------:R-:W-:-:S04]  /*189c0*/  FFMA R84, R238, R42, R84 ;  /* 0x0000002aee547223 */ /* 0x000fc80000000054 */
[----:B------:R1:W-:Y:S01]  /*189d0*/  STL [R1+0xdc], R6 ;  /* 0x0000dc0601007387 */ /* 0x0003e20000100800 */
[----:B------:R-:W-:Y:S01]  /*189e0*/  FFMA R241, R85, R37, R179 ;  /* 0x0000002555f17223 */ /* 0x000fe200000000b3 */
[-C--:B------:R-:W-:Y:S01]  /*189f0*/  FFMA R8, R9, R29.reuse, R178 ;  /* 0x0000001d09087223 */ /* 0x080fe200000000b2 */
[C---:B------:R-:W-:Y:S01]  /*18a00*/  FFMA R9, R237.reuse, R29, R175 ;  /* 0x0000001ded097223 */ /* 0x040fe200000000af */
[-C--:B------:R-:W-:Y:S01]  /*18a10*/  FFMA R85, R237, R37.reuse, R174 ;  /* 0x00000025ed557223 */ /* 0x080fe200000000ae */
[----:B------:R-:W-:Y:S01]  /*18a20*/  FFMA R249, R13, R37, R206 ;  /* 0x000000250df97223 */ /* 0x000fe200000000ce */
[----:B-1----:R-:W-:Y:S01]  /*18a30*/  FFMA R6, R11, R43, R108 ;  /* 0x0000002b0b067223 */ /* 0x002fe2000000006c */
[C---:B------:R-:W-:Y:S01]  /*18a40*/  FFMA R104, R65.reuse, R41, R172 ;  /* 0x0000002941687223 */ /* 0x040fe200000000ac */
[----:B------:R-:W-:Y:S01]  /*18a50*/  FFMA R237, R65, R37, R173 ;  /* 0x0000002541ed7223 */ /* 0x000fe200000000ad */
[C---:B------:R-:W-:Y:S01]  /*18a60*/  FFMA R13, R233.reuse, R25, R170 ;  /* 0x00000019e90d7223 */ /* 0x040fe200000000aa */
[----:B------:R-:W-:Y:S01]  /*18a70*/  FFMA R65, R233, R37, R169 ;  /* 0x00000025e9417223 */ /* 0x000fe200000000a9 */
[----:B------:R1:W-:Y:S01]  /*18a80*/  STL [R1+0xd8], R6 ;  /* 0x0000d80601007387 */ /* 0x0003e20000100800 */
[C---:B------:R-:W-:Y:S01]  /*18a90*/  FFMA R189, R105.reuse, R29, R189 ;  /* 0x0000001d69bd7223 */ /* 0x040fe200000000bd */
[C---:B------:R-:W-:Y:S01]  /*18aa0*/  FFMA R190, R105.reuse, R25, R190 ;  /* 0x0000001969be7223 */ /* 0x040fe200000000be */
[C---:B------:R-:W-:Y:S01]  /*18ab0*/  FFMA R92, R105.reuse, R41, R167 ;  /* 0x00000029695c7223 */ /* 0x040fe200000000a7 */
[----:B------:R-:W-:Y:S01]  /*18ac0*/  FFMA R233, R105, R37, R168 ;  /* 0x0000002569e97223 */ /* 0x000fe200000000a8 */
[----:B------:R-:W-:Y:S01]  /*18ad0*/  FFMA R105, R114, R42, R151 ;  /* 0x0000002a72697223 */ /* 0x000fe20000000097 */
[C---:B------:R-:W-:Y:S01]  /*18ae0*/  FFMA R197, R44.reuse, R28, R197 ;  /* 0x0000001c2cc57223 */ /* 0x040fe200000000c5 */
[----:B-1----:R-:W-:Y:S01]  /*18af0*/  FFMA R6, R239, R43, R84 ;  /* 0x0000002bef067223 */ /* 0x002fe20000000054 */
[C---:B------:R-:W-:Y:S01]  /*18b00*/  FFMA R198, R44.reuse, R24, R198 ;  /* 0x000000182cc67223 */ /* 0x040fe200000000c6 */
[C---:B------:R-:W-:Y:S01]  /*18b10*/  FFMA R165, R44.reuse, R40, R165 ;  /* 0x000000282ca57223 */ /* 0x040fe200000000a5 */
[----:B------:R-:W-:Y:S01]  /*18b20*/  FFMA R229, R44, R36, R229 ;  /* 0x000000242ce57223 */ /* 0x000fe200000000e5 */
[C---:B------:R-:W-:Y:S01]  /*18b30*/  FFMA R208, R21.reuse, R29, R208 ;  /* 0x0000001d15d07223 */ /* 0x040fe200000000d0 */
[----:B------:R1:W-:Y:S01]  /*18b40*/  STL [R1+0xd4], R6 ;  /* 0x0000d40601007387 */ /* 0x0003e20000100800 */
        /* <DEDUP_REMOVED lines=9> */
[----:B-1----:R-:W-:Y:S01]  /*18be0*/  FFMA R6, R115, R43, R105 ;  /* 0x0000002b73067223 */ /* 0x002fe20000000069 */
        /* <DEDUP_REMOVED lines=13> */
[C---:B------:R-:W-:Y:S01]  /*18cc0*/  FFMA R5, R66.reuse, R30, R150 ;  /* 0x0000001e42057223 */ /* 0x040fe20000000096 */
[----:B-1----:R-:W-:Y:S01]  /*18cd0*/  FFMA R6, R67, R43, R104 ;  /* 0x0000002b43067223 */ /* 0x002fe20000000068 */
[C---:B------:R-:W-:Y:S01]  /*18ce0*/  FFMA R14, R66.reuse, R26, R149 ;  /* 0x0000001a420e7223 */ /* 0x040fe20000000095 */
[----:B------:R-:W-:Y:S01]  /*18cf0*/  FFMA R237, R66, R38, R237 ;  /* 0x0000002642ed7223 */ /* 0x000fe200000000ed */
[C---:B------:R-:W-:Y:S01]  /*18d00*/  FFMA R66, R234.reuse, R30, R147 ;  /* 0x0000001eea427223 */ /* 0x040fe20000000093 */
[C---:B------:R-:W-:Y:S01]  /*18d10*/  FFMA R13, R234.reuse, R26, R13 ;  /* 0x0000001aea0d7223 */ /* 0x040fe2000000000d */
[C---:B------:R-:W-:Y:S01]  /*18d20*/  FFMA R64, R234.reuse, R42, R64 ;  /* 0x0000002aea407223 */ /* 0x040fe20000000040 */
[----:B------:R-:W-:Y:S01]  /*18d30*/  FFMA R65, R234, R38, R65 ;  /* 0x00000026ea417223 */ /* 0x000fe20000000041 */
[----:B------:R1:W-:Y:S01]  /*18d40*/  STL [R1+0xcc], R6 ;  /* 0x0000cc0601007387 */ /* 0x0003e20000100800 */
[C---:B------:R-:W-:Y:S01]  /*18d50*/  FFMA R3, R7.reuse, R27, R3 ;  /* 0x0000001b07037223 */ /* 0x040fe20000000003 */
[----:B------:R-:W-:Y:S01]  /*18d60*/  FFMA R236, R7, R39, R236 ;  /* 0x0000002707ec7223 */ /* 0x000fe200000000ec */
[----:B------:R-:W-:Y:S01]  /*18d70*/  FFMA R13, R235, R27, R13 ;  /* 0x0000001beb0d7223 */ /* 0x000fe2000000000d */
[----:B------:R3:W-:Y:S01]  /*18d80*/  STL [R1+0xc8], R46 ;  /* 0x0000c82e01007387 */ /* 0x0007e20000100800 */
[C---:B------:R-:W-:Y:S01]  /*18d90*/  FFMA R5, R67.reuse, R31, R5 ;  /* 0x0000001f43057223 */ /* 0x040fe20000000005 */
[C---:B------:R-:W-:Y:S01]  /*18da0*/  FFMA R14, R67.reuse, R27, R14 ;  /* 0x0000001b430e7223 */ /* 0x040fe2000000000e */
[----:B------:R-:W-:Y:S01]  /*18db0*/  FFMA R237, R67, R39, R237 ;  /* 0x0000002743ed7223 */ /* 0x000fe200000000ed */
[C---:B------:R-:W-:Y:S01]  /*18dc0*/  FFMA R195, R93.reuse, R29, R195 ;  /* 0x0000001d5dc37223 */ /* 0x040fe200000000c3 */
[----:B------:R-:W-:Y:S01]  /*18dd0*/  FFMA R196, R93, R25, R196 ;  /* 0x000000195dc47223 */ /* 0x000fe200000000c4 */
[-C--:B-1----:R-:W-:Y:S01]  /*18de0*/  FFMA R6, R7, R31.reuse, R101 ;  /* 0x0000001f07067223 */ /* 0x082fe20000000065 */
[----:B------:R-:W-:Y:S01]  /*18df0*/  FFMA R7, R235, R31, R66 ;  /* 0x0000001feb077223 */ /* 0x000fe20000000042 */
[C---:B------:R-:W-:Y:S01]  /*18e00*/  FFMA R143, R93.reuse, R41, R143 ;  /* 0x000000295d8f7223 */ /* 0x040fe2000000008f */
[----:B------:R-:W-:Y:S01]  /*18e10*/  FFMA R230, R93, R37, R230 ;  /* 0x000000255de67223 */ /* 0x000fe200000000e6 */
[C---:B---3--:R-:W-:Y:S01]  /*18e20*/  FFMA R46, R235.reuse, R43, R64 ;  /* 0x0000002beb2e7223 */ /* 0x048fe20000000040 */
[----:B------:R-:W-:Y:S01]  /*18e30*/  FFMA R235, R235, R39, R65 ;  /* 0x00000027ebeb7223 */ /* 0x000fe20000000041 */
[-C--:B------:R-:W-:Y:S01]  /*18e40*/  FFMA R92, R106, R42.reuse, R92 ;  /* 0x0000002a6a5c7223 */ /* 0x080fe2000000005c */
[----:B------:R-:W1:Y:S01]  /*18e50*/  LDS.128 R64, [R0.X4+UR5+0x6280] ;  /* 0x0062800500407984 */ /* 0x000e620008004c00 */
[----:B------:R-:W-:-:S03]  /*18e60*/  FFMA R93, R110, R42, R145 ;  /* 0x0000002a6e5d7223 */ /* 0x000fc60000000091 */
[----:B------:R3:W-:Y:S01]  /*18e70*/  STL [R1+0xc4], R46 ;  /* 0x0000c42e01007387 */ /* 0x0007e20000100800 */
[C---:B--2---:R-:W-:Y:S01]  /*18e80*/  FFMA R193, R88.reuse, R28, R193 ;  /* 0x0000001c58c17223 */ /* 0x044fe200000000c1 */
[C---:B------:R-:W-:Y:S01]  /*18e90*/  FFMA R194, R88.reuse, R24, R194 ;  /* 0x0000001858c27223 */ /* 0x040fe200000000c2 */
[C---:B------:R-:W-:Y:S01]  /*18ea0*/  FFMA R166, R88.reuse, R40, R166 ;  /* 0x0000002858a67223 */ /* 0x040fe200000000a6 */
[----:B------:R-:W-:Y:S01]  /*18eb0*/  FFMA R231, R88, R36, R231 ;  /* 0x0000002458e77223 */ /* 0x000fe200000000e7 */
[----:B------:R-:W-:Y:S01]  /*18ec0*/  MOV R211, R218 ;  /* 0x000000da00d37202 */ /* 0x000fe20000000f00 */
[C---:B------:R-:W-:Y:S01]  /*18ed0*/  FFMA R191, R102.reuse, R30, R191 ;  /* 0x0000001e66bf7223 */ /* 0x040fe200000000bf */
[C---:B------:R-:W-:Y:S01]  /*18ee0*/  FFMA R192, R102.reuse, R26, R192 ;  /* 0x0000001a66c07223 */ /* 0x040fe200000000c0 */
[C---:B------:R-:W-:Y:S01]  /*18ef0*/  FFMA R232, R102.reuse, R38, R232 ;  /* 0x0000002666e87223 */ /* 0x040fe200000000e8 */
[----:B------:R-:W-:Y:S01]  /*18f00*/  FFMA R197, R47, R31, R197 ;  /* 0x0000001f2fc57223 */ /* 0x000fe200000000c5 */
[----:B---3--:R-:W-:Y:S01]  /*18f10*/  FFMA R46, R111, R43, R93 ;  /* 0x0000002b6f2e7223 */ /* 0x008fe2000000005d */
[C---:B------:R-:W-:Y:S01]  /*18f20*/  FFMA R193, R89.reuse, R29, R193 ;  /* 0x0000001d59c17223 */ /* 0x040fe200000000c1 */
[C---:B------:R-:W-:Y:S01]  /*18f30*/  FFMA R194, R89.reuse, R25, R194 ;  /* 0x0000001959c27223 */ /* 0x040fe200000000c2 */
[----:B------:R-:W-:Y:S01]  /*18f40*/  FFMA R88, R89, R41, R166 ;  /* 0x0000002959587223 */ /* 0x000fe200000000a6 */
[----:B------:R-:W-:Y:S01]  /*18f50*/  FFMA R198, R47, R27, R198 ;  /* 0x0000001b2fc67223 */ /* 0x000fe200000000c6 */
[----:B------:R2:W-:Y:S01]  /*18f60*/  STL [R1+0xc0], R46 ;  /* 0x0000c02e01007387 */ /* 0x0005e20000100800 */
[----:B------:R-:W-:Y:S01]  /*18f70*/  FFMA R231, R89, R37, R231 ;  /* 0x0000002559e77223 */ /* 0x000fe200000000e7 */
[----:B------:R-:W-:Y:S01]  /*18f80*/  FFMA R89, R102, R42, R144 ;  /* 0x0000002a66597223 */ /* 0x000fe20000000090 */
[----:B------:R-:W-:Y:S01]  /*18f90*/  MOV R210, R211 ;  /* 0x000000d300d27202 */ /* 0x000fe20000000f00 */
[----:B------:R-:W-:Y:S01]  /*18fa0*/  FFMA R229, R47, R39, R229 ;  /* 0x000000272fe57223 */ /* 0x000fe200000000e5 */
[----:B------:R-:W-:Y:S01]  /*18fb0*/  MOV R218, R124 ;  /* 0x0000007c00da7202 */ /* 0x000fe20000000f00 */
[----:B------:R-:W-:Y:S01]  /*18fc0*/  FFMA R45, R94, R42, R143 ;  /* 0x0000002a5e2d7223 */ /* 0x000fe2000000008f */
[C---:B------:R-:W-:Y:S01]  /*18fd0*/  FFMA R191, R103.reuse, R31, R191 ;  /* 0x0000001f67bf7223 */ /* 0x040fe200000000bf */
[C---:B------:R-:W-:Y:S01]  /*18fe0*/  FFMA R192, R103.reuse, R27, R192 ;  /* 0x0000001b67c07223 */ /* 0x040fe200000000c0 */
[----:B------:R-:W-:Y:S01]  /*18ff0*/  FFMA R232, R103, R39, R232 ;  /* 0x0000002767e87223 */ /* 0x000fe200000000e8 */
[----:B--2---:R-:W-:Y:S01]  /*19000*/  FFMA R46, R107, R43, R92 ;  /* 0x0000002b6b2e7223 */ /* 0x004fe2000000005c */
[----:B------:R-:W-:Y:S01]  /*19010*/  MOV R211, R214 ;  /* 0x000000d600d37202 */ /* 0x000fe20000000f00 */
[C---:B------:R-:W-:Y:S01]  /*19020*/  FFMA R88, R90.reuse, R42, R88 ;  /* 0x0000002a5a587223 */ /* 0x040fe20000000058 */
[----:B------:R-:W-:Y:S01]  /*19030*/  MOV R214, R215 ;  /* 0x000000d700d67202 */ /* 0x000fe20000000f00 */
[----:B------:R-:W-:Y:S01]  /*19040*/  FFMA R193, R90, R30, R193 ;  /* 0x0000001e5ac17223 */ /* 0x000fe200000000c1 */
[----:B------:R2:W-:Y:S01]  /*19050*/  STL [R1+0xbc], R46 ;  /* 0x0000bc2e01007387 */ /* 0x0005e20000100800 */
[----:B------:R-:W-:-:S02]  /*19060*/  MOV R215, R216 ;  /* 0x000000d800d77202 */ /* 0x000fc40000000f00 */
[----:B------:R-:W-:Y:S01]  /*19070*/  MOV R216, R217 ;  /* 0x000000d900d87202 */ /* 0x000fe20000000f00 */
[----:B------:R-:W-:Y:S01]  /*19080*/  FFMA R194, R90, R26, R194 ;  /* 0x0000001a5ac27223 */ /* 0x000fe200000000c2 */
[----:B------:R-:W-:Y:S01]  /*19090*/  MOV R217, R218 ;  /* 0x000000da00d97202 */ /* 0x000fe20000000f00 */
[C---:B------:R-:W-:Y:S01]  /*190a0*/  FFMA R189, R106.reuse, R30, R189 ;  /* 0x0000001e6abd7223 */ /* 0x040fe200000000bd */
[C---:B------:R-:W-:Y:S01]  /*190b0*/  FFMA R190, R106.reuse, R26, R190 ;  /* 0x0000001a6abe7223 */ /* 0x040fe200000000be */
[----:B------:R-:W-:Y:S01]  /*190c0*/  FFMA R233, R106, R38, R233 ;  /* 0x000000266ae97223 */ /* 0x000fe200000000e9 */
[C---:B------:R-:W-:Y:S01]  /*190d0*/  FFMA R187, R110.reuse, R30, R187 ;  /* 0x0000001e6ebb7223 */ /* 0x040fe200000000bb */
[-C--:B--2---:R-:W-:Y:S01]  /*190e0*/  FFMA R46, R103, R43.reuse, R89 ;  /* 0x0000002b672e7223 */ /* 0x084fe20000000059 */
[----:B------:R-:W-:Y:S01]  /*190f0*/  MOV R218, R222 ;  /* 0x000000de00da7202 */ /* 0x000fe20000000f00 */
[----:B------:R-:W-:Y:S01]  /*19100*/  FFMA R45, R95, R43, R45 ;  /* 0x0000002b5f2d7223 */ /* 0x000fe2000000002d */
[----:B------:R-:W-:Y:S01]  /*19110*/  MOV R222, R224 ;  /* 0x000000e000de7202 */ /* 0x000fe20000000f00 */
[----:B------:R-:W-:Y:S01]  /*19120*/  FFMA R188, R110, R26, R188 ;  /* 0x0000001a6ebc7223 */ /* 0x000fe200000000bc */
[----:B------:R2:W-:Y:S03]  /*19130*/  STL [R1+0xb8], R46 ;  /* 0x0000b82e01007387 */ /* 0x0005e60000100800 */
[----:B-1----:R-:W-:Y:S01]  /*19140*/  FFMA R103, R64, R76, R222 ;  /* 0x0000004c40677223 */ /* 0x002fe200000000de */
[----:B------:R-:W-:Y:S01]  /*19150*/  MOV R222, R225 ;  /* 0x000000e100de7202 */ /* 0x000fe20000000f00 */
[----:B------:R-:W-:Y:S01]  /*19160*/  FFMA R234, R110, R38, R146 ;  /* 0x000000266eea7223 */ /* 0x000fe20000000092 */
[C---:B------:R-:W-:Y:S01]  /*19170*/  FFMA R185, R86.reuse, R30, R185 ;  /* 0x0000001e56b97223 */ /* 0x040fe200000000b9 */
[C---:B------:R-:W-:Y:S01]  /*19180*/  FFMA R184, R86.reuse, R26, R184 ;  /* 0x0000001a56b87223 */ /* 0x040fe200000000b8 */
[----:B------:R-:W-:Y:S01]  /*19190*/  FFMA R241, R86, R38, R241 ;  /* 0x0000002656f17223 */ /* 0x000fe200000000f1 */
[----:B------:R-:W-:Y:S01]  /*191a0*/  FFMA R8, R10, R30, R8 ;  /* 0x0000001e0a087223 */ /* 0x000fe20000000008 */
[C---:B--2---:R-:W-:Y:S01]  /*191b0*/  FFMA R46, R91.reuse, R43, R88 ;  /* 0x0000002b5b2e7223 */ /* 0x044fe20000000058 */
[----:B------:R-:W-:Y:S01]  /*191c0*/  FFMA R231, R90, R38, R231 ;  /* 0x000000265ae77223 */ /* 0x000fe200000000e7 */
[C---:B------:R-:W-:Y:S01]  /*191d0*/  FFMA R193, R91.reuse, R31, R193 ;  /* 0x0000001f5bc17223 */ /* 0x040fe200000000c1 */
[C---:B------:R-:W-:Y:S01]  /*191e0*/  FFMA R194, R91.reuse, R27, R194 ;  /* 0x0000001b5bc27223 */ /* 0x040fe200000000c2 */
[----:B------:R-:W-:Y:S01]  /*191f0*/  MOV R224, R2 ;  /* 0x0000000200e07202 */ /* 0x000fe20000000f00 */
[----:B------:R-:W-:Y:S04]  /*19200*/  STL [R1+0xb4], R46 ;  /* 0x0000b42e01007387 */ /* 0x000fe80000100800 */
[----:B------:R-:W-:Y:S04]  /*19210*/  STL [R1+0xb0], R45 ;  /* 0x0000b02d01007387 */ /* 0x000fe80000100800 */
[----:B------:R-:W2:Y:S01]  /*19220*/  LDL.LU R225, [R1+0xc] ;  /* 0x00000c0001e17983 */ /* 0x000ea20000300800 */
[----:B------:R-:W-:-:S03]  /*19230*/  FFMA R231, R91, R39, R231 ;  /* 0x000000275be77223 */ /* 0x000fc600000000e7 */
[----:B------:R-:W1:Y:S01]  /*19240*/  LDS.128 R88, [R0.X4+UR5+0x6380] ;  /* 0x0063800500587984 */ /* 0x000e620008004c00 */
[----:B------:R-:W-:-:S03]  /*19250*/  FFMA R2, R47, R43, R44 ;  /* 0x0000002b2f027223 */ /* 0x000fc6000000002c */
[----:B------:R-:W3:Y:S01]  /*19260*/  LDS.128 R44, [R0.X4+UR5+0x7080] ;  /* 0x00708005002c7984 */ /* 0x000ee20008004c00 */
        /* <DEDUP_REMOVED lines=33> */
[----:B------:R-:W-:Y:S01]  /*19480*/  FFMA R244, R125, R37, R244 ;  /* 0x000000257df47223 */ /* 0x000fe200000000f4 */
[----:B------:R-:W-:Y:S01]  /*19490*/  FFMA R208, R23, R31, R208 ;  /* 0x0000001f17d07223 */ /* 0x000fe200000000d0 */
[C---:B-1----:R-:W-:Y:S01]  /*194a0*/  FFMA R105, R88.reuse, R52, R228 ;  /* 0x0000003458697223 */ /* 0x042fe200000000e4 */
[C---:B------:R-:W-:Y:S01]  /*194b0*/  FFMA R104, R88.reuse, R80, R219 ;  /* 0x0000005058687223 */ /* 0x040fe200000000db */
[----:B------:R-:W4:Y:S01]  /*194c0*/  LDL.LU R228, [R1+0x30] ;  /* 0x0000300001e47983 */ /* 0x000f220000300800 */
[C---:B------:R-:W-:Y:S01]  /*194d0*/  FFMA R106, R88.reuse, R60, R220 ;  /* 0x0000003c586a7223 */ /* 0x040fe200000000dc */
[----:B------:R-:W-:-:S02]  /*194e0*/  FFMA R107, R88, R76, R221 ;  /* 0x0000004c586b7223 */ /* 0x000fc400000000dd */
[----:B------:R-:W4:Y:S01]  /*194f0*/  LDL.LU R219, [R1+0x2c] ;  /* 0x00002c0001db7983 */ /* 0x000f220000300800 */
[C---:B---3--:R-:W-:Y:S01]  /*19500*/  FFMA R108, R44.reuse, R52, R222 ;  /* 0x000000342c6c7223 */ /* 0x048fe200000000de */
[C---:B------:R-:W-:Y:S02]  /*19510*/  FFMA R109, R44.reuse, R80, R223 ;  /* 0x000000502c6d7223 */ /* 0x040fe400000000df */
[----:B------:R-:W3:Y:S01]  /*19520*/  LDL.LU R220, [R1+0x28] ;  /* 0x0000280001dc7983 */ /* 0x000ee20000300800 */
[----:B------:R-:W-:-:S03]  /*19530*/  FFMA R110, R44, R60, R224 ;  /* 0x0000003c2c6e7223 */ /* 0x000fc600000000e0 */
[----:B------:R-:W3:Y:S04]  /*19540*/  LDL.LU R221, [R1+0x8] ;  /* 0x0000080001dd7983 */ /* 0x000ee80000300800 */
[----:B------:R-:W3:Y:S04]  /*19550*/  LDL.LU R222, [R1+0x24] ;  /* 0x0000240001de7983 */ /* 0x000ee80000300800 */
[----:B------:R-:W3:Y:S04]  /*19560*/  LDL.LU R223, [R1+0x20] ;  /* 0x0000200001df7983 */ /* 0x000ee80000300800 */
[----:B------:R-:W3:Y:S01]  /*19570*/  LDL.LU R224, [R1+0x1c] ;  /* 0x00001c0001e07983 */ /* 0x000ee20000300800 */
        /* <DEDUP_REMOVED lines=10> */
[C---:B------:R-:W-:Y:S01]  /*19620*/  FFMA R17, R23.reuse, R27, R17 ;  /* 0x0000001b17117223 */ /* 0x040fe20000000011 */
[----:B------:R-:W1:Y:S01]  /*19630*/  LDS.128 R84, [R0.X4+UR5+0x6180] ;  /* 0x0061800500547984 */ /* 0x000e620008004c00 */
[-C--:B------:R-:W-:Y:S01]  /*19640*/  FFMA R252, R23, R39.reuse, R252 ;  /* 0x0000002717fc7223 */ /* 0x080fe200000000fc */
        /* <DEDUP_REMOVED lines=14> */
[----:B------:R-:W-:Y:S04]  /*19730*/  LDS.128 R144, [R0.X4+UR5+0x53b0] ;  /* 0x0053b00500907984 */ /* 0x000fe80008004c00 */
[----:B------:R-:W-:Y:S04]  /*19740*/  LDS.128 R148, [R0.X4+UR5+0x60b0] ;  /* 0x0060b00500947984 */ /* 0x000fe80008004c00 */
[----:B------:R-:W-:Y:S04]  /*19750*/  LDS.128 R168, [R0.X4+UR5+0x71b0] ;  /* 0x0071b00500a87984 */ /* 0x000fe80008004c00 */
[----:B------:R-:W-:Y:S01]  /*19760*/  LDS.128 R164, [R0.X4+UR5+0x70b0] ;  /* 0x0070b00500a47984 */ /* 0x000fe20008004c00 */
[----:B--2---:R-:W-:Y:S01]  /*19770*/  FFMA R111, R44, R76, R225 ;  /* 0x0000004c2c6f7223 */ /* 0x004fe200000000e1 */
[----:B------:R-:W-:-:S02]  /*19780*/  FFMA R195, R95, R31, R195 ;  /* 0x0000001f5fc37223 */ /* 0x000fc400000000c3 */
[----:B------:R-:W2:Y:S01]  /*19790*/  LDL.LU R225, [R1+0x4] ;  /* 0x0000040001e17983 */ /* 0x000ea20000300800 */
        /* <DEDUP_REMOVED lines=12> */
[----:B------:R-:W-:Y:S01]  /*19860*/  FFMA R102, R61, R65, R102 ;  /* 0x000000413d667223 */ /* 0x000fe20000000066 */
        /* <DEDUP_REMOVED lines=13> */
[----:B------:R-:W4:Y:S01]  /*19940*/  LDS.128 R84, [R0.X4+UR5+0x7180] ;  /* 0x0071800500547984 */ /* 0x000f220008004c00 */
[-C--:B------:R-:W-:Y:S01]  /*19950*/  FFMA R100, R83, R67.reuse, R100 ;  /* 0x0000004353647223 */ /* 0x080fe20000000064 */
[-C--:B------:R-:W-:Y:S01]  /*19960*/  FFMA R102, R63, R67.reuse, R102 ;  /* 0x000000433f667223 */ /* 0x080fe20000000066 */
[----:B------:R-:W-:Y:S01]  /*19970*/  FFMA R103, R79, R67, R103 ;  /* 0x000000434f677223 */ /* 0x000fe20000000067 */
[-C--:B------:R-:W-:Y:S01]  /*19980*/  FFMA R105, R53, R89.reuse, R105 ;  /* 0x0000005935697223 */ /* 0x080fe20000000069 */
[----:B------:R-:W1:Y:S01]  /*19990*/  LDS.128 R64, [R0.X4+UR5+0x7280] ;  /* 0x0072800500407984 */ /* 0x000e620008004c00 */
        /* <DEDUP_REMOVED lines=34> */
[C---:B------:R-:W-:Y:S01]  /*19bc0*/  FFMA R181, R119.reuse, R27, R181 ;  /* 0x0000001b77b57223 */ /* 0x040fe200000000b5 */
[----:B------:R-:W-:Y:S01]  /*19bd0*/  FFMA R242, R119, R39, R242 ;  /* 0x0000002777f27223 */ /* 0x000fe200000000f2 */
[C---:B----4-:R-:W-:Y:S01]  /*19be0*/  FFMA R113, R84.reuse, R52, R228 ;  /* 0x0000003454717223 */ /* 0x050fe200000000e4 */
[C---:B------:R-:W-:Y:S01]  /*19bf0*/  FFMA R112, R84.reuse, R80, R219 ;  /* 0x0000005054707223 */ /* 0x040fe200000000db */
[C---:B---3--:R-:W-:Y:S01]  /*19c00*/  FFMA R114, R84.reuse, R60, R220 ;  /* 0x0000003c54727223 */ /* 0x048fe200000000dc */
[----:B------:R-:W-:Y:S01]  /*19c10*/  FFMA R115, R84, R76, R221 ;  /* 0x0000004c54737223 */ /* 0x000fe200000000dd */
[C---:B-1----:R-:W-:Y:S01]  /*19c20*/  FFMA R117, R64.reuse, R52, R222 ;  /* 0x0000003440757223 */ /* 0x042fe200000000de */
        /* <DEDUP_REMOVED lines=53> */
[----:B------:R-:W3:Y:S01]  /*19f80*/  LDS.128 R52, [R0.X4+UR5+0x7090] ;  /* 0x0070900500347984 */ /* 0x000ee20008004c00 */
        /* <DEDUP_REMOVED lines=8> */
[----:B------:R-:W-:Y:S01]  /*1a010*/  FFMA R125, R246, R30, R158 ;  /* 0x0000001ef67d7223 */ /* 0x000fe2000000009e */
[----:B------:R-:W4:Y:S01]  /*1a020*/  LDS.128 R44, [R0.X4+UR5+0x7190] ;  /* 0x00719005002c7984 */ /* 0x000f220008004c00 */
[----:B------:R-:W-:-:S02]  /*1a030*/  FFMA R123, R83, R91, R123 ;  /* 0x0000005b537b7223 */ /* 0x000fc4000000007b */
[----:B------:R-:W-:Y:S01]  /*1a040*/  FFMA R23, R247, R31, R125 ;  /* 0x0000001ff7177223 */ /* 0x000fe2000000007d */
[-C--:B------:R-:W-:Y:S01]  /*1a050*/  FFMA R125, R79, R91.reuse, R97 ;  /* 0x0000005b4f7d7223 */ /* 0x080fe20000000061 */
        /* <DEDUP_REMOVED lines=17> */
[----:B------:R-:W1:Y:S01]  /*1a170*/  LDS.128 R60, [R0.X4+UR5+0x60a0] ;  /* 0x0060a005003c7984 */ /* 0x000e620008004c00 */
[----:B------:R-:W-:Y:S01]  /*1a180*/  FFMA R245, R245, R37, R203 ;  /* 0x00000025f5f57223 */ /* 0x000fe200000000cb */
[----:B------:R-:W-:Y:S01]  /*1a190*/  FFMA R250, R250, R38, R161 ;  /* 0x00000026fafa7223 */ /* 0x000fe200000000a1 */
[C---:B------:R-:W-:Y:S01]  /*1a1a0*/  FFMA R20, R251.reuse, R31, R20 ;  /* 0x0000001ffb147223 */ /* 0x040fe20000000014 */
[----:B------:R-:W-:Y:S01]  /*1a1b0*/  FFMA R35, R251, R27, R35 ;  /* 0x0000001bfb237223 */ /* 0x000fe20000000023 */
[C---:B------:R-:W-:Y:S01]  /*1a1c0*/  FFMA R21, R126.reuse, R26, R21 ;  /* 0x0000001a7e157223 */ /* 0x040fe20000000015 */
[----:B------:R-:W-:Y:S01]  /*1a1d0*/  FFMA R244, R126, R38, R244 ;  /* 0x000000267ef47223 */ /* 0x000fe200000000f4 */
[----:B------:R-:W-:Y:S01]  /*1a1e0*/  LDS.128 R128, [R0.X4+UR5+0x43b0] ;  /* 0x0043b00500807984 */ /* 0x000fe20008004c00 */
        /* <DEDUP_REMOVED lines=12> */
[C---:B----4-:R-:W-:Y:S01]  /*1a2b0*/  FFMA R85, R44.reuse, R48, R113 ;  /* 0x000000302c557223 */ /* 0x050fe20000000071 */
        /* <DEDUP_REMOVED lines=11> */
[----:B------:R-:W-:Y:S01]  /*1a370*/  LDS.128 R52, [R0.X4+UR5+0x61a0] ;  /* 0x0061a00500347984 */ /* 0x000fe20008004c00 */
[-C--:B------:R-:W-:Y:S01]  /*1a380*/  FFMA R85, R50, R46.reuse, R85 ;  /* 0x0000002e32557223 */ /* 0x080fe20000000055 */
[-C--:B------:R-:W-:Y:S01]  /*1a390*/  FFMA R86, R74, R46.reuse, R86 ;  /* 0x0000002e4a567223 */ /* 0x080fe20000000056 */
[-C--:B------:R-:W-:Y:S01]  /*1a3a0*/  FFMA R81, R58, R46.reuse, R81 ;  /* 0x0000002e3a517223 */ /* 0x080fe20000000051 */
[----:B------:R-:W-:Y:S01]  /*1a3b0*/  FFMA R101, R70, R46, R101 ;  /* 0x0000002e46657223 */ /* 0x000fe20000000065 */
[----:B------:R-:W-:Y:S01]  /*1a3c0*/  FFMA R85, R51, R47, R85 ;  /* 0x0000002f33557223 */ /* 0x000fe20000000055 */
[----:B------:R-:W-:Y:S04]  /*1a3d0*/  LDS.128 R136, [R0.X4+UR5+0x51b0] ;  /* 0x0051b00500887984 */ /* 0x000fe80008004c00 */
[----:B------:R-:W-:Y:S04]  /*1a3e0*/  LDS.128 R140, [R0.X4+UR5+0x52b0] ;  /* 0x0052b005008c7984 */ /* 0x000fe80008004c00 */
[----:B------:R-:W-:Y:S01]  /*1a3f0*/  LDS.128 R152, [R0.X4+UR5+0x61b0] ;  /* 0x0061b00500987984 */ /* 0x000fe20008004c00 */
[----:B--2---:R-:W-:Y:S01]  /*1a400*/  FFMA R119, R64, R76, R225 ;  /* 0x0000004c40777223 */ /* 0x004fe200000000e1 */
[C---:B-1----:R-:W-:Y:S01]  /*1a410*/  FFMA R98, R60.reuse, R36, R98 ;  /* 0x000000243c627223 */ /* 0x042fe20000000062 */
[----:B------:R-:W-:Y:S01]  /*1a420*/  FFMA R120, R60, R24, R120 ;  /* 0x000000183c787223 */ /* 0x000fe20000000078 */
[----:B------:R-:W-:Y:S01]  /*1a430*/  FFMA R246, R246, R38, R245 ;  /* 0x00000026f6f67223 */ /* 0x000fe200000000f5 */
[----:B------:R-:W-:Y:S01]  /*1a440*/  FFMA R119, R77, R65, R119 ;  /* 0x000000414d777223 */ /* 0x000fe20000000077 */
[----:B------:R-:W-:Y:S01]  /*1a450*/  FFMA R251, R251, R39, R250 ;  /* 0x00000027fbfb7223 */ /* 0x000fe200000000fa */
[----:B------:R-:W-:Y:S02]  /*1a460*/  LDS.128 R108, [R0.X4+UR5+0x32b0] ;  /* 0x0032b005006c7984 */ /* 0x000fe40008004c00 */
[----:B------:R-:W-:-:S02]  /*1a470*/  FFMA R119, R78, R66, R119 ;  /* 0x000000424e777223 */ /* 0x000fc40000000077 */
[----:B------:R-:W-:Y:S02]  /*1a480*/  LDS.128 R112, [R0.X4+UR5+0x33b0] ;  /* 0x0033b00500707984 */ /* 0x000fe40008004c00 */
[----:B------:R-:W-:Y:S02]  /*1a490*/  FFMA R119, R79, R67, R119 ;  /* 0x000000434f777223 */ /* 0x000fe40000000077 */
[----:B------:R-:W1:Y:S04]  /*1a4a0*/  LDS.128 R64, [R0.X4+UR5+0x6390] ;  /* 0x0063900500407984 */ /* 0x000e680008004c00 */
[----:B------:R-:W2:Y:S04]  /*1a4b0*/  LDS.128 R76, [R0.X4+UR5+0x7290] ;  /* 0x00729005004c7984 */ /* 0x000ea80008004c00 */
[----:B------:R-:W-:Y:S04]  /*1a4c0*/  LDS.128 R132, [R0.X4+UR5+0x50b0] ;  /* 0x0050b00500847984 */ /* 0x000fe80008004c00 */
[----:B------:R-:W-:Y:S04]  /*1a4d0*/  LDS.128 R156, [R0.X4+UR5+0x62b0] ;  /* 0x0062b005009c7984 */ /* 0x000fe80008004c00 */
[----:B------:R-:W-:Y:S01]  /*1a4e0*/  LDS.128 R160, [R0.X4+UR5+0x63b0] ;  /* 0x0063b00500a07984 */ /* 0x000fe20008004c00 */
        /* <DEDUP_REMOVED lines=16> */
[C---:B--2---:R-:W-:Y:S01]  /*1a5f0*/  FFMA R45, R76.reuse, R48, R117 ;  /* 0x000000304c2d7223 */ /* 0x044fe20000000075 */
[----:B------:R-:W1:Y:S01]  /*1a600*/  LDS.128 R64, [R0.X4+UR5+0x7390] ;  /* 0x0073900500407984 */ /* 0x000e620008004c00 */
        /* <DEDUP_REMOVED lines=16> */
[C---:B------:R-:W-:Y:S01]  /*1a710*/  FFMA R101, R71.reuse, R47, R101 ;  /* 0x0000002f47657223 */ /* 0x040fe20000000065 */
[----:B------:R-:W-:Y:S01]  /*1a720*/  FFMA R79, R71, R79, R44 ;  /* 0x0000004f474f7223 */ /* 0x000fe2000000002c */
[C---:B------:R-:W-:Y:S01]  /*1a730*/  FFMA R88, R52.reuse, R40, R88 ;  /* 0x0000002834587223 */ /* 0x040fe20000000058 */
[----:B------:R-:W2:Y:S01]  /*1a740*/  LDS.128 R44, [R0.X4+UR5+0x62a0] ;  /* 0x0062a005002c7984 */ /* 0x000ea20008004c00 */
[C---:B------:R-:W-:Y:S01]  /*1a750*/  FFMA R90, R52.reuse, R36, R90 ;  /* 0x00000024345a7223 */ /* 0x040fe2000000005a */
[----:B------:R-:W-:Y:S01]  /*1a760*/  FFMA R122, R52, R24, R122 ;  /* 0x00000018347a7223 */ /* 0x000fe2000000007a */
[----:B------:R-:W-:Y:S01]  /*1a770*/  FFMA R247, R247, R39, R246 ;  /* 0x00000027f7f77223 */ /* 0x000fe200000000f6 */
        /* <DEDUP_REMOVED lines=11> */
[-C--:B------:R-:W-:Y:S01]  /*1a830*/  FFMA R65, R58, R66.reuse, R124 ;  /* 0x000000423a417223 */ /* 0x080fe2000000007c */
[----:B------:R-:W-:-:S02]  /*1a840*/  FFMA R64, R50, R66, R96 ;  /* 0x0000004232407223 */ /* 0x000fc40000000060 */
[----:B------:R-:W-:Y:S01]  /*1a850*/  FFMA R69, R29, R61, R48 ;  /* 0x0000003d1d457223 */ /* 0x000fe20000000030 */
[-C--:B------:R-:W-:Y:S02]  /*1a860*/  FFMA R65, R59, R67.reuse, R65 ;  /* 0x000000433b417223 */ /* 0x080fe40000000041 */
[----:B------:R-:W1:Y:S01]  /*1a870*/  LDS.128 R56, [R0.X4+UR5+0x63a0] ;  /* 0x0063a00500387984 */ /* 0x000e620008004c00 */
[----:B------:R-:W-:Y:S01]  /*1a880*/  FFMA R64, R51, R67, R64 ;  /* 0x0000004333407223 */ /* 0x000fe20000000040 */
[----:B------:R-:W-:Y:S01]  /*1a890*/  FFMA R50, R60, R40, R99 ;  /* 0x000000283c327223 */ /* 0x000fe20000000063 */
[C---:B------:R-:W-:Y:S01]  /*1a8a0*/  FFMA R48, R62.reuse, R30, R69 ;  /* 0x0000001e3e307223 */ /* 0x040fe20000000045 */
[-C--:B------:R-:W-:Y:S02]  /*1a8b0*/  FFMA R51, R37, R61.reuse, R98 ;  /* 0x0000003d25337223 */ /* 0x080fe40000000062 */
        /* <DEDUP_REMOVED lines=8> */
[----:B------:R-:W3:Y:S01]  /*1a940*/  LDS.128 R48, [R0.X4+UR5+0x70a0] ;  /* 0x0070a00500307984 */ /* 0x000ee20008004c00 */
[----:B------:R-:W-:Y:S01]  /*1a950*/  FFMA R62, R62, R26, R61 ;  /* 0x0000001a3e3e7223 */ /* 0x000fe2000000003d */
[----:B------:R-:W-:Y:S01]  /*1a960*/  FFMA R61, R41, R53, R88 ;  /* 0x00000035293d7223 */ /* 0x000fe20000000058 */
[C---:B------:R-:W-:Y:S02]  /*1a970*/  FFMA R200, R63.reuse, R43, R200 ;  /* 0x0000002b3fc87223 */ /* 0x040fe400000000c8 */
[----:B------:R-:W-:Y:S01]  /*1a980*/  FFMA R217, R63, R27, R62 ;  /* 0x0000001b3fd97223 */ /* 0x000fe2000000003e */
[-C--:B------:R-:W-:Y:S01]  /*1a990*/  FFMA R63, R37, R53.reuse, R90 ;  /* 0x00000035253f7223 */ /* 0x080fe2000000005a */
[----:B------:R-:W-:Y:S01]  /*1a9a0*/  FFMA R53, R25, R53, R122 ;  /* 0x0000003519357223 */ /* 0x000fe2000000007a */
[C---:B------:R-:W-:Y:S01]  /*1a9b0*/  FFMA R52, R54.reuse, R42, R61 ;  /* 0x0000002a36347223 */ /* 0x040fe2000000003d */
[C---:B------:R-:W-:Y:S01]  /*1a9c0*/  FFMA R216, R54.reuse, R30, R69 ;  /* 0x0000001e36d87223 */ /* 0x040fe20000000045 */
[C---:B------:R-:W-:Y:S01]  /*1a9d0*/  FFMA R206, R54.reuse, R38, R63 ;  /* 0x0000002636ce7223 */ /* 0x040fe2000000003f */
[----:B------:R-:W-:Y:S01]  /*1a9e0*/  FFMA R220, R54, R26, R53 ;  /* 0x0000001a36dc7223 */ /* 0x000fe20000000035 */
[C---:B------:R-:W-:Y:S01]  /*1a9f0*/  FFMA R201, R55.reuse, R43, R52 ;  /* 0x0000002b37c97223 */ /* 0x040fe20000000034 */
[C---:B--2---:R-:W-:Y:S01]  /*1aa00*/  FFMA R54, R44.reuse, R36, R83 ;  /* 0x000000242c367223 */ /* 0x044fe20000000053 */
[----:B------:R-:W-:Y:S01]  /*1aa10*/  FFMA R52, R44, R28, R91 ;  /* 0x0000001c2c347223 */ /* 0x000fe2000000005b */
[C---:B------:R-:W-:Y:S01]  /*1aa20*/  FFMA R206, R55.reuse, R39, R206 ;  /* 0x0000002737ce7223 */ /* 0x040fe200000000ce */
[C---:B------:R-:W-:Y:S01]  /*1aa30*/  FFMA R216, R55.reuse, R31, R216 ;  /* 0x0000001f37d87223 */ /* 0x040fe200000000d8 */
[----:B------:R-:W-:Y:S01]  /*1aa40*/  FFMA R220, R55, R27, R220 ;  /* 0x0000001b37dc7223 */ /* 0x000fe200000000dc */
[-C--:B------:R-:W-:Y:S01]  /*1aa50*/  FFMA R63, R37, R45.reuse, R54 ;  /* 0x0000002d253f7223 */ /* 0x080fe20000000036 */
[----:B------:R-:W-:-:S02]  /*1aa60*/  FFMA R69, R29, R45, R52 ;  /* 0x0000002d1d457223 */ /* 0x000fc40000000034 */
[----:B------:R-:W2:Y:S01]  /*1aa70*/  LDS.128 R52, [R0.X4+UR5+0x71a0] ;  /* 0x0071a00500347984 */ /* 0x000ea20008004c00 */
[C---:B------:R-:W-:Y:S01]  /*1aa80*/  FFMA R60, R44.reuse, R40, R89 ;  /* 0x000000282c3c7223 */ /* 0x040fe20000000059 */
[----:B------:R-:W-:Y:S01]  /*1aa90*/  FFMA R44, R44, R24, R95 ;  /* 0x000000182c2c7223 */ /* 0x000fe2000000005f */
[----:B-1----:R-:W-:Y:S02]  /*1aaa0*/  FFMA R94, R56, R28, R94 ;  /* 0x0000001c385e7223 */ /* 0x002fe4000000005e */
[-C--:B------:R-:W-:Y:S01]  /*1aab0*/  FFMA R61, R41, R45.reuse, R60 ;  /* 0x0000002d293d7223 */ /* 0x080fe2000000003c */
[----:B------:R-:W-:Y:S01]  /*1aac0*/  FFMA R45, R25, R45, R44 ;  /* 0x0000002d192d7223 */ /* 0x000fe2000000002c */
[C---:B------:R-:W-:Y:S01]  /*1aad0*/  FFMA R44, R46.reuse, R30, R69 ;  /* 0x0000001e2e2c7223 */ /* 0x040fe20000000045 */
[C---:B------:R-:W-:Y:S01]  /*1aae0*/  FFMA R210, R46.reuse, R38, R63 ;  /* 0x000000262ed27223 */ /* 0x040fe2000000003f */
        /* <DEDUP_REMOVED lines=17> */
[----:B---3--:R-:W-:Y:S01]  /*1ac00*/  FFMA R44, R48, R40, R87 ;  /* 0x00000028302c7223 */ /* 0x008fe20000000057 */
[C---:B------:R-:W-:Y:S01]  /*1ac10*/  FFMA R214, R58.reuse, R38, R47 ;  /* 0x000000263ad67223 */ /* 0x040fe2000000002f */
[----:B------:R-:W-:Y:S01]  /*1ac20*/  FFMA R226, R58, R26, R57 ;  /* 0x0000001a3ae27223 */ /* 0x000fe20000000039 */
[----:B------:R-:W-:Y:S01]  /*1ac30*/  FFMA R203, R59, R43, R46 ;  /* 0x0000002b3bcb7223 */ /* 0x000fe2000000002e */
[-C--:B------:R-:W-:Y:S01]  /*1ac40*/  FFMA R57, R41, R49.reuse, R44 ;  /* 0x0000003129397223 */ /* 0x080fe2000000002c */
[C---:B------:R-:W-:Y:S01]  /*1ac50*/  FFMA R92, R48.reuse, R28, R92 ;  /* 0x0000001c305c7223 */ /* 0x040fe2000000005c */
[----:B------:R-:W3:Y:S03]  /*1ac60*/  LDS.128 R44, [R0.X4+UR5+0x73a0] ;  /* 0x0073a005002c7984 */ /* 0x000ee60008004c00 */
        /* <DEDUP_REMOVED lines=8> */
[----:B------:R-:W-:Y:S01]  /*1acf0*/  FFMA R225, R51, R31, R48 ;  /* 0x0000001f33e17223 */ /* 0x000fe20000000030 */
[----:B--2---:R-:W-:Y:S01]  /*1ad00*/  FFMA R48, R52, R28, R81 ;  /* 0x0000001c34307223 */ /* 0x004fe20000000051 */
[----:B------:R-:W-:Y:S01]  /*1ad10*/  FFMA R49, R25, R49, R100 ;  /* 0x0000003119317223 */ /* 0x000fe20000000064 */
[----:B------:R-:W-:Y:S01]  /*1ad20*/  FFMA R218, R50, R38, R59 ;  /* 0x0000002632da7223 */ /* 0x000fe2000000003b */
[----:B------:R-:W-:Y:S01]  /*1ad30*/  FFMA R86, R52, R36, R86 ;  /* 0x0000002434567223 */ /* 0x000fe20000000056 */
        /* <DEDUP_REMOVED lines=12> */
[C---:B-1----:R-:W-:Y:S01]  /*1ae00*/  FFMA R78, R60.reuse, R40, R78 ;  /* 0x000000283c4e7223 */ /* 0x042fe2000000004e */
        /* <DEDUP_REMOVED lines=24> */
[----:B---3--:R-:W-:Y:S01]  /*1af90*/  FFMA R64, R44, R40, R64 ;  /* 0x000000282c407223 */ /* 0x008fe20000000040 */
[----:B------:R-:W-:Y:S04]  /*1afa0*/  LDS.128 R48, [R0.X4+UR5+0xb0] ;  /* 0x0000b00500307984 */ /* 0x000fe80008004c00 */
[----:B------:R-:W1:Y:S01]  /*1afb0*/  LDS.128 R52, [R32+0xb0] ;  /* 0x0000b00020347984 */ /* 0x000e620000000c00 */
[----:B------:R-:W-:-:S03]  /*1afc0*/  FFMA R250, R63, R27, R250 ;  /* 0x0000001b3ffa7223 */ /* 0x000fc600000000fa */
[----:B------:R-:W2:Y:S01]  /*1afd0*/  LDS.128 R56, [R0.X4+UR5+0x1b0] ;  /* 0x0001b00500387984 */ /* 0x000ea20008004c00 */
[C---:B------:R-:W-:Y:S01]  /*1afe0*/  FFMA R28, R44.reuse, R28, R65 ;  /* 0x0000001c2c1c7223 */ /* 0x040fe20000000041 */
[C---:B------:R-:W-:Y:S01]  /*1aff0*/  FFMA R24, R44.reuse, R24, R67 ;  /* 0x000000182c187223 */ /* 0x040fe20000000043 */
[----:B------:R-:W-:Y:S01]  /*1b000*/  FFMA R41, R41, R45, R64 ;  /* 0x0000002d29297223 */ /* 0x000fe20000000040 */
[----:B------:R-:W3:Y:S04]  /*1b010*/  LDS.128 R60, [R0.X4+UR5+0x2b0] ;  /* 0x0002b005003c7984 */ /* 0x000ee80008004c00 */
[----:B------:R-:W4:Y:S04]  /*1b020*/  LDS.128 R64, [R0.X4+UR5+0x3b0] ;  /* 0x0003b00500407984 */ /* 0x000f280008004c00 */
[----:B------:R-:W1:Y:S01]  /*1b030*/  LDS.128 R68, [R0.X4+UR5+0x10b0] ;  /* 0x0010b00500447984 */ /* 0x000e620008004c00 */
[----:B------:R-:W-:-:S03]  /*1b040*/  FFMA R36, R44, R36, R75 ;  /* 0x000000242c247223 */ /* 0x000fc6000000004b */
[----:B------:R-:W3:Y:S04]  /*1b050*/  LDS.128 R72, [R0.X4+UR5+0x11b0] ;  /* 0x0011b00500487984 */ /* 0x000ee80008004c00 */
[----:B------:R-:W3:Y:S04]  /*1b060*/  LDS.128 R76, [R0.X4+UR5+0x12b0] ;  /* 0x0012b005004c7984 */ /* 0x000ee80008004c00 */
[----:B------:R-:W4:Y:S04]  /*1b070*/  LDS.128 R80, [R0.X4+UR5+0x13b0] ;  /* 0x0013b00500507984 */ /* 0x000f280008004c00 */
[----:B------:R-:W4:Y:S04]  /*1b080*/  LDS.128 R84, [R0.X4+UR5+0x20b0] ;  /* 0x0020b00500547984 */ /* 0x000f280008004c00 */
[----:B------:R-:W4:Y:S04]  /*1b090*/  LDS.128 R88, [R0.X4+UR5+0x21b0] ;  /* 0x0021b00500587984 */ /* 0x000f280008004c00 */
[----:B------:R-:W4:Y:S04]  /*1b0a0*/  LDS.128 R92, [R0.X4+UR5+0x22b0] ;  /* 0x0022b005005c7984 */ /* 0x000f280008004c00 */
[----:B------:R-:W4:Y:S04]  /*1b0b0*/  LDS.128 R96, [R0.X4+UR5+0x23b0] ;  /* 0x0023b00500607984 */ /* 0x000f280008004c00 */
[----:B------:R-:W4:Y:S01]  /*1b0c0*/  LDS.128 R100, [R0.X4+UR5+0x30b0] ;  /* 0x0030b00500647984 */ /* 0x000f220008004c00 */
[----:B------:R-:W-:-:S03]  /*1b0d0*/  FFMA R21, R127, R27, R21 ;  /* 0x0000001b7f157223 */ /* 0x000fc60000000015 */
[----:B------:R-:W4:Y:S01]  /*1b0e0*/  LDS.128 R120, [R0.X4+UR5+0x41b0] ;  /* 0x0041b00500787984 */ /* 0x000f220008004c00 */
[----:B------:R-:W-:Y:S01]  /*1b0f0*/  FFMA R244, R127, R39, R244 ;  /* 0x000000277ff47223 */ /* 0x000fe200000000f4 */
[----:B------:R-:W-:Y:S02]  /*1b100*/  FFMA R25, R25, R45, R24 ;  /* 0x0000002d19197223 */ /* 0x000fe40000000018 */
[----:B------:R-:W4:Y:S01]  /*1b110*/  LDS.128 R124, [R0.X4+UR5+0x42b0] ;  /* 0x0042b005007c7984 */ /* 0x000f220008004c00 */
[----:B------:R-:W-:Y:S01]  /*1b120*/  MOV R24, R177 ;  /* 0x000000b100187202 */ /* 0x000fe20000000f00 */
[-C--:B-1----:R-:W-:Y:S01]  /*1b130*/  FFMA R199, R48, R52.reuse, R199 ;  /* 0x0000003430c77223 */ /* 0x082fe200000000c7 */
[----:B--2---:R-:W-:Y:S01]  /*1b140*/  FFMA R16, R56, R52, R16 ;  /* 0x0000003438107223 */ /* 0x004fe20000000010 */
[C---:B------:R-:W-:Y:S01]  /*1b150*/  FFMA R41, R46.reuse, R42, R41 ;  /* 0x0000002a2e297223 */ /* 0x040fe20000000029 */
[----:B------:R-:W-:Y:S01]  /*1b160*/  MOV R42, R24 ;  /* 0x00000018002a7202 */ /* 0x000fe20000000f00 */
[-C--:B------:R-:W-:Y:S01]  /*1b170*/  FFMA R199, R49, R53.reuse, R199 ;  /* 0x0000003531c77223 */ /* 0x080fe200000000c7 */
[----:B------:R-:W-:Y:S01]  /*1b180*/  FFMA R25, R46, R26, R25 ;  /* 0x0000001a2e197223 */ /* 0x000fe20000000019 */
[-C--:B---3--:R-:W-:Y:S01]  /*1b190*/  FFMA R33, R60, R52.reuse, R33 ;  /* 0x000000343c217223 */ /* 0x088fe20000000021 */
[----:B------:R-:W-:Y:S01]  /*1b1a0*/  FFMA R24, R57, R53, R16 ;  /* 0x0000003539187223 */ /* 0x000fe20000000010 */
[-C--:B----4-:R-:W-:Y:S01]  /*1b1b0*/  FFMA R17, R64, R52.reuse, R17 ;  /* 0x0000003440117223 */ /* 0x090fe20000000011 */
[----:B------:R-:W-:Y:S01]  /*1b1c0*/  FFMA R29, R29, R45, R28 ;  /* 0x0000002d1d1d7223 */ /* 0x000fe2000000001c */
[----:B------:R-:W-:Y:S01]  /*1b1d0*/  FFMA R35, R68, R52, R35 ;  /* 0x0000003444237223 */ /* 0x000fe20000000023 */
[-C--:B------:R-:W-:Y:S01]  /*1b1e0*/  FFMA R199, R50, R54.reuse, R199 ;  /* 0x0000003632c77223 */ /* 0x080fe200000000c7 */
[----:B------:R-:W-:Y:S01]  /*1b1f0*/  FFMA R27, R47, R27, R25 ;  /* 0x0000001b2f1b7223 */ /* 0x000fe20000000019 */
[-C--:B------:R-:W-:Y:S01]  /*1b200*/  FFMA R33, R61, R53.reuse, R33 ;  /* 0x000000353d217223 */ /* 0x080fe20000000021 */
[----:B------:R-:W-:Y:S01]  /*1b210*/  FFMA R24, R58, R54, R24 ;  /* 0x000000363a187223 */ /* 0x000fe20000000018 */
[-C--:B------:R-:W-:Y:S01]  /*1b220*/  FFMA R25, R65, R53.reuse, R17 ;  /* 0x0000003541197223 */ /* 0x080fe20000000011 */
[----:B------:R-:W-:Y:S01]  /*1b230*/  FFMA R29, R46, R30, R29 ;  /* 0x0000001e2e1d7223 */ /* 0x000fe2000000001d */
[----:B------:R-:W-:Y:S01]  /*1b240*/  FFMA R35, R69, R53, R35 ;  /* 0x0000003545237223 */ /* 0x000fe20000000023 */
[-C--:B------:R-:W-:Y:S01]  /*1b250*/  FFMA R18, R72, R52.reuse, R18 ;  /* 0x0000003448127223 */ /* 0x080fe20000000012 */
[-C--:B------:R-:W-:Y:S01]  /*1b260*/  FFMA R30, R51, R55.reuse, R199 ;  /* 0x00000037331e7223 */ /* 0x080fe200000000c7 */
[----:B------:R-:W-:Y:S01]  /*1b270*/  FFMA R34, R76, R52, R34 ;  /* 0x000000344c227223 */ /* 0x000fe20000000022 */
[-C--:B------:R-:W-:Y:S01]  /*1b280*/  FFMA R33, R62, R54.reuse, R33 ;  /* 0x000000363e217223 */ /* 0x080fe20000000021 */
[----:B------:R-:W-:Y:S01]  /*1b290*/  FFMA R24, R59, R55, R24 ;  /* 0x000000373b187223 */ /* 0x000fe20000000018 */
[----:B------:R-:W-:Y:S01]  /*1b2a0*/  FFMA R37, R37, R45, R36 ;  /* 0x0000002d25257223 */ /* 0x000fe20000000024 */
[-C--:B------:R-:W-:Y:S01]  /*1b2b0*/  FFMA R25, R66, R54.reuse, R25 ;  /* 0x0000003642197223 */ /* 0x080fe20000000019 */
[----:B------:R-:W-:Y:S01]  /*1b2c0*/  MOV R45, R179 ;  /* 0x000000b3002d7202 */ /* 0x000fe20000000f00 */
[----:B------:R-:W-:Y:S01]  /*1b2d0*/  FFMA R35, R70, R54, R35 ;  /* 0x0000003646237223 */ /* 0x000fe20000000023 */
[----:B------:R-:W-:Y:S01]  /*1b2e0*/  MOV R28, R176 ;  /* 0x000000b0001c7202 */ /* 0x000fe20000000f00 */
[----:B------:R-:W-:Y:S01]  /*1b2f0*/  FFMA R31, R47, R31, R29 ;  /* 0x0000001f2f1f7223 */ /* 0x000fe2000000001d */
[----:B------:R-:W-:Y:S01]  /*1b300*/  MOV R40, R178 ;  /* 0x000000b200287202 */ /* 0x000fe20000000f00 */
[-C--:B------:R-:W-:Y:S01]  /*1b310*/  FFMA R26, R73, R53.reuse, R18 ;  /* 0x00000035491a7223 */ /* 0x080fe20000000012 */
[----:B------:R-:W1:Y:S01]  /*1b320*/  LDS.128 R176, [R0.X4+UR5+0x73b0] ;  /* 0x0073b00500b07984 */ /* 0x000e620008004c00 */
[----:B------:R-:W-:Y:S01]  /*1b330*/  FFMA R19, R80, R52, R19 ;  /* 0x0000003450137223 */ /* 0x000fe20000000013 */
[----:B------:R-:W-:Y:S01]  /*1b340*/  FFMA R34, R77, R53, R34 ;  /* 0x000000354d227223 */ /* 0x000fe20000000022 */
[-C--:B------:R-:W-:Y:S01]  /*1b350*/  FFMA R29, R63, R55.reuse, R33 ;  /* 0x000000373f1d7223 */ /* 0x080fe20000000021 */
[----:B------:R-:W-:Y:S01]  /*1b360*/  STL [R1+0xac], R30 ;  /* 0x0000ac1e01007387 */ /* 0x000fe20000100800 */
[----:B------:R-:W-:Y:S01]  /*1b370*/  FFMA R37, R46, R38, R37 ;  /* 0x000000262e257223 */ /* 0x000fe20000000025 */
[-C--:B------:R-:W-:Y:S01]  /*1b380*/  FFMA R21, R84, R52.reuse, R21 ;  /* 0x0000003454157223 */ /* 0x080fe20000000015 */
[----:B------:R-:W-:Y:S01]  /*1b390*/  FFMA R25, R67, R55, R25 ;  /* 0x0000003743197223 */ /* 0x000fe20000000019 */
[----:B------:R2:W-:Y:S01]  /*1b3a0*/  STL [R1+0xa8], R24 ;  /* 0x0000a81801007387 */ /* 0x0005e20000100800 */
[----:B------:R-:W-:Y:S01]  /*1b3b0*/  MOV R38, R45 ;  /* 0x0000002d00267202 */ /* 0x000fe20000000f00 */
[----:B------:R-:W-:Y:S01]  /*1b3c0*/  FFMA R180, R88, R52, R180 ;  /* 0x0000003458b47223 */ /* 0x000fe200000000b4 */
[----:B------:R-:W-:Y:S01]  /*1b3d0*/  MOV R45, R28 ;  /* 0x0000001c002d7202 */ /* 0x000fe20000000f00 */
[-C--:B------:R-:W-:Y:S01]  /*1b3e0*/  FFMA R26, R74, R54.reuse, R26 ;  /* 0x000000364a1a7223 */ /* 0x080fe2000000001a */
[-C--:B------:R-:W-:Y:S01]  /*1b3f0*/  FFMA R28, R81, R53.reuse, R19 ;  /* 0x00000035511c7223 */ /* 0x080fe20000000013 */
[----:B------:R-:W-:Y:S01]  /*1b400*/  FFMA R34, R78, R54, R34 ;  /* 0x000000364e227223 */ /* 0x000fe20000000022 */
[----:B------:R-:W-:Y:S01]  /*1b410*/  FFMA R21, R85, R53, R21 ;  /* 0x0000003555157223 */ /* 0x000fe20000000015 */
[----:B--2---:R-:W-:Y:S01]  /*1b420*/  FFMA R24, R71, R55, R35 ;  /* 0x0000003747187223 */ /* 0x004fe20000000023 */
[----:B------:R-:W-:Y:S01]  /*1b430*/  STL [R1+0xa4], R29 ;  /* 0x0000a41d01007387 */ /* 0x000fe20000100800 */
[-C--:B------:R-:W-:Y:S01]  /*1b440*/  FFMA R181, R92, R52.reuse, R181 ;  /* 0x000000345cb57223 */ /* 0x080fe200000000b5 */
[----:B------:R-:W-:Y:S01]  /*1b450*/  FFMA R180, R89, R53, R180 ;  /* 0x0000003559b47223 */ /* 0x000fe200000000b4 */
[-C--:B------:R-:W-:Y:S01]  /*1b460*/  FFMA R184, R96, R52.reuse, R184 ;  /* 0x0000003460b87223 */ /* 0x080fe200000000b8 */
[----:B------:R-:W-:Y:S01]  /*1b470*/  STL [R1+0xa0], R25 ;  /* 0x0000a01901007387 */ /* 0x000fe20000100800 */
[----:B------:R-:W-:Y:S01]  /*1b480*/  FFMA R26, R75, R55, R26 ;  /* 0x000000374b1a7223 */ /* 0x000fe2000000001a */
[----:B------:R-:W-:Y:S01]  /*1b490*/  FFMA R4, R100, R52, R4 ;  /* 0x0000003464047223 */ /* 0x000fe20000000004 */
[----:B------:R-:W-:Y:S01]  /*1b4a0*/  FFMA R28, R82, R54, R28 ;  /* 0x00000036521c7223 */ /* 0x000fe2000000001c */
[----:B------:R2:W-:Y:S01]  /*1b4b0*/  STL [R1+0x9c], R24 ;  /* 0x00009c1801007387 */ /* 0x0005e20000100800 */
[----:B------:R-:W-:Y:S01]  /*1b4c0*/  FFMA R11, R104, R52, R11 ;  /* 0x00000034680b7223 */ /* 0x000fe2000000000b */
[-C--:B------:R-:W-:Y:S01]  /*1b4d0*/  FFMA R21, R86, R54.reuse, R21 ;  /* 0x0000003656157223 */ /* 0x080fe20000000015 */
[-C--:B------:R-:W-:Y:S01]  /*1b4e0*/  FFMA R181, R93, R53.reuse, R181 ;  /* 0x000000355db57223 */ /* 0x080fe200000000b5 */
[----:B------:R-:W-:Y:S01]  /*1b4f0*/  FFMA R180, R90, R54, R180 ;  /* 0x000000365ab47223 */ /* 0x000fe200000000b4 */
[-C--:B------:R-:W-:Y:S01]  /*1b500*/  FFMA R184, R97, R53.reuse, R184 ;  /* 0x0000003561b87223 */ /* 0x080fe200000000b8 */
[----:B------:R-:W-:Y:S01]  /*1b510*/  FFMA R4, R101, R53, R4 ;  /* 0x0000003565047223 */ /* 0x000fe20000000004 */
[-C--:B------:R-:W-:Y:S01]  /*1b520*/  FFMA R186, R108, R52.reuse, R186 ;  /* 0x000000346cba7223 */ /* 0x080fe200000000ba */
[-C--:B------:R-:W-:Y:S01]  /*1b530*/  FFMA R14, R112, R52.reuse, R14 ;  /* 0x00000034700e7223 */ /* 0x080fe2000000000e */
[----:B------:R-:W-:Y:S01]  /*1b540*/  FFMA R3, R116, R52, R3 ;  /* 0x0000003474037223 */ /* 0x000fe20000000003 */
[-C--:B--2---:R-:W-:Y:S01]  /*1b550*/  FFMA R24, R79, R55.reuse, R34 ;  /* 0x000000374f187223 */ /* 0x084fe20000000022 */
[----:B------:R-:W-:Y:S01]  /*1b560*/  FFMA R25, R83, R55, R28 ;  /* 0x0000003753197223 */ /* 0x000fe2000000001c */
[----:B------:R-:W-:Y:S01]  /*1b570*/  STL [R1+0x98], R26 ;  /* 0x0000981a01007387 */ /* 0x000fe20000100800 */
[----:B------:R-:W-:Y:S01]  /*1b580*/  FFMA R11, R105, R53, R11 ;  /* 0x00000035690b7223 */ /* 0x000fe2000000000b */
[----:B------:R-:W-:Y:S01]  /*1b590*/  FFMA R21, R87, R55, R21 ;  /* 0x0000003757157223 */ /* 0x000fe20000000015 */
[-C--:B------:R-:W-:Y:S01]  /*1b5a0*/  FFMA R181, R94, R54.reuse, R181 ;  /* 0x000000365eb57223 */ /* 0x080fe200000000b5 */
[----:B------:R2:W-:Y:S01]  /*1b5b0*/  STL [R1+0x94], R24 ;  /* 0x0000941801007387 */ /* 0x0005e20000100800 */
[----:B------:R-:W-:Y:S01]  /*1b5c0*/  FFMA R184, R98, R54, R184 ;  /* 0x0000003662b87223 */ /* 0x000fe200000000b8 */
[----:B------:R-:W-:Y:S01]  /*1b5d0*/  FFMA R13, R120, R52, R13 ;  /* 0x00000034780d7223 */ /* 0x000fe2000000000d */
[-C--:B------:R-:W-:Y:S01]  /*1b5e0*/  FFMA R4, R102, R54.reuse, R4 ;  /* 0x0000003666047223 */ /* 0x080fe20000000004 */
[----:B------:R-:W-:Y:S01]  /*1b5f0*/  FFMA R186, R109, R53, R186 ;  /* 0x000000356dba7223 */ /* 0x000fe200000000ba */
[----:B------:R-:W-:Y:S01]  /*1b600*/  FFMA R11, R106, R54, R11 ;  /* 0x000000366a0b7223 */ /* 0x000fe2000000000b */
[----:B------:R3:W-:Y:S01]  /*1b610*/  STL [R1+0x90], R25 ;  /* 0x0000901901007387 */ /* 0x0007e20000100800 */
[----:B--2---:R-:W-:Y:S01]  /*1b620*/  FFMA R24, R91, R55, R180 ;  /* 0x000000375b187223 */ /* 0x004fe200000000b4 */
[----:B------:R-:W-:-:S02]  /*1b630*/  FFMA R14, R113, R53, R14 ;  /* 0x00000035710e7223 */ /* 0x000fc4000000000e */
[----:B------:R2:W-:Y:S01]  /*1b640*/  STL [R1+0x8c], R21 ;  /* 0x00008c1501007387 */ /* 0x0005e20000100800 */
[----:B------:R-:W-:Y:S01]  /*1b650*/  FFMA R3, R117, R53, R3 ;  /* 0x0000003575037223 */ /* 0x000fe20000000003 */
[-C--:B------:R-:W-:Y:S01]  /*1b660*/  FFMA R188, R124, R52.reuse, R188 ;  /* 0x000000347cbc7223 */ /* 0x080fe200000000bc */
[----:B---3--:R-:W-:Y:S01]  /*1b670*/  FFMA R25, R95, R55, R181 ;  /* 0x000000375f197223 */ /* 0x008fe200000000b5 */
[----:B------:R3:W-:Y:S01]  /*1b680*/  STL [R1+0x88], R24 ;  /* 0x0000881801007387 */ /* 0x0007e20000100800 */
[----:B------:R-:W-:Y:S01]  /*1b690*/  FFMA R13, R121, R53, R13 ;  /* 0x00000035790d7223 */ /* 0x000fe2000000000d */
[----:B------:R-:W-:Y:S01]  /*1b6a0*/  FFMA R190, R128, R52, R190 ;  /* 0x0000003480be7223 */ /* 0x000fe200000000be */
[----:B------:R-:W-:Y:S01]  /*1b6b0*/  FFMA R186, R110, R54, R186 ;  /* 0x000000366eba7223 */ /* 0x000fe200000000ba */
[----:B------:R-:W-:Y:S01]  /*1b6c0*/  FFMA R192, R132, R52, R192 ;  /* 0x0000003484c07223 */ /* 0x000fe200000000c0 */
[-C--:B--2---:R-:W-:Y:S01]  /*1b6d0*/  FFMA R21, R99, R55.reuse, R184 ;  /* 0x0000003763157223 */ /* 0x084fe200000000b8 */
[-C--:B------:R-:W-:Y:S01]  /*1b6e0*/  FFMA R14, R114, R54.reuse, R14 ;  /* 0x00000036720e7223 */ /* 0x080fe2000000000e */
[----:B------:R-:W-:Y:S01]  /*1b6f0*/  FFMA R3, R118, R54, R3 ;  /* 0x0000003676037223 */ /* 0x000fe20000000003 */
[-C--:B------:R-:W-:Y:S01]  /*1b700*/  FFMA R194, R136, R52.reuse, R194 ;  /* 0x0000003488c27223 */ /* 0x080fe200000000c2 */
[----:B------:R-:W-:Y:S01]  /*1b710*/  FFMA R196, R140, R52, R196 ;  /* 0x000000348cc47223 */ /* 0x000fe200000000c4 */
[-C--:B---3--:R-:W-:Y:S01]  /*1b720*/  FFMA R24, R103, R55.reuse, R4 ;  /* 0x0000003767187223 */ /* 0x088fe20000000004 */
[----:B------:R-:W-:Y:S01]  /*1b730*/  FFMA R4, R107, R55, R11 ;  /* 0x000000376b047223 */ /* 0x000fe2000000000b */
[----:B------:R-:W-:Y:S01]  /*1b740*/  STL [R1+0x84], R25 ;  /* 0x0000841901007387 */ /* 0x000fe20000100800 */
[-C--:B------:R-:W-:Y:S01]  /*1b750*/  FFMA R188, R125, R53.reuse, R188 ;  /* 0x000000357dbc7223 */ /* 0x080fe200000000bc */
[----:B------:R-:W-:Y:S01]  /*1b760*/  FFMA R13, R122, R54, R13 ;  /* 0x000000367a0d7223 */ /* 0x000fe2000000000d */
[-C--:B------:R-:W-:Y:S01]  /*1b770*/  FFMA R190, R129, R53.reuse, R190 ;  /* 0x0000003581be7223 */ /* 0x080fe200000000be */
[----:B------:R2:W-:Y:S01]  /*1b780*/  STL [R1+0x80], R21 ;  /* 0x0000801501007387 */ /* 0x0005e20000100800 */
[----:B------:R-:W-:Y:S01]  /*1b790*/  FFMA R192, R133, R53, R192 ;  /* 0x0000003585c07223 */ /* 0x000fe200000000c0 */
[----:B------:R-:W-:-:S02]  /*1b7a0*/  FFMA R11, R115, R55, R14 ;  /* 0x00000037730b7223 */ /* 0x000fc4000000000e */
[----:B------:R-:W-:Y:S01]  /*1b7b0*/  STL [R1+0x7c], R24 ;  /* 0x00007c1801007387 */ /* 0x000fe20000100800 */
[----:B------:R-:W-:Y:S01]  /*1b7c0*/  FFMA R198, R144, R52, R198 ;  /* 0x0000003490c67223 */ /* 0x000fe200000000c6 */
[-C--:B------:R-:W-:Y:S02]  /*1b7d0*/  FFMA R188, R126, R54.reuse, R188 ;  /* 0x000000367ebc7223 */ /* 0x080fe400000000bc */
[----:B------:R3:W-:Y:S01]  /*1b7e0*/  STL [R1+0x78], R4 ;  /* 0x0000780401007387 */ /* 0x0007e20000100800 */
[----:B--2---:R-:W-:Y:S01]  /*1b7f0*/  FFMA R21, R111, R55, R186 ;  /* 0x000000376f157223 */ /* 0x004fe200000000ba */
[-C--:B------:R-:W-:Y:S01]  /*1b800*/  FFMA R190, R130, R54.reuse, R190 ;  /* 0x0000003682be7223 */ /* 0x080fe200000000be */
[-C--:B------:R-:W-:Y:S01]  /*1b810*/  FFMA R194, R137, R53.reuse, R194 ;  /* 0x0000003589c27223 */ /* 0x080fe200000000c2 */
[----:B------:R-:W-:Y:S01]  /*1b820*/  FFMA R192, R134, R54, R192 ;  /* 0x0000003686c07223 */ /* 0x000fe200000000c0 */
[----:B------:R-:W-:Y:S01]  /*1b830*/  FFMA R196, R141, R53, R196 ;  /* 0x000000358dc47223 */ /* 0x000fe200000000c4 */
[----:B------:R-:W-:Y:S01]  /*1b840*/  STL [R1+0x74], R21 ;  /* 0x0000741501007387 */ /* 0x000fe20000100800 */
[-C--:B---3--:R-:W-:Y:S01]  /*1b850*/  FFMA R4, R119, R55.reuse, R3 ;  /* 0x0000003777047223 */ /* 0x088fe20000000003 */
[----:B------:R-:W-:-:S02]  /*1b860*/  FFMA R3, R123, R55, R13 ;  /* 0x000000377b037223 */ /* 0x000fc4000000000d */
[----:B------:R2:W-:Y:S01]  /*1b870*/  STL [R1+0x70], R11 ;  /* 0x0000700b01007387 */ /* 0x0005e20000100800 */
[-C--:B------:R-:W-:Y:S01]  /*1b880*/  FFMA R217, R148, R52.reuse, R217 ;  /* 0x0000003494d97223 */ /* 0x080fe200000000d9 */
[----:B------:R-:W-:Y:S01]  /*1b890*/  FFMA R198, R145, R53, R198 ;  /* 0x0000003591c67223 */ /* 0x000fe200000000c6 */
[-C--:B------:R-:W-:Y:S01]  /*1b8a0*/  FFMA R220, R152, R52.reuse, R220 ;  /* 0x0000003498dc7223 */ /* 0x080fe200000000dc */
[----:B------:R3:W-:Y:S01]  /*1b8b0*/  STL [R1+0x6c], R4 ;  /* 0x00006c0401007387 */ /* 0x0007e20000100800 */
[----:B------:R-:W-:Y:S01]  /*1b8c0*/  FFMA R224, R156, R52, R224 ;  /* 0x000000349ce07223 */ /* 0x000fe200000000e0 */
[-C--:B------:R-:W-:Y:S02]  /*1b8d0*/  FFMA R194, R138, R54.reuse, R194 ;  /* 0x000000368ac27223 */ /* 0x080fe400000000c2 */
[----:B------:R4:W-:Y:S01]  /*1b8e0*/  STL [R1+0x34], R3 ;  /* 0x0000340301007387 */ /* 0x0009e20000100800 */
[-C--:B--2---:R-:W-:Y:S01]  /*1b8f0*/  FFMA R11, R127, R55.reuse, R188 ;  /* 0x000000377f0b7223 */ /* 0x084fe200000000bc */
[----:B------:R-:W-:Y:S01]  /*1b900*/  FFMA R196, R142, R54, R196 ;  /* 0x000000368ec47223 */ /* 0x000fe200000000c4 */
[-C--:B------:R-:W-:Y:S01]  /*1b910*/  FFMA R246, R168, R52.reuse, R246 ;  /* 0x00000034a8f67223 */ /* 0x080fe200000000f6 */
[----:B-1----:R-:W-:Y:S01]  /*1b920*/  FFMA R27, R176, R52, R27 ;  /* 0x00000034b01b7223 */ /* 0x002fe2000000001b */
[----:B---3--:R-:W-:Y:S01]  /*1b930*/  FFMA R4, R131, R55, R190 ;  /* 0x0000003783047223 */ /* 0x008fe200000000be */
[----:B------:R-:W-:Y:S01]  /*1b940*/  FFMA R217, R149, R53, R217 ;  /* 0x0000003595d97223 */ /* 0x000fe200000000d9 */
[-C--:B------:R-:W-:Y:S01]  /*1b950*/  FFMA R198, R146, R54.reuse, R198 ;  /* 0x0000003692c67223 */ /* 0x080fe200000000c6 */
[----:B------:R-:W1:Y:S01]  /*1b960*/  LDS.128 R16, [R32+0x1b0] ;  /* 0x0001b00020107984 */ /* 0x000e620000000c00 */
[----:B----4-:R-:W-:Y:S01]  /*1b970*/  FFMA R3, R135, R55, R192 ;  /* 0x0000003787037223 */ /* 0x010fe200000000c0 */
[-C--:B------:R-:W-:Y:S01]  /*1b980*/  FFMA R220, R153, R53.reuse, R220 ;  /* 0x0000003599dc7223 */ /* 0x080fe200000000dc */
[----:B------:R-:W-:Y:S01]  /*1b990*/  FFMA R224, R157, R53, R224 ;  /* 0x000000359de07223 */ /* 0x000fe200000000e0 */
[----:B------:R2:W-:Y:S01]  /*1b9a0*/  STL [R1+0x30], R11 ;  /* 0x0000300b01007387 */ /* 0x0005e20000100800 */
[----:B------:R-:W-:-:S03]  /*1b9b0*/  FFMA R217, R150, R54, R217 ;  /* 0x0000003696d97223 */ /* 0x000fc600000000d9 */
[----:B------:R3:W-:Y:S01]  /*1b9c0*/  STL [R1+0x2c], R4 ;  /* 0x00002c0401007387 */ /* 0x0007e20000100800 */
[----:B------:R-:W-:-:S03]  /*1b9d0*/  FFMA R220, R154, R54, R220 ;  /* 0x000000369adc7223 */ /* 0x000fc600000000dc */
[----:B------:R4:W-:Y:S01]  /*1b9e0*/  STL [R1+0x28], R3 ;  /* 0x0000280301007387 */ /* 0x0009e20000100800 */
[-C--:B--2---:R-:W-:Y:S01]  /*1b9f0*/  FFMA R11, R139, R55.reuse, R194 ;  /* 0x000000378b0b7223 */ /* 0x084fe200000000c2 */
[----:B------:R-:W-:Y:S01]  /*1ba00*/  FFMA R224, R158, R54, R224 ;  /* 0x000000369ee07223 */ /* 0x000fe200000000e0 */
[----:B---3--:R-:W-:-:S03]  /*1ba10*/  FFMA R4, R143, R55, R196 ;  /* 0x000000378f047223 */ /* 0x008fc600000000c4 */
[----:B------:R2:W-:Y:S01]  /*1ba20*/  STL [R1+0x24], R11 ;  /* 0x0000240b01007387 */ /* 0x0005e20000100800 */
[----:B----4-:R-:W-:Y:S01]  /*1ba30*/  FFMA R3, R147, R55, R198 ;  /* 0x0000003793037223 */ /* 0x010fe200000000c6 */
[-C--:B------:R-:W-:Y:S01]  /*1ba40*/  FFMA R246, R169, R53.reuse, R246 ;  /* 0x00000035a9f67223 */ /* 0x080fe200000000f6 */
[----:B------:R-:W-:Y:S01]  /*1ba50*/  FFMA R27, R177, R53, R27 ;  /* 0x00000035b11b7223 */ /* 0x000fe2000000001b */
[----:B------:R3:W-:Y:S01]  /*1ba60*/  STL [R1+0x20], R4 ;  /* 0x0000200401007387 */ /* 0x0007e20000100800 */
[----:B--2---:R-:W-:-:S03]  /*1ba70*/  FFMA R11, R151, R55, R217 ;  /* 0x00000037970b7223 */ /* 0x004fc600000000d9 */
[----:B------:R2:W-:Y:S01]  /*1ba80*/  STL [R1+0x1c], R3 ;  /* 0x00001c0301007387 */ /* 0x0005e20000100800 */
[-C--:B------:R-:W-:Y:S01]  /*1ba90*/  FFMA R246, R170, R54.reuse, R246 ;  /* 0x00000036aaf67223 */ /* 0x080fe200000000f6 */
[----:B------:R-:W-:Y:S01]  /*1baa0*/  FFMA R27, R178, R54, R27 ;  /* 0x00000036b21b7223 */ /* 0x000fe2000000001b */
[-C--:B---3--:R-:W-:Y:S01]  /*1bab0*/  FFMA R4, R155, R55.reuse, R220 ;  /* 0x000000379b047223 */ /* 0x088fe200000000dc */
[----:B------:R-:W-:Y:S01]  /*1bac0*/  STL [R1+0x18], R11 ;  /* 0x0000180b01007387 */ /* 0x000fe20000100800 */
[----:B--2---:R-:W-:-:S03]  /*1bad0*/  FFMA R3, R159, R55, R224 ;  /* 0x000000379f037223 */ /* 0x004fc600000000e0 */
[----:B------:R-:W-:Y:S04]  /*1bae0*/  STL [R1+0x14], R4 ;  /* 0x0000140401007387 */ /* 0x000fe80000100800 */
[----:B------:R2:W-:Y:S02]  /*1baf0*/  STL [R1+0x10], R3 ;  /* 0x0000100301007387 */ /* 0x0005e40000100800 */
[-C--:B--2---:R-:W-:Y:S01]  /*1bb00*/  FFMA R3, R171, R55.reuse, R246 ;  /* 0x00000037ab037223 */ /* 0x084fe200000000f6 */
[----:B------:R-:W-:Y:S02]  /*1bb10*/  FFMA R246, R179, R55, R27 ;  /* 0x00000037b3f67223 */ /* 0x000fe4000000001b */
[----:B------:R-:W2:Y:S01]  /*1bb20*/  LDS.128 R24, [R32+0x2b0] ;  /* 0x0002b00020187984 */ /* 0x000ea20000000c00 */
[----:B------:R-:W-:-:S02]  /*1bb30*/  MOV R44, R174 ;  /* 0x000000ae002c7202 */ /* 0x000fc40000000f00 */
[----:B------:R-:W-:Y:S02]  /*1bb40*/  MOV R36, R175 ;  /* 0x000000af00247202 */ /* 0x000fe40000000f00 */
[----:B------:R-:W3:Y:S01]  /*1bb50*/  LDS.128 R172, [R0.X4+UR5+0x72b0] ;  /* 0x0072b00500ac7984 */ /* 0x000ee20008004c00 */
[----:B------:R-:W-:-:S04]  /*1bb60*/  FFMA R226, R160, R52, R226 ;  /* 0x00000034a0e27223 */ /* 0x000fc800000000e2 */
[----:B------:R-:W-:-:S04]  /*1bb70*/  FFMA R226, R161, R53, R226 ;  /* 0x00000035a1e27223 */ /* 0x000fc800000000e2 */
[----:B------:R-:W-:-:S04]  /*1bb80*/  FFMA R226, R162, R54, R226 ;  /* 0x00000036a2e27223 */ /* 0x000fc800000000e2 */
[----:B------:R-:W-:Y:S01]  /*1bb90*/  FFMA R11, R163, R55, R226 ;  /* 0x00000037a30b7223 */ /* 0x000fe200000000e2 */
[----:B-1----:R-:W-:Y:S01]  /*1bba0*/  FFMA R6, R116, R16, R6 ;  /* 0x0000001074067223 */ /* 0x002fe20000000006 */
[----:B------:R-:W-:-:S03]  /*1bbb0*/  FFMA R228, R164, R52, R228 ;  /* 0x00000034a4e47223 */ /* 0x000fc600000000e4 */
[----:B------:R1:W-:Y:S01]  /*1bbc0*/  STL [R1+0xc], R11 ;  /* 0x00000c0b01007387 */ /* 0x0003e20000100800 */
[----:B------:R-:W-:Y:S01]  /*1bbd0*/  FFMA R43, R47, R43, R41 ;  /* 0x0000002b2f2b7223 */ /* 0x000fe20000000029 */
[-C--:B------:R-:W-:Y:S01]  /*1bbe0*/  FFMA R33, R140, R16.reuse, R195 ;  /* 0x000000108c217223 */ /* 0x080fe200000000c3 */
[----:B------:R-:W-:Y:S01]  /*1bbf0*/  FFMA R195, R117, R17, R6 ;  /* 0x0000001175c37223 */ /* 0x000fe20000000006 */
[----:B------:R-:W-:Y:S01]  /*1bc00*/  FFMA R39, R47, R39, R37 ;  /* 0x000000272f277223 */ /* 0x000fe20000000025 */
[----:B------:R-:W-:Y:S01]  /*1bc10*/  FFMA R228, R165, R53, R228 ;  /* 0x00000035a5e47223 */ /* 0x000fe200000000e4 */
[----:B-1----:R-:W-:-:S04]  /*1bc20*/  FFMA R11, R168, R16, R227 ;  /* 0x00000010a80b7223 */ /* 0x002fc800000000e3 */
[----:B------:R-:W-:Y:S01]  /*1bc30*/  FFMA R6, R169, R17, R11 ;  /* 0x00000011a9067223 */ /* 0x000fe2000000000b */
[-C--:B--2---:R-:W-:Y:S01]  /*1bc40*/  FFMA R41, R48, R24.reuse, R38 ;  /* 0x0000001830297223 */ /* 0x084fe20000000026 */
[-C--:B------:R-:W-:Y:S01]  /*1bc50*/  FFMA R40, R56, R24.reuse, R40 ;  /* 0x0000001838287223 */ /* 0x080fe20000000028 */
[-C--:B------:R-:W-:Y:S01]  /*1bc60*/  FFMA R11, R60, R24.reuse, R42 ;  /* 0x000000183c0b7223 */ /* 0x080fe2000000002a */
[-C--:B------:R-:W-:Y:S01]  /*1bc70*/  FFMA R38, R64, R24.reuse, R252 ;  /* 0x0000001840267223 */ /* 0x080fe200000000fc */
        /* <DEDUP_REMOVED lines=17> */
[----:B------:R-:W-:Y:S01]  /*1bd90*/  STL [R1+0x8], R4 ;  /* 0x0000080401007387 */ /* 0x000fe20000100800 */
[-C--:B------:R-:W-:Y:S01]  /*1bda0*/  FFMA R38, R67, R27.reuse, R38 ;  /* 0x0000001b43267223 */ /* 0x080fe20000000026 */
[----:B---3--:R-:W-:Y:S01]  /*1bdb0*/  FFMA R250, R172, R52, R250 ;  /* 0x00000034acfa7223 */ /* 0x008fe200000000fa */
[-C--:B------:R-:W-:Y:S01]  /*1bdc0*/  FFMA R7, R120, R16.reuse, R7 ;  /* 0x0000001078077223 */ /* 0x080fe20000000007 */
[----:B------:R1:W-:Y:S01]  /*1bdd0*/  STL [R1+0x4], R3 ;  /* 0x0000040301007387 */ /* 0x0003e20000100800 */
[-C--:B------:R-:W-:Y:S01]  /*1bde0*/  FFMA R245, R172, R16.reuse, R245 ;  /* 0x00000010acf57223 */ /* 0x080fe200000000f5 */
[----:B------:R-:W-:Y:S01]  /*1bdf0*/  FFMA R37, R71, R27, R37 ;  /* 0x0000001b47257223 */ /* 0x000fe20000000025 */
[-C--:B------:R-:W-:Y:S01]  /*1be00*/  FFMA R189, R128, R16.reuse, R189 ;  /* 0x0000001080bd7223 */ /* 0x080fe200000000bd */
[----:B------:R-:W-:Y:S01]  /*1be10*/  STL [R1+0x44], R41 ;  /* 0x0000442901007387 */ /* 0x000fe20000100800 */
[-C--:B------:R-:W-:Y:S01]  /*1be20*/  FFMA R187, R124, R16.reuse, R187 ;  /* 0x000000107cbb7223 */ /* 0x080fe200000000bb */
[-C--:B------:R-:W-:Y:S01]  /*1be30*/  FFMA R213, R48, R16.reuse, R213 ;  /* 0x0000001030d57223 */ /* 0x080fe200000000d5 */
[-C--:B------:R-:W-:Y:S01]  /*1be40*/  FFMA R185, R96, R16.reuse, R185 ;  /* 0x0000001060b97223 */ /* 0x080fe200000000b9 */
[----:B------:R-:W-:Y:S01]  /*1be50*/  STL [R1+0x40], R40 ;  /* 0x0000402801007387 */ /* 0x000fe20000100800 */
[----:B------:R-:W-:Y:S01]  /*1be60*/  FFMA R250, R173, R53, R250 ;  /* 0x00000035adfa7223 */ /* 0x000fe200000000fa */
[-C--:B------:R-:W-:Y:S01]  /*1be70*/  FFMA R182, R92, R16.reuse, R182 ;  /* 0x000000105cb67223 */ /* 0x080fe200000000b6 */
[-C--:B------:R-:W-:Y:S01]  /*1be80*/  FFMA R194, R121, R17.reuse, R7 ;  /* 0x0000001179c27223 */ /* 0x080fe20000000007 */
[----:B------:R-:W-:Y:S01]  /*1be90*/  STL [R1+0x3c], R39 ;  /* 0x00003c2701007387 */ /* 0x000fe20000100800 */
[----:B------:R-:W-:Y:S01]  /*1bea0*/  FFMA R183, R88, R16, R183 ;  /* 0x0000001058b77223 */ /* 0x000fe200000000b7 */
[----:B------:R-:W-:-:S02]  /*1beb0*/  FFMA R7, R173, R17, R245 ;  /* 0x00000011ad077223 */ /* 0x000fc400000000f5 */
[----:B------:R-:W-:Y:S01]  /*1bec0*/  STL [R1+0x38], R38 ;  /* 0x0000382601007387 */ /* 0x000fe20000100800 */
[----:B------:R-:W-:Y:S01]  /*1bed0*/  FFMA R34, R136, R16, R193 ;  /* 0x0000001088227223 */ /* 0x000fe200000000c1 */
[-C--:B------:R-:W-:Y:S02]  /*1bee0*/  FFMA R192, R129, R17.reuse, R189 ;  /* 0x0000001181c07223 */ /* 0x080fe400000000bd */
[----:B------:R2:W-:Y:S01]  /*1bef0*/  STL [R1], R37 ;  /* 0x0000002501007387 */ /* 0x0005e20000100800 */
[-C--:B------:R-:W-:Y:S01]  /*1bf00*/  FFMA R228, R49, R17.reuse, R213 ;  /* 0x0000001131e47223 */ /* 0x080fe200000000d5 */
[-C--:B------:R-:W-:Y:S02]  /*1bf10*/  FFMA R193, R125, R17.reuse, R187 ;  /* 0x000000117dc17223 */ /* 0x080fe400000000bb */
[----:B------:R-:W3:Y:S01]  /*1bf20*/  LDL.LU R245, [R1+0xec] ;  /* 0x0000ec0001f57983 */ /* 0x000ee20000300800 */
[----:B------:R-:W-:Y:S01]  /*1bf30*/  FFMA R250, R174, R54, R250 ;  /* 0x00000036aefa7223 */ /* 0x000fe200000000fa */
[-C--:B------:R-:W-:Y:S01]  /*1bf40*/  FFMA R217, R84, R16.reuse, R10 ;  /* 0x0000001054d97223 */ /* 0x080fe2000000000a */
[-C--:B------:R-:W-:Y:S01]  /*1bf50*/  FFMA R14, R148, R16.reuse, R215 ;  /* 0x00000010940e7223 */ /* 0x080fe200000000d7 */
[----:B------:R-:W4:Y:S01]  /*1bf60*/  LDL.LU R189, [R1+0xf0] ;  /* 0x0000f00001bd7983 */ /* 0x000f220000300800 */
[-C--:B------:R-:W-:Y:S01]  /*1bf70*/  FFMA R213, R97, R17.reuse, R185 ;  /* 0x0000001161d57223 */ /* 0x080fe200000000b9 */
[-C--:B------:R-:W-:Y:S01]  /*1bf80*/  FFMA R10, R152, R16.reuse, R216 ;  /* 0x00000010980a7223 */ /* 0x080fe200000000d8 */
[-C--:B------:R-:W-:Y:S01]  /*1bf90*/  FFMA R215, R93, R17.reuse, R182 ;  /* 0x000000115dd77223 */ /* 0x080fe200000000b6 */
[----:B------:R-:W3:Y:S01]  /*1bfa0*/  LDL.LU R187, [R1+0x108] ;  /* 0x0001080001bb7983 */ /* 0x000ee20000300800 */
[----:B------:R-:W-:Y:S01]  /*1bfb0*/  FFMA R216, R89, R17, R183 ;  /* 0x0000001159d87223 */ /* 0x000fe200000000b7 */
[----:B------:R-:W-:-:S02]  /*1bfc0*/  FFMA R35, R132, R16, R191 ;  /* 0x0000001084237223 */ /* 0x000fc400000000bf */
[----:B------:R-:W3:Y:S01]  /*1bfd0*/  LDL.LU R185, [R1+0x104] ;  /* 0x0001040001b97983 */ /* 0x000ee20000300800 */
[----:B------:R-:W-:-:S03]  /*1bfe0*/  FFMA R250, R175, R55, R250 ;  /* 0x00000037affa7223 */ /* 0x000fc600000000fa */
[----:B------:R-:W3:Y:S04]  /*1bff0*/  LDL.LU R182, [R1+0x100] ;  /* 0x0001000001b67983 */ /* 0x000ee80000300800 */
[----:B------:R-:W3:Y:S04]  /*1c000*/  LDL.LU R183, [R1+0xfc] ;  /* 0x0000fc0001b77983 */ /* 0x000ee80000300800 */
[----:B------:R-:W3:Y:S04]  /*1c010*/  LDL.LU R191, [R1+0xf8] ;  /* 0x0000f80001bf7983 */ /* 0x000ee80000300800 */
[----:B------:R-:W3:Y:S01]  /*1c020*/  LDL.LU R55, [R1+0xf4] ;  /* 0x0000f40001377983 */ /* 0x000ee20000300800 */
[----:B------:R-:W-:-:S03]  /*1c030*/  MOV R47, R44 ;  /* 0x0000002c002f7202 */ /* 0x000fc60000000f00 */
[----:B------:R-:W3:Y:S01]  /*1c040*/  LDL.LU R190, [R1+0xdc] ;  /* 0x0000dc0001be7983 */ /* 0x000ee20000300800 */
[----:B------:R-:W-:-:S03]  /*1c050*/  MOV R46, R36 ;  /* 0x00000024002e7202 */ /* 0x000fc60000000f00 */
[----:B------:R-:W3:Y:S04]  /*1c060*/  LDL.LU R188, [R1+0xd8] ;  /* 0x0000d80001bc7983 */ /* 0x000ee80000300800 */
[----:B------:R-:W3:Y:S04]  /*1c070*/  LDL.LU R186, [R1+0xd4] ;  /* 0x0000d40001ba7983 */ /* 0x000ee80000300800 */
[----:B------:R-:W4:Y:S04]  /*1c080*/  LDL.LU R184, [R1+0xd0] ;  /* 0x0000d00001b87983 */ /* 0x000f280000300800 */
[----:B------:R-:W4:Y:S01]  /*1c090*/  LDL.LU R181, [R1+0xcc] ;  /* 0x0000cc0001b57983 */ /* 0x000f220000300800 */
[----:B------:R-:W-:-:S03]  /*1c0a0*/  MOV R252, R47 ;  /* 0x0000002f00fc7202 */ /* 0x000fc60000000f00 */
[----:B------:R-:W4:Y:S01]  /*1c0b0*/  LDL.LU R180, [R1+0xc8] ;  /* 0x0000c80001b47983 */ /* 0x000f220000300800 */
[----:B------:R-:W-:-:S03]  /*1c0c0*/  FFMA R199, R104, R24, R239 ;  /* 0x0000001868c77223 */ /* 0x000fc600000000ef */
[----:B------:R-:W4:Y:S01]  /*1c0d0*/  LDL.LU R54, [R1+0xc4] ;  /* 0x0000c40001367983 */ /* 0x000f220000300800 */
[----:B------:R-:W-:-:S03]  /*1c0e0*/  MOV R251, R46 ;  /* 0x0000002e00fb7202 */ /* 0x000fc60000000f00 */
[----:B------:R-:W4:Y:S01]  /*1c0f0*/  LDL.LU R53, [R1+0xc0] ;  /* 0x0000c00001357983 */ /* 0x000f220000300800 */
[----:B------:R-:W-:-:S03]  /*1c100*/  MOV R239, R45 ;  /* 0x0000002d00ef7202 */ /* 0x000fc60000000f00 */
[----:B------:R-:W4:Y:S04]  /*1c110*/  LDL.LU R52, [R1+0xbc] ;  /* 0x0000bc0001347983 */ /* 0x000f280000300800 */
[----:B------:R-:W4:Y:S04]  /*1c120*/  LDL.LU R47, [R1+0xb8] ;  /* 0x0000b800012f7983 */ /* 0x000f280000300800 */
[----:B------:R-:W4:Y:S04]  /*1c130*/  LDL.LU R46, [R1+0xb4] ;  /* 0x0000b400012e7983 */ /* 0x000f280000300800 */
[----:B------:R-:W4:Y:S01]  /*1c140*/  LDL.LU R45, [R1+0xb0] ;  /* 0x0000b000012d7983 */ /* 0x000f220000300800 */
[-C--:B------:R-:W-:Y:S01]  /*1c150*/  FFMA R212, R56, R16.reuse, R212 ;  /* 0x0000001038d47223 */ /* 0x080fe200000000d4 */
        /* <DEDUP_REMOVED lines=11> */
[-C--:B-1----:R-:W-:Y:S01]  /*1c210*/  FFMA R3, R156, R16.reuse, R219 ;  /* 0x000000109c037223 */ /* 0x082fe200000000db */
[-C--:B------:R-:W-:Y:S01]  /*1c220*/  FFMA R4, R160, R16.reuse, R221 ;  /* 0x00000010a0047223 */ /* 0x080fe200000000dd */
[-C--:B------:R-:W-:Y:S01]  /*1c230*/  FFMA R13, R164, R16.reuse, R225 ;  /* 0x00000010a40d7223 */ /* 0x080fe200000000e1 */
[----:B------:R-:W-:Y:S01]  /*1c240*/  FFMA R31, R176, R16, R31 ;  /* 0x00000010b01f7223 */ /* 0x000fe2000000001f */
        /* <DEDUP_REMOVED lines=88> */
[----:B------:R-:W-:-:S02]  /*1c7d0*/  FFMA R20, R140, R24, R230 ;  /* 0x000000188c147223 */ /* 0x000fc400000000e6 */
[-C--:B------:R-:W-:Y:S01]  /*1c7e0*/  FFMA R11, R133, R25.reuse, R13 ;  /* 0x00000019850b7223 */ /* 0x080fe2000000000d */
[-C--:B------:R-:W-:Y:S01]  /*1c7f0*/  FFMA R13, R137, R25.reuse, R18 ;  /* 0x00000019890d7223 */ /* 0x080fe20000000012 */
[-C--:B------:R-:W-:Y:S02]  /*1c800*/  FFMA R18, R141, R25.reuse, R20 ;  /* 0x000000198d127223 */ /* 0x080fe40000000014 */
[----:B------:R-:W1:Y:S01]  /*1c810*/  LDS.128 R20, [R32+0x3b0] ;  /* 0x0003b00020147984 */ /* 0x000e620000000c00 */
        /* <DEDUP_REMOVED lines=51> */
[-C--:B--2---:R-:W-:Y:S01]  /*1cb50*/  FFMA R37, R151, R27.reuse, R36 ;  /* 0x0000001b97257223 */ /* 0x084fe20000000024 */
        /* <DEDUP_REMOVED lines=26> */
[----:B------:R-:W-:Y:S01]  /*1cd00*/  STL [R1+0x4c], R37 ;  /* 0x00004c2501007387 */ /* 0x000fe20000100800 */
[-C--:B------:R-:W-:Y:S01]  /*1cd10*/  FFMA R28, R171, R27.reuse, R25 ;  /* 0x0000001bab1c7223 */ /* 0x080fe20000000019 */
[-C--:B------:R-:W-:Y:S01]  /*1cd20*/  FFMA R25, R175, R27.reuse, R24 ;  /* 0x0000001baf197223 */ /* 0x080fe20000000018 */
[----:B------:R-:W-:Y:S01]  /*1cd30*/  FFMA R24, R179, R27, R26 ;  /* 0x0000001bb3187223 */ /* 0x000fe2000000001a */
[----:B------:R-:W-:Y:S04]  /*1cd40*/  STL [R1+0x50], R36 ;  /* 0x0000502401007387 */ /* 0x000fe80000100800 */
[----:B------:R-:W-:Y:S04]  /*1cd50*/  STL [R1+0x54], R31 ;  /* 0x0000541f01007387 */ /* 0x000fe80000100800 */
[----:B------:R-:W-:Y:S04]  /*1cd60*/  STL [R1+0x58], R30 ;  /* 0x0000581e01007387 */ /* 0x000fe80000100800 */
[----:B------:R-:W-:Y:S04]  /*1cd70*/  STL [R1+0x5c], R29 ;  /* 0x00005c1d01007387 */ /* 0x000fe80000100800 */
[----:B------:R-:W-:Y:S04]  /*1cd80*/  STL [R1+0x60], R28 ;  /* 0x0000601c01007387 */ /* 0x000fe80000100800 */
[----:B------:R-:W-:Y:S04]  /*1cd90*/  STL [R1+0x68], R25 ;  /* 0x0000681901007387 */ /* 0x000fe80000100800 */
[----:B------:R-:W-:Y:S04]  /*1cda0*/  STL [R1+0x64], R24 ;  /* 0x0000641801007387 */ /* 0x000fe80000100800 */
[----:B------:R-:W2:Y:S04]  /*1cdb0*/  LDL.LU R234, [R1+0xa8] ;  /* 0x0000a80001ea7983 */ /* 0x000ea80000300800 */
[----:B------:R-:W2:Y:S04]  /*1cdc0*/  LDL.LU R210, [R1+0x94] ;  /* 0x0000940001d27983 */ /* 0x000ea80000300800 */
[----:B------:R-:W2:Y:S04]  /*1cdd0*/  LDL.LU R223, [R1+0x88] ;  /* 0x0000880001df7983 */ /* 0x000ea80000300800 */
[----:B------:R-:W2:Y:S04]  /*1cde0*/  LDL.LU R240, [R1+0x78] ;  /* 0x0000780001f07983 */ /* 0x000ea80000300800 */
[----:B------:R-:W2:Y:S04]  /*1cdf0*/  LDL.LU R241, [R1+0x74] ;  /* 0x0000740001f17983 */ /* 0x000ea80000300800 */
[----:B------:R-:W2:Y:S04]  /*1ce00*/  LDL.LU R242, [R1+0x70] ;  /* 0x0000700001f27983 */ /* 0x000ea80000300800 */
[----:B------:R-:W2:Y:S01]  /*1ce10*/  LDL.LU R206, [R1+0x6c] ;  /* 0x00006c0001ce7983 */ /* 0x000ea20000300800 */
[----:B-1----:R-:W-:-:S03]  /*1ce20*/  FFMA R48, R48, R20, R239 ;  /* 0x0000001430307223 */ /* 0x002fc600000000ef */
[----:B------:R-:W2:Y:S01]  /*1ce30*/  LDL.LU R235, [R1+0x34] ;  /* 0x0000340001eb7983 */ /* 0x000ea20000300800 */
[----:B------:R-:W-:-:S03]  /*1ce40*/  FFMA R200, R148, R20, R200 ;  /* 0x0000001494c87223 */ /* 0x000fc600000000c8 */
[----:B------:R-:W2:Y:S01]  /*1ce50*/  LDL.LU R236, [R1+0x30] ;  /* 0x0000300001ec7983 */ /* 0x000ea20000300800 */
[-C--:B------:R-:W-:Y:S01]  /*1ce60*/  FFMA R201, R152, R20.reuse, R201 ;  /* 0x0000001498c97223 */ /* 0x080fe200000000c9 */
[-C--:B------:R-:W-:Y:S02]  /*1ce70*/  FFMA R207, R168, R20.reuse, R207 ;  /* 0x00000014a8cf7223 */ /* 0x080fe400000000cf */
[----:B------:R-:W2:Y:S01]  /*1ce80*/  LDL.LU R237, [R1+0x2c] ;  /* 0x00002c0001ed7983 */ /* 0x000ea20000300800 */
[----:B------:R-:W-:-:S03]  /*1ce90*/  FFMA R202, R156, R20, R202 ;  /* 0x000000149cca7223 */ /* 0x000fc600000000ca */
[----:B------:R-:W2:Y:S01]  /*1cea0*/  LDL.LU R238, [R1+0x28] ;  /* 0x0000280001ee7983 */ /* 0x000ea20000300800 */
[-C--:B------:R-:W-:Y:S01]  /*1ceb0*/  FFMA R56, R56, R20.reuse, R251 ;  /* 0x0000001438387223 */ /* 0x080fe200000000fb */
[-C--:B------:R-:W-:Y:S02]  /*1cec0*/  FFMA R60, R60, R20.reuse, R252 ;  /* 0x000000143c3c7223 */ /* 0x080fe400000000fc */
[----:B------:R-:W2:Y:S01]  /*1ced0*/  LDL.LU R239, [R1+0x24] ;  /* 0x0000240001ef7983 */ /* 0x000ea20000300800 */
[-C--:B---3--:R-:W-:Y:S01]  /*1cee0*/  FFMA R64, R64, R20.reuse, R245 ;  /* 0x0000001440407223 */ /* 0x088fe200000000f5 */
[-C--:B----4-:R-:W-:Y:S01]  /*1cef0*/  FFMA R68, R68, R20.reuse, R189 ;  /* 0x0000001444447223 */ /* 0x090fe200000000bd */
[-C--:B------:R-:W-:Y:S01]  /*1cf00*/  FFMA R72, R72, R20.reuse, R187 ;  /* 0x0000001448487223 */ /* 0x080fe200000000bb */
[----:B------:R-:W3:Y:S01]  /*1cf10*/  LDL.LU R243, [R1+0x20] ;  /* 0x0000200001f37983 */ /* 0x000ee20000300800 */
        /* <DEDUP_REMOVED lines=14> */
[----:B------:R-:W4:Y:S01]  /*1d000*/  LDL.LU R244, [R1+0x1c] ;  /* 0x00001c0001f47983 */ /* 0x000f220000300800 */
[-C--:B------:R-:W-:Y:S01]  /*1d010*/  FFMA R203, R160, R20.reuse, R203 ;  /* 0x00000014a0cb7223 */ /* 0x080fe200000000cb */
[-C--:B------:R-:W-:Y:S01]  /*1d020*/  FFMA R204, R164, R20.reuse, R204 ;  /* 0x00000014a4cc7223 */ /* 0x080fe200000000cc */
[-C--:B------:R-:W-:Y:S01]  /*1d030*/  FFMA R128, R128, R20.reuse, R52 ;  /* 0x0000001480807223 */ /* 0x080fe20000000034 */
[-C--:B------:R-:W-:Y:S01]  /*1d040*/  FFMA R211, R172, R20.reuse, R211 ;  /* 0x00000014acd37223 */ /* 0x080fe200000000d3 */
[-C--:B------:R-:W-:Y:S01]  /*1d050*/  FFMA R43, R176, R20.reuse, R43 ;  /* 0x00000014b02b7223 */ /* 0x080fe2000000002b */
[----:B------:R-:W3:Y:S01]  /*1d060*/  LDL.LU R247, [R1+0x18] ;  /* 0x0000180001f77983 */ /* 0x000ee20000300800 */
[-C--:B------:R-:W-:Y:S01]  /*1d070*/  FFMA R132, R132, R20.reuse, R47 ;  /* 0x0000001484847223 */ /* 0x080fe2000000002f */
[-C--:B------:R-:W-:Y:S01]  /*1d080*/  FFMA R176, R149, R21.reuse, R200 ;  /* 0x0000001595b07223 */ /* 0x080fe200000000c8 */
[-C--:B------:R-:W-:Y:S01]  /*1d090*/  FFMA R201, R153, R21.reuse, R201 ;  /* 0x0000001599c97223 */ /* 0x080fe200000000c9 */
[----:B------:R-:W3:Y:S01]  /*1d0a0*/  LDL.LU R248, [R1+0x14] ;  /* 0x0000140001f87983 */ /* 0x000ee20000300800 */
[-C--:B------:R-:W-:Y:S01]  /*1d0b0*/  FFMA R136, R136, R20.reuse, R46 ;  /* 0x0000001488887223 */ /* 0x080fe2000000002e */
[-C--:B------:R-:W-:Y:S01]  /*1d0c0*/  FFMA R207, R169, R21.reuse, R207 ;  /* 0x00000015a9cf7223 */ /* 0x080fe200000000cf */
[----:B------:R-:W-:Y:S01]  /*1d0d0*/  FFMA R140, R140, R20, R45 ;  /* 0x000000148c8c7223 */ /* 0x000fe2000000002d */
[----:B------:R-:W3:Y:S01]  /*1d0e0*/  LDL.LU R249, [R1+0x10] ;  /* 0x0000100001f97983 */ /* 0x000ee20000300800 */
[-C--:B------:R-:W-:Y:S01]  /*1d0f0*/  FFMA R202, R157, R21.reuse, R202 ;  /* 0x000000159dca7223 */ /* 0x080fe200000000ca */
[-C--:B------:R-:W-:Y:S01]  /*1d100*/  FFMA R48, R49, R21.reuse, R48 ;  /* 0x0000001531307223 */ /* 0x080fe20000000030 */
        /* <DEDUP_REMOVED lines=61> */
[----:B------:R-:W3:Y:S01]  /*1d4e0*/  LDL.LU R207, [R1+0x98] ;  /* 0x0000980001cf7983 */ /* 0x000ee20000300800 */
[-C--:B------:R-:W-:Y:S01]  /*1d4f0*/  FFMA R20, R174, R22.reuse, R20 ;  /* 0x00000016ae147223 */ /* 0x080fe20000000014 */
[----:B------:R-:W-:Y:S01]  /*1d500*/  FFMA R205, R178, R22, R43 ;  /* 0x00000016b2cd7223 */ /* 0x000fe2000000002b */
[-C--:B------:R-:W-:Y:S01]  /*1d510*/  FFMA R151, R151, R23.reuse, R176 ;  /* 0x0000001797977223 */ /* 0x080fe200000000b0 */
[----:B------:R-:W3:Y:S01]  /*1d520*/  LDL.LU R22, [R1+0x8c] ;  /* 0x00008c0001167983 */ /* 0x000ee20000300800 */
[-C--:B------:R-:W-:Y:S01]  /*1d530*/  FFMA R155, R155, R23.reuse, R21 ;  /* 0x000000179b9b7223 */ /* 0x080fe20000000015 */
[----:B------:R-:W-:-:S02]  /*1d540*/  FFMA R159, R159, R23, R202 ;  /* 0x000000179f9f7223 */ /* 0x000fc400000000ca */
[----:B------:R-:W3:Y:S01]  /*1d550*/  LDL.LU R178, [R1+0x84] ;  /* 0x0000840001b27983 */ /* 0x000ee20000300800 */
[----:B------:R-:W-:-:S03]  /*1d560*/  FFMA R163, R163, R23, R177 ;  /* 0x00000017a3a37223 */ /* 0x000fc600000000b1 */
[----:B------:R-:W3:Y:S01]  /*1d570*/  LDL.LU R176, [R1+0x80] ;  /* 0x0000800001b07983 */ /* 0x000ee20000300800 */
[----:B------:R-:W-:-:S03]  /*1d580*/  FFMA R167, R167, R23, R200 ;  /* 0x00000017a7a77223 */ /* 0x000fc600000000c8 */
[----:B------:R-:W3:Y:S01]  /*1d590*/  LDL.LU R21, [R1+0x90] ;  /* 0x0000900001157983 */ /* 0x000ee20000300800 */
[----:B------:R-:W-:-:S03]  /*1d5a0*/  FFMA R171, R171, R23, R201 ;  /* 0x00000017abab7223 */ /* 0x000fc600000000c9 */
[----:B------:R-:W3:Y:S04]  /*1d5b0*/  LDL.LU R202, [R1+0x9c] ;  /* 0x00009c0001ca7983 */ /* 0x000ee80000300800 */
[----:B------:R-:W3:Y:S04]  /*1d5c0*/  LDL.LU R177, [R1+0xa0] ;  /* 0x0000a00001b17983 */ /* 0x000ee80000300800 */
[----:B------:R-:W3:Y:S04]  /*1d5d0*/  LDL.LU R200, [R1+0xa4] ;  /* 0x0000a40001c87983 */ /* 0x000ee80000300800 */
[----:B------:R-:W3:Y:S01]  /*1d5e0*/  LDL.LU R201, [R1+0xac] ;  /* 0x0000ac0001c97983 */ /* 0x000ee20000300800 */
[----:B------:R-:W-:Y:S01]  /*1d5f0*/  FFMA R148, R59, R23, R56 ;  /* 0x000000173b947223 */ /* 0x000fe20000000038 */
[----:B------:R-:W-:Y:S01]  /*1d600*/  FFMA R214, R103, R27, R214 ;  /* 0x0000001b67d67223 */ /* 0x000fe200000000d6 */
[-C--:B------:R-:W-:Y:S01]  /*1d610*/  FFMA R152, R71, R23.reuse, R68 ;  /* 0x0000001747987223 */ /* 0x080fe20000000044 */
[----:B------:R-:W-:Y:S01]  /*1d620*/  FFMA R162, R103, R23, R100 ;  /* 0x0000001767a27223 */ /* 0x000fe20000000064 */
[----:B------:R-:W-:Y:S01]  /*1d630*/  LDS.128 R52, [R0.X4+UR5+0xc0] ;  /* 0x0000c00500347984 */ /* 0x000fe20008004c00 */
[-C--:B------:R-:W-:Y:S01]  /*1d640*/  FFMA R199, R107, R27.reuse, R199 ;  /* 0x0000001b6bc77223 */ /* 0x080fe200000000c7 */
[----:B------:R-:W-:Y:S01]  /*1d650*/  FFMA R198, R111, R27, R198 ;  /* 0x0000001b6fc67223 */ /* 0x000fe200000000c6 */
[-C--:B------:R-:W-:Y:S01]  /*1d660*/  FFMA R149, R63, R23.reuse, R60 ;  /* 0x000000173f957223 */ /* 0x080fe2000000003c */
[----:B------:R-:W-:Y:S01]  /*1d670*/  LDS.128 R56, [R32+0xc0] ;  /* 0x0000c00020387984 */ /* 0x000fe20000000c00 */
[-C--:B------:R-:W-:Y:S01]  /*1d680*/  FFMA R164, R107, R23.reuse, R104 ;  /* 0x000000176ba47223 */ /* 0x080fe20000000068 */
[----:B------:R-:W-:Y:S01]  /*1d690*/  FFMA R165, R111, R23, R108 ;  /* 0x000000176fa57223 */ /* 0x000fe2000000006c */
[-C--:B------:R-:W-:Y:S01]  /*1d6a0*/  FFMA R197, R115, R27.reuse, R197 ;  /* 0x0000001b73c57223 */ /* 0x080fe200000000c5 */
[----:B------:R-:W-:Y:S01]  /*1d6b0*/  LDS.128 R68, [R0.X4+UR5+0x3c0] ;  /* 0x0003c00500447984 */ /* 0x000fe20008004c00 */
[-C--:B------:R-:W-:Y:S01]  /*1d6c0*/  FFMA R16, R119, R27.reuse, R16 ;  /* 0x0000001b77107223 */ /* 0x080fe20000000010 */
[----:B------:R-:W-:Y:S01]  /*1d6d0*/  FFMA R12, R147, R27, R12 ;  /* 0x0000001b930c7223 */ /* 0x000fe2000000000c */
[-C--:B------:R-:W-:Y:S01]  /*1d6e0*/  FFMA R150, R67, R23.reuse, R64 ;  /* 0x0000001743967223 */ /* 0x080fe20000000040 */
[----:B------:R-:W-:Y:S01]  /*1d6f0*/  LDS.128 R100, [R0.X4+UR5+0x23c0] ;  /* 0x0023c00500647984 */ /* 0x000fe20008004c00 */
[-C--:B------:R-:W-:Y:S01]  /*1d700*/  FFMA R166, R115, R23.reuse, R112 ;  /* 0x0000001773a67223 */ /* 0x080fe20000000070 */
[-C--:B------:R-:W-:Y:S01]  /*1d710*/  FFMA R168, R119, R23.reuse, R116 ;  /* 0x0000001777a87223 */ /* 0x080fe20000000074 */
[----:B------:R-:W-:Y:S01]  /*1d720*/  FFMA R204, R147, R23, R144 ;  /* 0x0000001793cc7223 */ /* 0x000fe20000000090 */
[----:B------:R-:W2:Y:S01]  /*1d730*/  LDS.128 R60, [R0.X4+UR5+0x1c0] ;  /* 0x0001c005003c7984 */ /* 0x000ea20008004c00 */
[-C--:B------:R-:W-:Y:S01]  /*1d740*/  FFMA R233, R75, R27.reuse, R233 ;  /* 0x0000001b4be97223 */ /* 0x080fe200000000e9 */
[----:B------:R-:W-:-:S02]  /*1d750*/  FFMA R232, R79, R27, R232 ;  /* 0x0000001b4fe87223 */ /* 0x000fc400000000e8 */
[----:B------:R-:W-:Y:S01]  /*1d760*/  LDS.128 R104, [R0.X4+UR5+0x30c0] ;  /* 0x0030c00500687984 */ /* 0x000fe20008004c00 */
[-C--:B------:R-:W-:Y:S01]  /*1d770*/  FFMA R231, R83, R27.reuse, R231 ;  /* 0x0000001b53e77223 */ /* 0x080fe200000000e7 */
[-C--:B------:R-:W-:Y:S02]  /*1d780*/  FFMA R230, R87, R27.reuse, R230 ;  /* 0x0000001b57e67223 */ /* 0x080fe400000000e6 */
[----:B------:R-:W-:Y:S01]  /*1d790*/  LDS.128 R108, [R0.X4+UR5+0x31c0] ;  /* 0x0031c005006c7984 */ /* 0x000fe20008004c00 */
[-C--:B------:R-:W-:Y:S01]  /*1d7a0*/  FFMA R229, R91, R27.reuse, R229 ;  /* 0x0000001b5be57223 */ /* 0x080fe200000000e5 */
[-C--:B------:R-:W-:Y:S01]  /*1d7b0*/  FFMA R222, R95, R27.reuse, R222 ;  /* 0x0000001b5fde7223 */ /* 0x080fe200000000de */
[-C--:B------:R-:W-:Y:S01]  /*1d7c0*/  FFMA R218, R99, R27.reuse, R218 ;  /* 0x0000001b63da7223 */ /* 0x080fe200000000da */
[----:B------:R-:W-:Y:S01]  /*1d7d0*/  LDS.128 R64, [R0.X4+UR5+0x2c0] ;  /* 0x0002c00500407984 */ /* 0x000fe20008004c00 */
[-C--:B------:R-:W-:Y:S01]  /*1d7e0*/  FFMA R14, R123, R27.reuse, R14 ;  /* 0x0000001b7b0e7223 */ /* 0x080fe2000000000e */
[-C--:B------:R-:W-:Y:S01]  /*1d7f0*/  FFMA R15, R127, R27.reuse, R15 ;  /* 0x0000001b7f0f7223 */ /* 0x080fe2000000000f */
[-C--:B------:R-:W-:Y:S01]  /*1d800*/  FFMA R17, R131, R27.reuse, R17 ;  /* 0x0000001b83117223 */ /* 0x080fe20000000011 */
[----:B------:R-:W1:Y:S01]  /*1d810*/  LDS.128 R112, [R0.X4+UR5+0x32c0] ;  /* 0x0032c00500707984 */ /* 0x000e620008004c00 */
[-C--:B------:R-:W-:Y:S01]  /*1d820*/  FFMA R11, R135, R27.reuse, R11 ;  /* 0x0000001b870b7223 */ /* 0x080fe2000000000b */
[-C--:B------:R-:W-:Y:S01]  /*1d830*/  FFMA R13, R139, R27.reuse, R13 ;  /* 0x0000001b8b0d7223 */ /* 0x080fe2000000000d */
[----:B------:R-:W-:Y:S01]  /*1d840*/  FFMA R18, R143, R27, R18 ;  /* 0x0000001b8f127223 */ /* 0x000fe20000000012 */
        /* <DEDUP_REMOVED lines=16> */
[----:B------:R-:W-:Y:S04]  /*1d950*/  LDS.128 R180, [R0.X4+UR5+0x53c0] ;  /* 0x0053c00500b47984 */ /* 0x000fe80008004c00 */
[----:B------:R-:W-:Y:S04]  /*1d960*/  LDS.128 R184, [R0.X4+UR5+0x60c0] ;  /* 0x0060c00500b87984 */ /* 0x000fe80008004c00 */
[----:B------:R-:W-:Y:S04]  /*1d970*/  LDS.128 R188, [R0.X4+UR5+0x61c0] ;  /* 0x0061c00500bc7984 */ /* 0x000fe80008004c00 */
[----:B------:R-:W-:Y:S04]  /*1d980*/  LDS.128 R72, [R0.X4+UR5+0x10c0] ;  /* 0x0010c00500487984 */ /* 0x000fe80008004c00 */
[----:B------:R-:W-:Y:S04]  /*1d990*/  LDS.128 R76, [R0.X4+UR5+0x11c0] ;  /* 0x0011c005004c7984 */ /* 0x000fe80008004c00 */
[----:B------:R-:W1:Y:S04]  /*1d9a0*/  LDS.128 R80, [R0.X4+UR5+0x12c0] ;  /* 0x0012c00500507984 */ /* 0x000e680008004c00 */
[----:B------:R-:W-:Y:S04]  /*1d9b0*/  LDS.128 R84, [R0.X4+UR5+0x13c0] ;  /* 0x0013c00500547984 */ /* 0x000fe80008004c00 */
[----:B------:R-:W-:Y:S04]  /*1d9c0*/  LDS.128 R88, [R0.X4+UR5+0x20c0] ;  /* 0x0020c00500587984 */ /* 0x000fe80008004c00 */
[----:B------:R-:W1:Y:S04]  /*1d9d0*/  LDS.128 R92, [R0.X4+UR5+0x21c0] ;  /* 0x0021c005005c7984 */ /* 0x000e680008004c00 */
[----:B------:R-:W-:Y:S04]  /*1d9e0*/  LDS.128 R96, [R0.X4+UR5+0x22c0] ;  /* 0x0022c00500607984 */ /* 0x000fe80008004c00 */
[----:B------:R-:W1:Y:S04]  /*1d9f0*/  LDS.128 R120, [R0.X4+UR5+0x40c0] ;  /* 0x0040c00500787984 */ /* 0x000e680008004c00 */
[----:B------:R-:W1:Y:S04]  /*1da00*/  LDS.128 R124, [R0.X4+UR5+0x41c0] ;  /* 0x0041c005007c7984 */ /* 0x000e680008004c00 */
[----:B------:R-:W1:Y:S04]  /*1da10*/  LDS.128 R128, [R0.X4+UR5+0x42c0] ;  /* 0x0042c00500807984 */ /* 0x000e680008004c00 */
[----:B------:R-:W2:Y:S04]  /*1da20*/  LDS.128 R132, [R0.X4+UR5+0x43c0] ;  /* 0x0043c00500847984 */ /* 0x000ea80008004c00 */
[----:B------:R-:W2:Y:S04]  /*1da30*/  LDS.128 R136, [R0.X4+UR5+0x50c0] ;  /* 0x0050c00500887984 */ /* 0x000ea80008004c00 */
[----:B------:R-:W2:Y:S04]  /*1da40*/  LDS.128 R140, [R0.X4+UR5+0x51c0] ;  /* 0x0051c005008c7984 */ /* 0x000ea80008004c00 */
[----:B------:R-:W-:Y:S04]  /*1da50*/  LDS.128 R48, [R0.X4+UR5+0x62c0] ;  /* 0x0062c00500307984 */ /* 0x000fe80008004c00 */
[----:B------:R-:W-:Y:S04]  /*1da60*/  LDS.128 R24, [R0.X4+UR5+0x63c0] ;  /* 0x0063c00500187984 */ /* 0x000fe80008004c00 */
[----:B------:R-:W-:Y:S04]  /*1da70*/  LDS.128 R28, [R0.X4+UR5+0x70c0] ;  /* 0x0070c005001c7984 */ /* 0x000fe80008004c00 */
[----:B------:R-:W-:Y:S04]  /*1da80*/  LDS.128 R36, [R0.X4+UR5+0x71c0] ;  /* 0x0071c00500247984 */ /* 0x000fe80008004c00 */
[----:B------:R-:W2:Y:S04]  /*1da90*/  LDS.128 R40, [R0.X4+UR5+0x72c0] ;  /* 0x0072c00500287984 */ /* 0x000ea80008004c00 */
[----:B------:R-:W2:Y:S01]  /*1daa0*/  LDS.128 R44, [R0.X4+UR5+0x73c0] ;  /* 0x0073c005002c7984 */ /* 0x000ea20008004c00 */
[-C--:B------:R-:W-:Y:S01]  /*1dab0*/  FFMA R205, R179, R23.reuse, R205 ;  /* 0x00000017b3cd7223 */ /* 0x080fe200000000cd */
[----:B------:R-:W-:Y:S01]  /*1dac0*/  FFMA R175, R175, R23, R20 ;  /* 0x00000017afaf7223 */ /* 0x000fe20000000014 */
[-C--:B--2---:R-:W-:Y:S01]  /*1dad0*/  FFMA R234, R60, R56.reuse, R234 ;  /* 0x000000383cea7223 */ /* 0x084fe200000000ea */
[-C--:B-1----:R-:W-:Y:S01]  /*1dae0*/  FFMA R23, R112, R56.reuse, R241 ;  /* 0x0000003870177223 */ /* 0x082fe200000000f1 */
        /* <DEDUP_REMOVED lines=17> */
[----:B----4-:R-:W-:Y:S01]  /*1dc00*/  FFMA R241, R180, R56, R244 ;  /* 0x00000038b4f17223 */ /* 0x010fe200000000f4 */
[-C--:B------:R-:W-:Y:S01]  /*1dc10*/  FFMA R238, R137, R57.reuse, R238 ;  /* 0x0000003989ee7223 */ /* 0x080fe200000000ee */
[-C--:B------:R-:W-:Y:S01]  /*1dc20*/  FFMA R239, R141, R57.reuse, R239 ;  /* 0x000000398def7223 */ /* 0x080fe200000000ef */
[-C--:B------:R-:W-:Y:S01]  /*1dc30*/  FFMA R250, R41, R57.reuse, R250 ;  /* 0x0000003929fa7223 */ /* 0x080fe200000000fa */
[-C--:B------:R-:W-:Y:S01]  /*1dc40*/  FFMA R241, R181, R57.reuse, R241 ;  /* 0x00000039b5f17223 */ /* 0x080fe200000000f1 */
[----:B------:R-:W-:Y:S01]  /*1dc50*/  FFMA R246, R45, R57, R246 ;  /* 0x000000392df67223 */ /* 0x000fe200000000f6 */
[-C--:B------:R-:W-:Y:S01]  /*1dc60*/  FFMA R234, R62, R58.reuse, R234 ;  /* 0x0000003a3eea7223 */ /* 0x080fe200000000ea */
[-C--:B------:R-:W-:Y:S01]  /*1dc70*/  FFMA R210, R82, R58.reuse, R210 ;  /* 0x0000003a52d27223 */ /* 0x080fe200000000d2 */
[----:B------:R-:W-:Y:S01]  /*1dc80*/  FFMA R223, R94, R58, R223 ;  /* 0x0000003a5edf7223 */ /* 0x000fe200000000df */
[-C--:B---3--:R-:W-:Y:S01]  /*1dc90*/  FFMA R244, R48, R56.reuse, R249 ;  /* 0x0000003830f47223 */ /* 0x088fe200000000f9 */
[----:B------:R-:W-:-:S03]  /*1dca0*/  FFMA R245, R24, R56, R245 ;  /* 0x0000003818f57223 */ /* 0x000fc600000000f5 */
        /* <DEDUP_REMOVED lines=69> */
[----:B------:R-:W1:Y:S04]  /*1e100*/  LDS.128 R20, [R32+0x1c0] ;  /* 0x0001c00020147984 */ /* 0x000e680000000c00 */
[----:B------:R2:W-:Y:S04]  /*1e110*/  STL [R1+0xcc], R179 ;  /* 0x0000ccb301007387 */ /* 0x0005e80000100800 */
[----:B------:R3:W-:Y:S04]  /*1e120*/  STL [R1+0xc8], R58 ;  /* 0x0000c83a01007387 */ /* 0x0007e80000100800 */
[----:B------:R4:W-:Y:S01]  /*1e130*/  STL [R1+0xc4], R57 ;  /* 0x0000c43901007387 */ /* 0x0009e20000100800 */
[-C--:B--2---:R-:W-:Y:S01]  /*1e140*/  FFMA R179, R71, R59.reuse, R201 ;  /* 0x0000003b47b37223 */ /* 0x084fe200000000c9 */
[----:B---3--:R-:W-:-:S04]  /*1e150*/  FFMA R58, R75, R59, R202 ;  /* 0x0000003b4b3a7223 */ /* 0x008fc800000000ca */
[----:B------:R2:W-:Y:S01]  /*1e160*/  STL [R1+0xc0], R179 ;  /* 0x0000c0b301007387 */ /* 0x0005e20000100800 */
[----:B----4-:R-:W-:-:S03]  /*1e170*/  FFMA R57, R79, R59, R207 ;  /* 0x0000003b4f397223 */ /* 0x010fc600000000cf */
[----:B------:R3:W-:Y:S04]  /*1e180*/  STL [R1+0xbc], R58 ;  /* 0x0000bc3a01007387 */ /* 0x0007e80000100800 */
[----:B------:R4:W-:Y:S01]  /*1e190*/  STL [R1+0xb8], R57 ;  /* 0x0000b83901007387 */ /* 0x0009e20000100800 */
[-C--:B--2---:R-:W-:Y:S01]  /*1e1a0*/  FFMA R179, R83, R59.reuse, R210 ;  /* 0x0000003b53b37223 */ /* 0x084fe200000000d2 */
[-C--:B---3--:R-:W-:Y:S01]  /*1e1b0*/  FFMA R58, R87, R59.reuse, R56 ;  /* 0x0000003b573a7223 */ /* 0x088fe20000000038 */
[-C--:B------:R-:W-:Y:S01]  /*1e1c0*/  FFMA R56, R95, R59.reuse, R223 ;  /* 0x0000003b5f387223 */ /* 0x080fe200000000df */
[-C--:B----4-:R-:W-:Y:S02]  /*1e1d0*/  FFMA R57, R91, R59.reuse, R249 ;  /* 0x0000003b5b397223 */ /* 0x090fe400000000f9 */
[----:B------:R-:W-:Y:S04]  /*1e1e0*/  STL [R1+0xb4], R179 ;  /* 0x0000b4b301007387 */ /* 0x000fe80000100800 */
        /* <DEDUP_REMOVED lines=29> */
[----:B------:R-:W-:Y:S01]  /*1e3c0*/  STL [R1+0x74], R58 ;  /* 0x0000743a01007387 */ /* 0x000fe20000100800 */
[----:B----4-:R-:W-:-:S03]  /*1e3d0*/  FFMA R56, R187, R59, R242 ;  /* 0x0000003bbb387223 */ /* 0x010fc600000000f2 */
[----:B------:R2:W-:Y:S01]  /*1e3e0*/  STL [R1+0x70], R57 ;  /* 0x0000703901007387 */ /* 0x0005e20000100800 */
[----:B-1----:R-:W-:-:S03]  /*1e3f0*/  FFMA R223, R64, R20, R226 ;  /* 0x0000001440df7223 */ /* 0x002fc600000000e2 */
[----:B------:R1:W-:Y:S04]  /*1e400*/  STL [R1+0x6c], R56 ;  /* 0x00006c3801007387 */ /* 0x0003e80000100800 */
[----:B------:R-:W3:Y:S01]  /*1e410*/  LDL.LU R226, [R1+0x44] ;  /* 0x0000440001e27983 */ /* 0x000ee20000300800 */
[-C--:B------:R-:W-:Y:S01]  /*1e420*/  FFMA R178, R72, R20.reuse, R224 ;  /* 0x0000001448b27223 */ /* 0x080fe200000000e0 */
[-C--:B------:R-:W-:Y:S01]  /*1e430*/  FFMA R177, R76, R20.reuse, R221 ;  /* 0x000000144cb17223 */ /* 0x080fe200000000dd */
[-C--:B------:R-:W-:Y:S01]  /*1e440*/  FFMA R179, R80, R20.reuse, R220 ;  /* 0x0000001450b37223 */ /* 0x080fe200000000dc */
[-C--:B------:R-:W-:Y:S01]  /*1e450*/  FFMA R176, R92, R20.reuse, R216 ;  /* 0x000000145cb07223 */ /* 0x080fe200000000d8 */
[-C--:B------:R-:W-:Y:S01]  /*1e460*/  FFMA R6, R36, R20.reuse, R6 ;  /* 0x0000001424067223 */ /* 0x080fe20000000006 */
[-C--:B--2---:R-:W-:Y:S01]  /*1e470*/  FFMA R57, R84, R20.reuse, R219 ;  /* 0x0000001454397223 */ /* 0x084fe200000000db */
[-C--:B------:R-:W-:Y:S01]  /*1e480*/  FFMA R10, R188, R20.reuse, R10 ;  /* 0x00000014bc0a7223 */ /* 0x080fe2000000000a */
[-C--:B------:R-:W-:Y:S01]  /*1e490*/  FFMA R220, R73, R21.reuse, R178 ;  /* 0x0000001549dc7223 */ /* 0x080fe200000000b2 */
[-C--:B------:R-:W-:Y:S01]  /*1e4a0*/  FFMA R58, R88, R20.reuse, R217 ;  /* 0x00000014583a7223 */ /* 0x080fe200000000d9 */
[-C--:B------:R-:W-:Y:S01]  /*1e4b0*/  FFMA R8, R180, R20.reuse, R8 ;  /* 0x00000014b4087223 */ /* 0x080fe20000000008 */
[----:B------:R-:W2:Y:S01]  /*1e4c0*/  LDL.LU R178, [R1] ;  /* 0x0000000001b27983 */ /* 0x000ea20000300800 */
[-C--:B------:R-:W-:Y:S01]  /*1e4d0*/  FFMA R219, R77, R21.reuse, R177 ;  /* 0x000000154ddb7223 */ /* 0x080fe200000000b1 */
[-C--:B------:R-:W-:Y:S01]  /*1e4e0*/  FFMA R211, R100, R20.reuse, R213 ;  /* 0x0000001464d37223 */ /* 0x080fe200000000d5 */
[-C--:B------:R-:W-:Y:S01]  /*1e4f0*/  FFMA R9, R184, R20.reuse, R9 ;  /* 0x00000014b8097223 */ /* 0x080fe20000000009 */
[----:B------:R-:W4:Y:S01]  /*1e500*/  LDL.LU R177, [R1+0x38] ;  /* 0x0000380001b17983 */ /* 0x000f220000300800 */
[-C--:B------:R-:W-:Y:S01]  /*1e510*/  FFMA R217, R81, R21.reuse, R179 ;  /* 0x0000001551d97223 */ /* 0x080fe200000000b3 */
[-C--:B------:R-:W-:Y:S01]  /*1e520*/  FFMA R227, R60, R20.reuse, R227 ;  /* 0x000000143ce37223 */ /* 0x080fe200000000e3 */
[-C--:B------:R-:W-:Y:S01]  /*1e530*/  FFMA R213, R93, R21.reuse, R176 ;  /* 0x000000155dd57223 */ /* 0x080fe200000000b0 */
[----:B------:R-:W2:Y:S01]  /*1e540*/  LDL.LU R179, [R1+0x3c] ;  /* 0x00003c0001b37983 */ /* 0x000ea20000300800 */
[----:B------:R-:W-:Y:S01]  /*1e550*/  FFMA R228, R52, R20, R228 ;  /* 0x0000001434e47223 */ /* 0x000fe200000000e4 */
[----:B------:R-:W-:Y:S01]  /*1e560*/  FFMA R237, R37, R21, R6 ;  /* 0x0000001525ed7223 */ /* 0x000fe20000000006 */
[----:B------:R-:W-:Y:S01]  /*1e570*/  FFMA R252, R191, R59, R243 ;  /* 0x0000003bbffc7223 */ /* 0x000fe200000000f3 */
[----:B------:R-:W2:Y:S01]  /*1e580*/  LDL.LU R176, [R1+0x40] ;  /* 0x0000400001b07983 */ /* 0x000ea20000300800 */
[-C--:B------:R-:W-:Y:S01]  /*1e590*/  FFMA R241, R189, R21.reuse, R10 ;  /* 0x00000015bdf17223 */ /* 0x080fe2000000000a */
[----:B------:R-:W-:-:S02]  /*1e5a0*/  FFMA R243, R181, R21, R8 ;  /* 0x00000015b5f37223 */ /* 0x000fc40000000008 */
[----:B------:R-:W4:Y:S01]  /*1e5b0*/  LDL.LU R6, [R1+0x4c] ;  /* 0x00004c0001067983 */ /* 0x000f220000300800 */
[-C--:B------:R-:W-:Y:S01]  /*1e5c0*/  FFMA R251, R51, R59.reuse, R244 ;  /* 0x0000003b33fb7223 */ /* 0x080fe200000000f4 */
[-C--:B------:R-:W-:Y:S01]  /*1e5d0*/  FFMA R249, R27, R59.reuse, R245 ;  /* 0x0000003b1bf97223 */ /* 0x080fe200000000f5 */
[-C--:B------:R-:W-:Y:S01]  /*1e5e0*/  FFMA R247, R31, R59.reuse, R247 ;  /* 0x0000003b1ff77223 */ /* 0x080fe200000000f7 */
[----:B------:R-:W4:Y:S01]  /*1e5f0*/  LDL.LU R10, [R1+0x50] ;  /* 0x00005000010a7983 */ /* 0x000f220000300800 */
[-C--:B------:R-:W-:Y:S01]  /*1e600*/  FFMA R248, R39, R59.reuse, R248 ;  /* 0x0000003b27f87223 */ /* 0x080fe200000000f8 */
[-C--:B------:R-:W-:Y:S01]  /*1e610*/  FFMA R250, R43, R59.reuse, R250 ;  /* 0x0000003b2bfa7223 */ /* 0x080fe200000000fa */
[----:B------:R-:W-:Y:S01]  /*1e620*/  FFMA R246, R47, R59, R246 ;  /* 0x0000003b2ff67223 */ /* 0x000fe200000000f6 */
[-C--:B------:R-:W-:Y:S01]  /*1e630*/  FFMA R242, R185, R21.reuse, R9 ;  /* 0x00000015b9f27223 */ /* 0x080fe20000000009 */
[----:B------:R-:W4:Y:S01]  /*1e640*/  LDL.LU R8, [R1+0x54] ;  /* 0x0000540001087983 */ /* 0x000f220000300800 */
[-C--:B------:R-:W-:Y:S01]  /*1e650*/  FFMA R59, R68, R20.reuse, R225 ;  /* 0x00000014443b7223 */ /* 0x080fe200000000e1 */
[-C--:B------:R-:W-:Y:S01]  /*1e660*/  FFMA R224, R61, R21.reuse, R227 ;  /* 0x000000153de07223 */ /* 0x080fe200000000e3 */
[-C--:B------:R-:W-:Y:S01]  /*1e670*/  FFMA R225, R53, R21.reuse, R228 ;  /* 0x0000001535e17223 */ /* 0x080fe200000000e4 */
[----:B------:R-:W4:Y:S01]  /*1e680*/  LDL.LU R9, [R1+0x58] ;  /* 0x0000580001097983 */ /* 0x000f220000300800 */
[-C--:B-1----:R-:W-:Y:S01]  /*1e690*/  FFMA R56, R96, R20.reuse, R215 ;  /* 0x0000001460387223 */ /* 0x082fe200000000d7 */
        /* <DEDUP_REMOVED lines=17> */
[----:B------:R-:W4:Y:S04]  /*1e7b0*/  LDL.LU R228, [R1+0x60] ;  /* 0x0000600001e47983 */ /* 0x000f280000300800 */
[----:B------:R-:W4:Y:S01]  /*1e7c0*/  LDL.LU R20, [R1+0x68] ;  /* 0x0000680001147983 */ /* 0x000f220000300800 */
[-C--:B------:R-:W-:Y:S01]  /*1e7d0*/  FFMA R221, R69, R21.reuse, R59 ;  /* 0x0000001545dd7223 */ /* 0x080fe2000000003b */
[-C--:B------:R-:W-:Y:S01]  /*1e7e0*/  FFMA R216, R85, R21.reuse, R57 ;  /* 0x0000001555d87223 */ /* 0x080fe20000000039 */
[-C--:B------:R-:W-:Y:S01]  /*1e7f0*/  FFMA R215, R89, R21.reuse, R58 ;  /* 0x0000001559d77223 */ /* 0x080fe2000000003a */
[----:B------:R-:W-:-:S02]  /*1e800*/  FFMA R212, R97, R21, R56 ;  /* 0x0000001561d47223 */ /* 0x000fc40000000038 */
        /* <DEDUP_REMOVED lines=60> */
[----:B------:R-:W-:Y:S01]  /*1ebd0*/  FFMA R22, R133, R57, R17 ;  /* 0x0000003985167223 */ /* 0x000fe20000000011 */
[----:B------:R-:W-:-:S04]  /*1ebe0*/  FFMA R193, R80, R56, R232 ;  /* 0x0000003850c17223 */ /* 0x000fc800000000e8 */
[----:B------:R-:W-:-:S04]  /*1ebf0*/  FFMA R193, R81, R57, R193 ;  /* 0x0000003951c17223 */ /* 0x000fc800000000c1 */
[----:B------:R-:W-:Y:S01]  /*1ec00*/  FFMA R193, R82, R58, R193 ;  /* 0x0000003a52c17223 */ /* 0x000fe200000000c1 */
[C---:B------:R-:W-:Y:S01]  /*1ec10*/  FFMA R217, R83.reuse, R23, R217 ;  /* 0x0000001753d97223 */ /* 0x040fe200000000d9 */
[-C--:B------:R-:W-:Y:S02]  /*1ec20*/  FFMA R192, R84, R56.reuse, R231 ;  /* 0x0000003854c07223 */ /* 0x080fe400000000e7 */
[----:B------:R-:W-:Y:S01]  /*1ec30*/  FFMA R193, R83, R59, R193 ;  /* 0x0000003b53c17223 */ /* 0x000fe200000000c1 */
[-C--:B---3--:R-:W-:Y:S02]  /*1ec40*/  FFMA R3, R52, R56.reuse, R226 ;  /* 0x0000003834037223 */ /* 0x088fe400000000e2 */
[----:B------:R-:W3:Y:S02]  /*1ec50*/  LDL.LU R226, [R1+0x64] ;  /* 0x0000640001e27983 */ /* 0x000ee40000300800 */
[-C--:B------:R-:W-:Y:S01]  /*1ec60*/  FFMA R199, R53, R57.reuse, R3 ;  /* 0x0000003935c77223 */ /* 0x080fe20000000003 */
[----:B------:R-:W-:Y:S01]  /*1ec70*/  FFMA R3, R121, R57, R16 ;  /* 0x0000003979037223 */ /* 0x000fe20000000010 */
[----:B--2---:R-:W-:-:S04]  /*1ec80*/  FFMA R4, R60, R56, R176 ;  /* 0x000000383c047223 */ /* 0x004fc800000000b0 */
[-C--:B------:R-:W-:Y:S01]  /*1ec90*/  FFMA R198, R61, R57.reuse, R4 ;  /* 0x000000393dc67223 */ /* 0x080fe20000000004 */
[-C--:B------:R-:W-:Y:S01]  /*1eca0*/  FFMA R4, R145, R57.reuse, R18 ;  /* 0x0000003991047223 */ /* 0x080fe20000000012 */
[-C--:B----4-:R-:W-:Y:S01]  /*1ecb0*/  FFMA R12, R40, R56.reuse, R20 ;  /* 0x00000038280c7223 */ /* 0x090fe20000000014 */
[-C--:B------:R-:W-:Y:S01]  /*1ecc0*/  FFMA R20, R125, R57.reuse, R14 ;  /* 0x000000397d147223 */ /* 0x080fe2000000000e */
[----:B------:R-:W-:Y:S02]  /*1ecd0*/  FFMA R14, R137, R57, R19 ;  /* 0x00000039890e7223 */ /* 0x000fe40000000013 */
[----:B------:R-:W1:Y:S01]  /*1ece0*/  LDS.128 R16, [R32+0x3c0] ;  /* 0x0003c00020107984 */ /* 0x000e620000000c00 */
[-C--:B------:R-:W-:Y:S01]  /*1ecf0*/  FFMA R7, R188, R56.reuse, R10 ;  /* 0x00000038bc077223 */ /* 0x080fe2000000000a */
[----:B------:R-:W-:-:S04]  /*1ed00*/  FFMA R10, R28, R56, R227 ;  /* 0x000000381c0a7223 */ /* 0x000fc800000000e3 */
[----:B------:R-:W-:Y:S01]  /*1ed10*/  FFMA R10, R29, R57, R10 ;  /* 0x000000391d0a7223 */ /* 0x000fe2000000000a */
[-C--:B------:R-:W-:Y:S01]  /*1ed20*/  FFMA R5, R64, R56.reuse, R179 ;  /* 0x0000003840057223 */ /* 0x080fe200000000b3 */
[-C--:B------:R-:W-:Y:S01]  /*1ed30*/  FFMA R195, R72, R56.reuse, R178 ;  /* 0x0000003848c37223 */ /* 0x080fe200000000b2 */
[-C--:B------:R-:W-:Y:S01]  /*1ed40*/  FFMA R179, R88, R56.reuse, R230 ;  /* 0x0000003858b37223 */ /* 0x080fe200000000e6 */
[-C--:B------:R-:W-:Y:S01]  /*1ed50*/  FFMA R178, R92, R56.reuse, R229 ;  /* 0x000000385cb27223 */ /* 0x080fe200000000e5 */
[----:B------:R-:W-:Y:S02]  /*1ed60*/  FFMA R11, R36, R56, R228 ;  /* 0x00000038240b7223 */ /* 0x000fe400000000e4 */
[----:B------:R-:W2:Y:S01]  /*1ed70*/  LDS.128 R228, [R0.X4+UR5+0x51d0] ;  /* 0x0051d00500e47984 */ /* 0x000ea20008004c00 */
[-C--:B-1----:R-:W-:Y:S01]  /*1ed80*/  FFMA R154, R80, R16.reuse, R154 ;  /* 0x00000010509a7223 */ /* 0x082fe2000000009a */
[----:B------:R-:W-:-:S03]  /*1ed90*/  FFMA R167, R28, R16, R167 ;  /* 0x000000101ca77223 */ /* 0x000fc600000000a7 */
[-C--:B------:R-:W-:Y:S01]  /*1eda0*/  FFMA R154, R81, R17.reuse, R154 ;  /* 0x00000011519a7223 */ /* 0x080fe2000000009a */
[----:B------:R-:W-:-:S03]  /*1edb0*/  FFMA R167, R29, R17, R167 ;  /* 0x000000111da77223 */ /* 0x000fc600000000a7 */
[----:B------:R-:W-:-:S04]  /*1edc0*/  FFMA R29, R82, R18, R154 ;  /* 0x00000012521d7223 */ /* 0x000fc8000000009a */
[----:B------:R-:W-:Y:S02]  /*1edd0*/  FFMA R29, R83, R19, R29 ;  /* 0x00000013531d7223 */ /* 0x000fe4000000001d */
[----:B------:R-:W1:Y:S01]  /*1ede0*/  LDS.128 R80, [R0.X4+UR5+0xd0] ;  /* 0x0000d00500507984 */ /* 0x000e620008004c00 */
[----:B------:R-:W-:Y:S01]  /*1edf0*/  FFMA R155, R188, R16, R155 ;  /* 0x00000010bc9b7223 */ /* 0x000fe2000000009b */
[----:B------:R-:W-:-:S03]  /*1ee00*/  FFMA R7, R189, R57, R7 ;  /* 0x00000039bd077223 */ /* 0x000fc60000000007 */
[----:B------:R-:W-:Y:S01]  /*1ee10*/  FFMA R155, R189, R17, R155 ;  /* 0x00000011bd9b7223 */ /* 0x000fe2000000009b */
[----:B------:R-:W-:-:S03]  /*1ee20*/  FFMA R7, R190, R58, R7 ;  /* 0x0000003abe077223 */ /* 0x000fc60000000007 */
[----:B------:R-:W-:Y:S01]  /*1ee30*/  FFMA R155, R190, R18, R155 ;  /* 0x00000012be9b7223 */ /* 0x000fe2000000009b */
[C---:B------:R-:W-:Y:S01]  /*1ee40*/  FFMA R241, R191.reuse, R23, R241 ;  /* 0x00000017bff17223 */ /* 0x040fe200000000f1 */
[C---:B------:R-:W-:Y:S02]  /*1ee50*/  FFMA R7, R191.reuse, R59, R7 ;  /* 0x0000003bbf077223 */ /* 0x040fe40000000007 */
[----:B------:R-:W-:-:S05]  /*1ee60*/  FFMA R191, R191, R19, R155 ;  /* 0x00000013bfbf7223 */ /* 0x000fca000000009b */
[----:B------:R2:W-:Y:S02]  /*1ee70*/  STL [R1+0x2d4], R191 ;  /* 0x0002d4bf01007387 */ /* 0x0005e40000100800 */
[----:B--2---:R-:W-:Y:S02]  /*1ee80*/  MOV R191, R228 ;  /* 0x000000e400bf7202 */ /* 0x004fe40000000f00 */
[----:B-1----:R-:W-:Y:S04]  /*1ee90*/  STL [R1+0x2d0], R83 ;  /* 0x0002d05301007387 */ /* 0x002fe80000100800 */
[----:B------:R-:W-:Y:S04]  /*1eea0*/  STL [R1+0x44], R229 ;  /* 0x000044e501007387 */ /* 0x000fe80000100800 */
[----:B------:R-:W-:Y:S04]  /*1eeb0*/  STL.64 [R1+0x48], R230 ;  /* 0x000048e601007387 */ /* 0x000fe80000100a00 */
[----:B------:R-:W1:Y:S01]  /*1eec0*/  LDS.128 R228, [R0.X4+UR5+0x52d0] ;  /* 0x0052d00500e47984 */ /* 0x000e620008004c00 */
[----:B------:R-:W-:-:S03]  /*1eed0*/  FFMA R172, R132, R16, R172 ;  /* 0x0000001084ac7223 */ /* 0x000fc600000000ac */
[----:B-1----:R-:W-:Y:S01]  /*1eee0*/  STL [R1+0x34], R229 ;  /* 0x000034e501007387 */ /* 0x002fe20000100800 */
[----:B------:R-:W-:-:S03]  /*1eef0*/  MOV R83, R228 ;  /* 0x000000e400537202 */ /* 0x000fc60000000f00 */
[----:B------:R-:W-:Y:S04]  /*1ef00*/  STL.64 [R1+0x38], R230 ;  /* 0x000038e601007387 */ /* 0x000fe80000100a00 */
[----:B------:R-:W1:Y:S01]  /*1ef10*/  LDS.128 R228, [R0.X4+UR5+0x53d0] ;  /* 0x0053d00500e47984 */ /* 0x000e620008004c00 */
[----:B------:R-:W-:Y:S01]  /*1ef20*/  FFMA R172, R133, R17, R172 ;  /* 0x0000001185ac7223 */ /* 0x000fe200000000ac */
[C---:B------:R-:W-:Y:S01]  /*1ef30*/  FFMA R6, R184.reuse, R56, R6 ;  /* 0x00000038b8067223 */ /* 0x040fe20000000006 */
        /* <DEDUP_REMOVED lines=8> */
[----:B------:R-:W-:-:S02]  /*1efc0*/  FFMA R185, R135, R19, R172 ;  /* 0x0000001387b97223 */ /* 0x000fc400000000ac */
[----:B------:R-:W-:Y:S04]  /*1efd0*/  LDS.128 R132, [R0.X4+UR5+0x60d0] ;  /* 0x0060d00500847984 */ /* 0x000fe80008004c00 */
[----:B-1----:R-:W-:Y:S01]  /*1efe0*/  STL [R1+0x24], R229 ;  /* 0x000024e501007387 */ /* 0x002fe20000100800 */
[----:B------:R-:W-:-:S03]  /*1eff0*/  MOV R2, R228 ;  /* 0x000000e400027202 */ /* 0x000fc60000000f00 */
[----:B------:R-:W-:Y:S04]  /*1f000*/  STL.64 [R1+0x28], R230 ;  /* 0x000028e601007387 */ /* 0x000fe80000100a00 */
[----:B------:R-:W1:Y:S01]  /*1f010*/  LDS.128 R228, [R0.X4+UR5+0x61d0] ;  /* 0x0061d00500e47984 */ /* 0x000e620008004c00 */
        /* <DEDUP_REMOVED lines=31> */
[-C--:B------:R-:W-:Y:S01]  /*1f210*/  FFMA R197, R65, R57.reuse, R5 ;  /* 0x0000003941c57223 */ /* 0x080fe20000000005 */
[C---:B------:R-:W-:Y:S01]  /*1f220*/  FFMA R5, R181.reuse, R57, R214 ;  /* 0x00000039b5057223 */ /* 0x040fe200000000d6 */
[----:B------:R-:W-:-:S03]  /*1f230*/  FFMA R204, R181, R17, R204 ;  /* 0x00000011b5cc7223 */ /* 0x000fc600000000cc */
[C---:B------:R-:W-:Y:S01]  /*1f240*/  FFMA R5, R182.reuse, R58, R5 ;  /* 0x0000003ab6057223 */ /* 0x040fe20000000005 */
[----:B------:R-:W-:Y:S01]  /*1f250*/  FFMA R204, R182, R18, R204 ;  /* 0x00000012b6cc7223 */ /* 0x000fe200000000cc */
[----:B-1----:R1:W-:Y:S01]  /*1f260*/  STL [R1+0x4], R229 ;  /* 0x000004e501007387 */ /* 0x0023e20000100800 */
[-C--:B------:R-:W-:Y:S01]  /*1f270*/  FFMA R21, R140, R56.reuse, R13 ;  /* 0x000000388c157223 */ /* 0x080fe2000000000d */
[C---:B------:R-:W-:Y:S02]  /*1f280*/  FFMA R5, R183.reuse, R59, R5 ;  /* 0x0000003bb7057223 */ /* 0x040fe40000000005 */
[----:B------:R-:W-:Y:S01]  /*1f290*/  STL.64 [R1+0x10], R132 ;  /* 0x0000108401007387 */ /* 0x000fe20000100a00 */
[-C--:B------:R-:W-:Y:S01]  /*1f2a0*/  FFMA R196, R68, R56.reuse, R177 ;  /* 0x0000003844c47223 */ /* 0x080fe200000000b1 */
[C---:B---3--:R-:W-:Y:S01]  /*1f2b0*/  FFMA R13, R44.reuse, R56, R226 ;  /* 0x000000382c0d7223 */ /* 0x048fe200000000e2 */
[----:B------:R-:W-:Y:S01]  /*1f2c0*/  FFMA R205, R44, R16, R205 ;  /* 0x000000102ccd7223 */ /* 0x000fe200000000cd */
[----:B------:R-:W-:Y:S01]  /*1f2d0*/  STL.64 [R1+0x18], R134 ;  /* 0x0000188601007387 */ /* 0x000fe20000100a00 */
[----:B------:R-:W-:Y:S01]  /*1f2e0*/  FFMA R183, R183, R19, R204 ;  /* 0x00000013b7b77223 */ /* 0x000fe200000000cc */
[----:B------:R-:W-:Y:S01]  /*1f2f0*/  FFMA R177, R96, R56, R222 ;  /* 0x0000003860b17223 */ /* 0x000fe200000000de */
[----:B------:R-:W-:Y:S01]  /*1f300*/  FFMA R166, R116, R16, R166 ;  /* 0x0000001074a67223 */ /* 0x000fe200000000a6 */
[----:B------:R2:W-:Y:S01]  /*1f310*/  STL.64 [R1+0x8], R230 ;  /* 0x000008e601007387 */ /* 0x0005e20000100a00 */
[----:B------:R-:W-:Y:S01]  /*1f320*/  FFMA R194, R76, R56, R233 ;  /* 0x000000384cc27223 */ /* 0x000fe200000000e9 */
[----:B------:R-:W-:-:S02]  /*1f330*/  FFMA R203, R144, R16, R203 ;  /* 0x0000001090cb7223 */ /* 0x000fc400000000cb */
[----:B------:R-:W3:Y:S01]  /*1f340*/  LDL.LU R204, [R1+0xc4] ;  /* 0x0000c40001cc7983 */ /* 0x000ee20000300800 */
[C---:B------:R-:W-:Y:S01]  /*1f350*/  FFMA R13, R45.reuse, R57, R13 ;  /* 0x000000392d0d7223 */ /* 0x040fe2000000000d */
[-C--:B------:R-:W-:Y:S02]  /*1f360*/  FFMA R205, R45, R17.reuse, R205 ;  /* 0x000000112dcd7223 */ /* 0x080fe400000000cd */
[----:B------:R-:W4:Y:S01]  /*1f370*/  LDL.LU R222, [R1+0xc0] ;  /* 0x0000c00001de7983 */ /* 0x000f220000300800 */
[----:B------:R-:W-:Y:S01]  /*1f380*/  MOV R233, R228 ;  /* 0x000000e400e97202 */ /* 0x000fe20000000f00 */
[-C--:B------:R-:W-:Y:S02]  /*1f390*/  FFMA R166, R117, R17.reuse, R166 ;  /* 0x0000001175a67223 */ /* 0x080fe400000000a6 */
[----:B------:R-:W3:Y:S01]  /*1f3a0*/  LDL.LU R226, [R1+0xbc] ;  /* 0x0000bc0001e27983 */ /* 0x000ee20000300800 */
[----:B------:R-:W-:-:S03]  /*1f3b0*/  FFMA R203, R145, R17, R203 ;  /* 0x0000001191cb7223 */ /* 0x000fc600000000cb */
[----:B------:R-:W3:Y:S01]  /*1f3c0*/  LDL.LU R227, [R1+0xb8] ;  /* 0x0000b80001e37983 */ /* 0x000ee20000300800 */
[----:B------:R-:W-:-:S03]  /*1f3d0*/  FFMA R13, R46, R58, R13 ;  /* 0x0000003a2e0d7223 */ /* 0x000fc6000000000d */
[----:B------:R-:W3:Y:S01]  /*1f3e0*/  LDL.LU R228, [R1+0xb4] ;  /* 0x0000b40001e47983 */ /* 0x000ee20000300800 */
[----:B------:R-:W-:-:S03]  /*1f3f0*/  FFMA R166, R118, R18, R166 ;  /* 0x0000001276a67223 */ /* 0x000fc600000000a6 */
[----:B-1----:R-:W3:Y:S01]  /*1f400*/  LDL.LU R229, [R1+0xb0] ;  /* 0x0000b00001e57983 */ /* 0x002ee20000300800 */
[----:B------:R-:W-:-:S03]  /*1f410*/  FFMA R46, R46, R18, R205 ;  /* 0x000000122e2e7223 */ /* 0x000fc600000000cd */
[----:B--2---:R-:W2:Y:S01]  /*1f420*/  LDL.LU R230, [R1+0xac] ;  /* 0x0000ac0001e67983 */ /* 0x004ea20000300800 */
[----:B------:R-:W-:-:S03]  /*1f430*/  FFMA R176, R100, R56, R218 ;  /* 0x0000003864b07223 */ /* 0x000fc600000000da */
[----:B------:R-:W2:Y:S01]  /*1f440*/  LDL.LU R231, [R1+0xa8] ;  /* 0x0000a80001e77983 */ /* 0x000ea20000300800 */
[----:B------:R-:W-:-:S03]  /*1f450*/  FFMA R149, R64, R16, R149 ;  /* 0x0000001040957223 */ /* 0x000fc60000000095 */
[----:B------:R-:W2:Y:S01]  /*1f460*/  LDL.LU R232, [R1+0xa4] ;  /* 0x0000a40001e87983 */ /* 0x000ea20000300800 */
[-C--:B------:R-:W-:Y:S01]  /*1f470*/  FFMA R168, R120, R16.reuse, R168 ;  /* 0x0000001078a87223 */ /* 0x080fe200000000a8 */
[-C--:B------:R-:W-:Y:S02]  /*1f480*/  FFMA R169, R124, R16.reuse, R169 ;  /* 0x000000107ca97223 */ /* 0x080fe400000000a9 */
[----:B------:R-:W2:Y:S01]  /*1f490*/  LDL.LU R205, [R1+0xa0] ;  /* 0x0000a00001cd7983 */ /* 0x000ea20000300800 */
[-C--:B------:R-:W-:Y:S01]  /*1f4a0*/  FFMA R170, R128, R16.reuse, R170 ;  /* 0x0000001080aa7223 */ /* 0x080fe200000000aa */
[-C--:B------:R-:W-:Y:S01]  /*1f4b0*/  FFMA R173, R136, R16.reuse, R173 ;  /* 0x0000001088ad7223 */ /* 0x080fe200000000ad */
[----:B------:R-:W-:Y:S01]  /*1f4c0*/  FFMA R174, R140, R16, R174 ;  /* 0x000000108cae7223 */ /* 0x000fe200000000ae */
[----:B------:R-:W2:Y:S01]  /*1f4d0*/  LDL.LU R214, [R1+0x8c] ;  /* 0x00008c0001d67983 */ /* 0x000ea20000300800 */
[----:B------:R-:W-:Y:S01]  /*1f4e0*/  FFMA R189, R146, R18, R203 ;  /* 0x0000001292bd7223 */ /* 0x000fe200000000cb */
[-C--:B------:R-:W-:Y:S01]  /*1f4f0*/  FFMA R15, R128, R56.reuse, R15 ;  /* 0x00000038800f7223 */ /* 0x080fe2000000000f */
[-C--:B------:R-:W-:Y:S01]  /*1f500*/  FFMA R8, R48, R56.reuse, R8 ;  /* 0x0000003830087223 */ /* 0x080fe20000000008 */
[----:B------:R-:W2:Y:S01]  /*1f510*/  LDL.LU R218, [R1+0x88] ;  /* 0x0000880001da7983 */ /* 0x000ea20000300800 */
        /* <DEDUP_REMOVED lines=13> */
[----:B------:R-:W2:Y:S01]  /*1f5f0*/  LDL.LU R203, [R1+0x84] ;  /* 0x0000840001cb7983 */ /* 0x000ea20000300800 */
[----:B------:R-:W-:Y:S01]  /*1f600*/  FFMA R180, R119, R19, R166 ;  /* 0x0000001377b47223 */ /* 0x000fe200000000a6 */
[----:B------:R-:W-:-:S02]  /*1f610*/  FFMA R159, R48, R16, R159 ;  /* 0x00000010309f7223 */ /* 0x000fc4000000009f */
[----:B------:R-:W2:Y:S01]  /*1f620*/  LDL.LU R190, [R1+0x7c] ;  /* 0x00007c0001be7983 */ /* 0x000ea20000300800 */
[-C--:B------:R-:W-:Y:S01]  /*1f630*/  FFMA R163, R24, R16.reuse, R163 ;  /* 0x0000001018a37223 */ /* 0x080fe200000000a3 */
[-C--:B------:R-:W-:Y:S01]  /*1f640*/  FFMA R171, R36, R16.reuse, R171 ;  /* 0x0000001024ab7223 */ /* 0x080fe200000000ab */
[----:B------:R-:W-:Y:S01]  /*1f650*/  FFMA R175, R40, R16, R175 ;  /* 0x0000001028af7223 */ /* 0x000fe200000000af */
[----:B------:R-:W2:Y:S01]  /*1f660*/  LDL.LU R166, [R1+0x78] ;  /* 0x0000780001a67983 */ /* 0x000ea20000300800 */
        /* <DEDUP_REMOVED lines=144> */
[----:B------:R-:W-:-:S03]  /*1ff70*/  FFMA R50, R51, R19, R50 ;  /* 0x0000001333327223 */ /* 0x000fc60000000032 */
[----:B------:R-:W-:Y:S04]  /*1ff80*/  LDS.128 R84, [R0.X4+UR5+0x1d0] ;  /* 0x0001d00500547984 */ /* 0x000fe80008004c00 */
        /* <DEDUP_REMOVED lines=19> */
[----:B------:R-:W4:Y:S04]  /*200c0*/  LDL.LU R164, [R1+0x6c] ;  /* 0x00006c0001a47983 */ /* 0x000f280000300800 */
[----:B------:R-:W-:Y:S04]  /*200d0*/  LDS.128 R132, [R0.X4+UR5+0x62d0] ;  /* 0x0062d00500847984 */ /* 0x000fe80008004c00 */
[----:B------:R-:W-:Y:S04]  /*200e0*/  LDS.128 R136, [R0.X4+UR5+0x63d0] ;  /* 0x0063d00500887984 */ /* 0x000fe80008004c00 */
[----:B------:R-:W-:Y:S04]  /*200f0*/  LDS.128 R140, [R0.X4+UR5+0x70d0] ;  /* 0x0070d005008c7984 */ /* 0x000fe80008004c00 */
[----:B------:R-:W-:Y:S04]  /*20100*/  LDS.128 R144, [R0.X4+UR5+0x71d0] ;  /* 0x0071d00500907984 */ /* 0x000fe80008004c00 */
[----:B------:R-:W-:Y:S04]  /*20110*/  LDS.128 R148, [R0.X4+UR5+0x72d0] ;  /* 0x0072d00500947984 */ /* 0x000fe80008004c00 */
[----:B------:R1:W-:Y:S01]  /*20120*/  LDS.128 R152, [R0.X4+UR5+0x73d0] ;  /* 0x0073d00500987984 */ /* 0x0003e20008004c00 */
[-C--:B------:R-:W-:Y:S01]  /*20130*/  FFMA R26, R27, R19.reuse, R26 ;  /* 0x000000131b1a7223 */ /* 0x080fe2000000001a */
[-C--:B------:R-:W-:Y:S01]  /*20140*/  FFMA R30, R31, R19.reuse, R30 ;  /* 0x000000131f1e7223 */ /* 0x080fe2000000001e */
[-C--:B------:R-:W-:Y:S01]  /*20150*/  FFMA R38, R39, R19.reuse, R38 ;  /* 0x0000001327267223 */ /* 0x080fe20000000026 */
[-C--:B------:R-:W-:Y:S01]  /*20160*/  FFMA R42, R43, R19.reuse, R42 ;  /* 0x000000132b2a7223 */ /* 0x080fe2000000002a */
[----:B------:R-:W-:Y:S01]  /*20170*/  FFMA R46, R47, R19, R46 ;  /* 0x000000132f2e7223 */ /* 0x000fe2000000002e */
[----:B------:R-:W2:Y:S04]  /*20180*/  LDS.128 R128, [R32+0xd0] ;  /* 0x0000d00020807984 */ /* 0x000ea80000000c00 */
[----:B-1----:R-:W4:Y:S04]  /*20190*/  LDL.LU R0, [R1+0x10] ;  /* 0x0000100001007983 */ /* 0x002f280000300800 */
[----:B------:R-:W4:Y:S04]  /*201a0*/  LDL.LU R51, [R1+0xc8] ;  /* 0x0000c80001337983 */ /* 0x000f280000300800 */
[----:B------:R-:W4:Y:S04]  /*201b0*/  LDL.LU R27, [R1+0x9c] ;  /* 0x00009c00011b7983 */ /* 0x000f280000300800 */
[----:B------:R-:W4:Y:S04]  /*201c0*/  LDL.LU R31, [R1+0x98] ;  /* 0x00009800011f7983 */ /* 0x000f280000300800 */
[----:B------:R-:W4:Y:S04]  /*201d0*/  LDL.LU R39, [R1+0x80] ;  /* 0x0000800001277983 */ /* 0x000f280000300800 */
[----:B------:R-:W4:Y:S04]  /*201e0*/  LDL.LU R43, [R1+0x94] ;  /* 0x00009400012b7983 */ /* 0x000f280000300800 */
[----:B------:R-:W4:Y:S04]  /*201f0*/  LDL.LU R19, [R1+0xcc] ;  /* 0x0000cc0001137983 */ /* 0x000f280000300800 */
[----:B------:R-:W4:Y:S04]  /*20200*/  LDL.LU R47, [R1+0x90] ;  /* 0x00009000012f7983 */ /* 0x000f280000300800 */
[----:B------:R-:W1:Y:S04]  /*20210*/  LDS.128 R156, [R32+0x1d0] ;  /* 0x0001d000209c7984 */ /* 0x000e680000000c00 */
[----:B------:R-:W4:Y:S01]  /*20220*/  LDS.128 R160, [R32+0x2d0] ;  /* 0x0002d00020a07984 */ /* 0x000f220000000c00 */
[----:B--2---:R-:W-:-:S05]  /*20230*/  FFMA R166, R191, R128, R166 ;  /* 0x00000080bfa67223 */ /* 0x004fca00000000a6 */
[----:B------:R2:W-:Y:S01]  /*20240*/  STL [R1+0x130], R166 ;  /* 0x000130a601007387 */ /* 0x0005e20000100800 */
[-C--:B---3--:R-:W-:Y:S01]  /*20250*/  FFMA R204, R88, R128.reuse, R204 ;  /* 0x0000008058cc7223 */ /* 0x088fe200000000cc */
[-C--:B----4-:R-:W-:Y:S01]  /*20260*/  FFMA R222, R92, R128.reuse, R222 ;  /* 0x000000805cde7223 */ /* 0x090fe200000000de */
        /* <DEDUP_REMOVED lines=28> */
[----:B--2---:R-:W-:-:S05]  /*20430*/  FFMA R166, R83, R128, R167 ;  /* 0x0000008053a67223 */ /* 0x004fca00000000a7 */
[----:B------:R1:W-:Y:S01]  /*20440*/  STL [R1+0x134], R166 ;  /* 0x000134a601007387 */ /* 0x0003e20000100800 */
        /* <DEDUP_REMOVED lines=11> */
[----:B------:R-:W-:-:S04]  /*20500*/  FFMA R165, R233, R128, R252 ;  /* 0x00000080e9a57223 */ /* 0x000fc800000000fc */
[----:B------:R-:W-:Y:S01]  /*20510*/  STL [R1+0x13c], R167 ;  /* 0x00013ca701007387 */ /* 0x000fe20000100800 */
[----:B------:R-:W-:Y:S01]  /*20520*/  FFMA R4, R83, R160, R4 ;  /* 0x000000a053047223 */ /* 0x000fe20000000004 */
[-C--:B-1----:R-:W-:Y:S01]  /*20530*/  FFMA R166, R0, R128.reuse, R164 ;  /* 0x0000008000a67223 */ /* 0x082fe200000000a4 */
[----:B------:R-:W-:-:S04]  /*20540*/  FFMA R164, R132, R128, R251 ;  /* 0x0000008084a47223 */ /* 0x000fc800000000fb */
[----:B------:R1:W-:Y:S01]  /*20550*/  STL [R1+0x140], R166 ;  /* 0x000140a601007387 */ /* 0x0003e20000100800 */
[----:B------:R-:W-:-:S03]  /*20560*/  FFMA R51, R84, R128, R51 ;  /* 0x0000008054337223 */ /* 0x000fc60000000033 */
[----:B------:R2:W-:Y:S01]  /*20570*/  STL [R1+0x148], R165 ;  /* 0x000148a501007387 */ /* 0x0005e20000100800 */
[----:B------:R-:W-:-:S03]  /*20580*/  FFMA R27, R168, R128, R27 ;  /* 0x00000080a81b7223 */ /* 0x000fc6000000001b */
[----:B------:R3:W-:Y:S01]  /*20590*/  STL [R1+0x14c], R164 ;  /* 0x00014ca401007387 */ /* 0x0007e20000100800 */
[-C--:B-1----:R-:W-:Y:S01]  /*205a0*/  FFMA R166, R136, R128.reuse, R249 ;  /* 0x0000008088a67223 */ /* 0x082fe200000000f9 */
[-C--:B------:R-:W-:Y:S01]  /*205b0*/  FFMA R31, R172, R128.reuse, R31 ;  /* 0x00000080ac1f7223 */ /* 0x080fe2000000001f */
[-C--:B------:R-:W-:Y:S01]  /*205c0*/  FFMA R39, R72, R128.reuse, R39 ;  /* 0x0000008048277223 */ /* 0x080fe20000000027 */
[-C--:B--2---:R-:W-:Y:S01]  /*205d0*/  FFMA R165, R140, R128.reuse, R247 ;  /* 0x000000808ca57223 */ /* 0x084fe200000000f7 */
[-C--:B------:R-:W-:Y:S01]  /*205e0*/  FFMA R43, R52, R128.reuse, R43 ;  /* 0x00000080342b7223 */ /* 0x080fe2000000002b */
[-C--:B------:R-:W-:Y:S01]  /*205f0*/  FFMA R247, R148, R128.reuse, R250 ;  /* 0x0000008094f77223 */ /* 0x080fe200000000fa */
[-C--:B---3--:R-:W-:Y:S01]  /*20600*/  FFMA R164, R144, R128.reuse, R248 ;  /* 0x0000008090a47223 */ /* 0x088fe200000000f8 */
[-C--:B------:R-:W-:Y:S01]  /*20610*/  FFMA R19, R80, R128.reuse, R19 ;  /* 0x0000008050137223 */ /* 0x080fe20000000013 */
[----:B------:R-:W-:Y:S01]  /*20620*/  STL [R1+0x154], R166 ;  /* 0x000154a601007387 */ /* 0x000fe20000100800 */
[-C--:B------:R-:W-:Y:S01]  /*20630*/  FFMA R47, R56, R128.reuse, R47 ;  /* 0x00000080382f7223 */ /* 0x080fe2000000002f */
[----:B------:R-:W-:-:S02]  /*20640*/  FFMA R128, R152, R128, R246 ;  /* 0x0000008098807223 */ /* 0x000fc400000000f6 */
[----:B------:R-:W-:Y:S04]  /*20650*/  STL [R1+0x160], R165 ;  /* 0x000160a501007387 */ /* 0x000fe80000100800 */
[----:B------:R-:W-:Y:S04]  /*20660*/  STL [R1+0x164], R164 ;  /* 0x000164a401007387 */ /* 0x000fe80000100800 */
[----:B------:R-:W-:Y:S04]  /*20670*/  STL [R1+0x16c], R247 ;  /* 0x00016cf701007387 */ /* 0x000fe80000100800 */
[----:B------:R1:W-:Y:S04]  /*20680*/  STL [R1+0x17c], R128 ;  /* 0x00017c8001007387 */ /* 0x0003e80000100800 */
[----:B------:R-:W2:Y:S01]  /*20690*/  LDS.128 R164, [R32+0x3d0] ;  /* 0x0003d00020a47984 */ /* 0x000ea20000000c00 */
[-C--:B-1----:R-:W-:Y:S01]  /*206a0*/  FFMA R128, R76, R156.reuse, R235 ;  /* 0x0000009c4c807223 */ /* 0x082fe200000000eb */
[----:B------:R-:W-:-:S05]  /*206b0*/  FFMA R235, R191, R156, R245 ;  /* 0x0000009cbfeb7223 */ /* 0x000fca00000000f5 */
[----:B------:R1:W-:Y:S04]  /*206c0*/  STL [R1+0xb8], R235 ;  /* 0x0000b8eb01007387 */ /* 0x0003e80000100800 */
[----:B------:R-:W-:Y:S01]  /*206d0*/  STL [R1+0xbc], R244 ;  /* 0x0000bcf401007387 */ /* 0x000fe20000100800 */
[----:B-1----:R-:W-:-:S03]  /*206e0*/  FFMA R235, R0, R156, R242 ;  /* 0x0000009c00eb7223 */ /* 0x002fc600000000f2 */
[----:B------:R-:W-:Y:S04]  /*206f0*/  STL [R1+0xc0], R243 ;  /* 0x0000c0f301007387 */ /* 0x000fe80000100800 */
[----:B------:R1:W-:Y:S04]  /*20700*/  STL [R1+0xc4], R235 ;  /* 0x0000c4eb01007387 */ /* 0x0003e80000100800 */
[----:B------:R-:W-:Y:S01]  /*20710*/  STL [R1+0xc8], R241 ;  /* 0x0000c8f101007387 */ /* 0x000fe20000100800 */
[----:B-1----:R-:W-:-:S03]  /*20720*/  FFMA R235, R136, R156, R239 ;  /* 0x0000009c88eb7223 */ /* 0x002fc600000000ef */
[----:B------:R-:W-:Y:S04]  /*20730*/  STL [R1+0xcc], R240 ;  /* 0x0000ccf001007387 */ /* 0x000fe80000100800 */
[----:B------:R1:W-:Y:S04]  /*20740*/  STL [R1+0x144], R235 ;  /* 0x000144eb01007387 */ /* 0x0003e80000100800 */
[----:B------:R-:W-:Y:S01]  /*20750*/  STL [R1+0x150], R238 ;  /* 0x000150ee01007387 */ /* 0x000fe20000100800 */
[-C--:B-1----:R-:W-:Y:S01]  /*20760*/  FFMA R235, R148, R156.reuse, R236 ;  /* 0x0000009c94eb7223 */ /* 0x082fe200000000ec */
[----:B------:R-:W-:-:S02]  /*20770*/  FFMA R156, R152, R156, R234 ;  /* 0x0000009c989c7223 */ /* 0x000fc400000000ea */
[----:B------:R-:W-:Y:S04]  /*20780*/  STL [R1+0x158], R237 ;  /* 0x000158ed01007387 */ /* 0x000fe80000100800 */
[----:B------:R-:W-:Y:S04]  /*20790*/  STL [R1+0x15c], R235 ;  /* 0x00015ceb01007387 */ /* 0x000fe80000100800 */
[----:B------:R1:W-:Y:S02]  /*207a0*/  STL [R1+0x168], R156 ;  /* 0x0001689c01007387 */ /* 0x0003e40000100800 */
[-C--:B-1----:R-:W-:Y:S01]  /*207b0*/  FFMA R156, R191, R160.reuse, R21 ;  /* 0x000000a0bf9c7223 */ /* 0x082fe20000000015 */
[-C--:B------:R-:W-:Y:S01]  /*207c0*/  FFMA R21, R2, R160.reuse, R5 ;  /* 0x000000a002157223 */ /* 0x080fe20000000005 */
[----:B------:R-:W-:-:S03]  /*207d0*/  FFMA R5, R0, R160, R6 ;  /* 0x000000a000057223 */ /* 0x000fc60000000006 */
[----:B------:R-:W-:Y:S04]  /*207e0*/  STL [R1+0x8c], R156 ;  /* 0x00008c9c01007387 */ /* 0x000fe80000100800 */
[----:B------:R1:W-:Y:S01]  /*207f0*/  STL [R1+0x90], R4 ;  /* 0x0000900401007387 */ /* 0x0003e20000100800 */
[----:B------:R-:W-:-:S03]  /*20800*/  FFMA R6, R132, R160, R8 ;  /* 0x000000a084067223 */ /* 0x000fc60000000008 */
[----:B------:R-:W-:Y:S01]  /*20810*/  STL [R1+0x94], R21 ;  /* 0x0000941501007387 */ /* 0x000fe20000100800 */
[----:B-1----:R-:W-:-:S03]  /*20820*/  FFMA R4, R233, R160, R7 ;  /* 0x000000a0e9047223 */ /* 0x002fc60000000007 */
[----:B------:R1:W-:Y:S04]  /*20830*/  STL [R1+0x98], R5 ;  /* 0x0000980501007387 */ /* 0x0003e80000100800 */
[----:B------:R3:W-:Y:S01]  /*20840*/  STL [R1+0x9c], R4 ;  /* 0x00009c0401007387 */ /* 0x0007e20000100800 */
[----:B-1----:R-:W-:-:S03]  /*20850*/  FFMA R5, R136, R160, R9 ;  /* 0x000000a088057223 */ /* 0x002fc60000000009 */
[----:B------:R1:W-:Y:S01]  /*20860*/  STL [R1+0xa0], R6 ;  /* 0x0000a00601007387 */ /* 0x0003e20000100800 */
[----:B---3--:R-:W-:-:S03]  /*20870*/  FFMA R4, R140, R160, R10 ;  /* 0x000000a08c047223 */ /* 0x008fc6000000000a */
[----:B------:R3:W-:Y:S04]  /*20880*/  STL [R1+0xa4], R5 ;  /* 0x0000a40501007387 */ /* 0x0007e80000100800 */
[----:B------:R4:W-:Y:S01]  /*20890*/  STL [R1+0xa8], R4 ;  /* 0x0000a80401007387 */ /* 0x0009e20000100800 */
[-C--:B-1----:R-:W-:Y:S01]  /*208a0*/  FFMA R6, R144, R160.reuse, R11 ;  /* 0x000000a090067223 */ /* 0x082fe2000000000b */
[----:B---3--:R-:W-:-:S04]  /*208b0*/  FFMA R5, R148, R160, R12 ;  /* 0x000000a094057223 */ /* 0x008fc8000000000c */
[----:B------:R-:W-:Y:S01]  /*208c0*/  STL [R1+0xac], R6 ;  /* 0x0000ac0601007387 */ /* 0x000fe20000100800 */
[----:B----4-:R-:W-:-:S03]  /*208d0*/  FFMA R4, R152, R160, R13 ;  /* 0x000000a098047223 */ /* 0x010fc6000000000d */
[----:B------:R-:W-:Y:S04]  /*208e0*/  STL [R1+0xb0], R5 ;  /* 0x0000b00501007387 */ /* 0x000fe80000100800 */
[----:B------:R2:W-:Y:S02]  /*208f0*/  STL [R1+0xb4], R4 ;  /* 0x0000b40401007387 */ /* 0x0005e40000100800 */
[-C--:B--2---:R-:W-:Y:S02]  /*20900*/  FFMA R4, R191, R164.reuse, R188 ;  /* 0x000000a4bf047223 */ /* 0x084fe400000000bc */
[----:B------:R-:W2:Y:S01]  /*20910*/  LDL.LU R191, [R1+0x2d4] ;  /* 0x0002d40001bf7983 */ /* 0x000ea20000300800 */
[----:B------:R-:W-:-:S03]  /*20920*/  FFMA R5, R83, R164, R189 ;  /* 0x000000a453057223 */ /* 0x000fc600000000bd */
[----:B------:R-:W3:Y:S04]  /*20930*/  LDL.LU R83, [R1+0x2d0] ;  /* 0x0002d00001537983 */ /* 0x000ee80000300800 */
[----:B------:R1:W-:Y:S02]  /*20940*/  STL [R1+0x60], R4 ;  /* 0x0000600401007387 */ /* 0x0003e40000100800 */
[-C--:B-1----:R-:W-:Y:S02]  /*20950*/  FFMA R4, R2, R164.reuse, R183 ;  /* 0x000000a402047223 */ /* 0x082fe400000000b7 */
[----:B------:R1:W5:Y:S04]  /*20960*/  LDL.LU R2, [R1+0x2cc] ;  /* 0x0002cc0001027983 */ /* 0x0003680000300800 */
[----:B------:R4:W-:Y:S02]  /*20970*/  STL [R1+0x64], R5 ;  /* 0x0000640501007387 */ /* 0x0009e40000100800 */
[----:B----4-:R-:W-:-:S02]  /*20980*/  FFMA R5, R0, R164, R187 ;  /* 0x000000a400057223 */ /* 0x010fc400000000bb */
[----:B------:R-:W4:Y:S04]  /*20990*/  S2R R0, SR_TID.X ;  /* 0x0000000000007919 */ /* 0x000f280000002100 */
[----:B------:R-:W-:Y:S01]  /*209a0*/  STL [R1+0x68], R4 ;  /* 0x0000680401007387 */ /* 0x000fe20000100800 */
[----:B------:R-:W-:-:S03]  /*209b0*/  FFMA R6, R132, R164, R50 ;  /* 0x000000a484067223 */ /* 0x000fc60000000032 */
[----:B------:R1:W-:Y:S01]  /*209c0*/  STL [R1+0x6c], R5 ;  /* 0x00006c0501007387 */ /* 0x0003e20000100800 */
[-C--:B------:R-:W-:Y:S01]  /*209d0*/  FFMA R198, R84, R160.reuse, R198 ;  /* 0x000000a054c67223 */ /* 0x080fe200000000c6 */
[-C--:B------:R-:W-:Y:S01]  /*209e0*/  FFMA R197, R88, R160.reuse, R197 ;  /* 0x000000a058c57223 */ /* 0x080fe200000000c5 */
[----:B------:R-:W-:Y:S01]  /*209f0*/  FFMA R179, R112, R160, R179 ;  /* 0x000000a070b37223 */ /* 0x000fe200000000b3 */
[-C--:B------:R-:W-:Y:S01]  /*20a00*/  FFMA R16, R80, R164.reuse, R16 ;  /* 0x000000a450107223 */ /* 0x080fe20000000010 */
[-C--:B------:R-:W-:Y:S01]  /*20a10*/  FFMA R17, R84, R164.reuse, R17 ;  /* 0x000000a454117223 */ /* 0x080fe20000000011 */
[-C--:B------:R-:W-:Y:S01]  /*20a20*/  FFMA R18, R88, R164.reuse, R18 ;  /* 0x000000a458127223 */ /* 0x080fe20000000012 */
[-C--:B-1----:R-:W-:Y:S01]  /*20a30*/  FFMA R5, R136, R164.reuse, R26 ;  /* 0x000000a488057223 */ /* 0x082fe2000000001a */
[----:B------:R-:W-:Y:S01]  /*20a40*/  FFMA R37, R112, R164, R37 ;  /* 0x000000a470257223 */ /* 0x000fe20000000025 */
[-C--:B------:R-:W-:Y:S01]  /*20a50*/  FFMA R195, R96, R160.reuse, R195 ;  /* 0x000000a060c37223 */ /* 0x080fe200000000c3 */
[-C--:B------:R-:W-:Y:S01]  /*20a60*/  FFMA R194, R100, R160.reuse, R194 ;  /* 0x000000a064c27223 */ /* 0x080fe200000000c2 */
[-C--:B------:R-:W-:Y:S01]  /*20a70*/  FFMA R177, R120, R160.reuse, R177 ;  /* 0x000000a078b17223 */ /* 0x080fe200000000b1 */
[-C--:B------:R-:W-:Y:S01]  /*20a80*/  FFMA R35, R168, R160.reuse, R35 ;  /* 0x000000a0a8237223 */ /* 0x080fe20000000023 */
[----:B------:R-:W-:Y:S01]  /*20a90*/  FFMA R20, R64, R160, R20 ;  /* 0x000000a040147223 */ /* 0x000fe20000000014 */
[-C--:B------:R-:W-:Y:S01]  /*20aa0*/  FFMA R25, R96, R164.reuse, R25 ;  /* 0x000000a460197223 */ /* 0x080fe20000000019 */
[----:B------:R-:W-:Y:S01]  /*20ab0*/  FFMA R41, R120, R164, R41 ;  /* 0x000000a478297223 */ /* 0x000fe20000000029 */
[C---:B------:R-:W-:Y:S01]  /*20ac0*/  FFMA R193, R104.reuse, R160, R193 ;  /* 0x000000a068c17223 */ /* 0x040fe200000000c1 */
[-C--:B------:R-:W-:Y:S01]  /*20ad0*/  FFMA R29, R104, R164.reuse, R29 ;  /* 0x000000a4681d7223 */ /* 0x080fe2000000001d */
[----:B------:R-:W-:Y:S01]  /*20ae0*/  FFMA R182, R64, R164, R182 ;  /* 0x000000a440b67223 */ /* 0x000fe200000000b6 */
        /* <DEDUP_REMOVED lines=10> */
[C---:B------:R-:W-:Y:S01]  /*20b90*/  FFMA R22, R72.reuse, R160, R22 ;  /* 0x000000a048167223 */ /* 0x040fe20000000016 */
[----:B------:R-:W-:Y:S01]  /*20ba0*/  FFMA R185, R72, R164, R185 ;  /* 0x000000a448b97223 */ /* 0x000fe200000000b9 */
        /* <DEDUP_REMOVED lines=15> */
[-C--:B------:R-:W-:Y:S01]  /*20ca0*/  FFMA R36, R108, R164.reuse, R36 ;  /* 0x000000a46c247223 */ /* 0x080fe20000000024 */
[-C--:B------:R-:W-:Y:S01]  /*20cb0*/  FFMA R48, R172, R164.reuse, R48 ;  /* 0x000000a4ac307223 */ /* 0x080fe20000000030 */
[----:B----4-:R-:W-:Y:S01]  /*20cc0*/  SHF.L.U32 R0, R0, 0x3, RZ ;  /* 0x0000000300007819 */ /* 0x010fe200000006ff */
        /* <DEDUP_REMOVED lines=59> */
[----:B------:R-:W-:Y:S01]  /*21080*/  LOP3.LUT R0, R0, 0xf00, RZ, 0xc0, !PT ;  /* 0x00000f0000007812 */ /* 0x000fe200078ec0ff */
        /* <DEDUP_REMOVED lines=28> */
[-C--:B------:R-:W-:Y:S01]  /*21250*/  FFMA R40, R117, R165.reuse, R40 ;  /* 0x000000a575287223 */ /* 0x080fe20000000028 */
[----:B------:R-:W-:Y:S01]  /*21260*/  FFMA R77, R77, R165, R186 ;  /* 0x000000a54d4d7223 */ /* 0x000fe200000000ba */
[C---:B------:R-:W-:Y:S01]  /*21270*/  FFMA R51, R86.reuse, R130, R51 ;  /* 0x0000008256337223 */ /* 0x040fe20000000033 */
[----:B------:R-:W-:Y:S01]  /*21280*/  FFMA R160, R86, R158, R224 ;  /* 0x0000009e56a07223 */ /* 0x000fe200000000e0 */
[C---:B------:R-:W-:Y:S01]  /*21290*/  FFMA R204, R90.reuse, R130, R204 ;  /* 0x000000825acc7223 */ /* 0x040fe200000000cc */
[-C--:B------:R-:W-:Y:S01]  /*212a0*/  FFMA R223, R90, R158.reuse, R223 ;  /* 0x0000009e5adf7223 */ /* 0x080fe200000000df */
        /* <DEDUP_REMOVED lines=55> */
[----:B------:R-:W-:Y:S01]  /*21620*/  LDS.128 R12, [R32+0x2e0] ;  /* 0x0002e000200c7984 */ /* 0x000fe20000000c00 */
        /* <DEDUP_REMOVED lines=8> */
[----:B------:R-:W-:Y:S04]  /*216b0*/  LDS.128 R60, [R0.X4+UR5+0x20e0] ;  /* 0x0020e005003c7984 */ /* 0x000fe80008004c00 */
[----:B------:R-:W-:Y:S01]  /*216c0*/  LDS.128 R64, [R0.X4+UR5+0x12e0] ;  /* 0x0012e00500407984 */ /* 0x000fe20008004c00 */
[-C--:B--2---:R-:W-:Y:S01]  /*216d0*/  FFMA R4, R233, R164.reuse, R191 ;  /* 0x000000a4e9047223 */ /* 0x084fe200000000bf */
[C---:B------:R-:W-:Y:S01]  /*216e0*/  FFMA R227, R101.reuse, R129, R227 ;  /* 0x0000008165e37223 */ /* 0x040fe200000000e3 */
[----:B------:R-:W-:Y:S01]  /*216f0*/  FFMA R219, R101, R157, R219 ;  /* 0x0000009d65db7223 */ /* 0x000fe200000000db */
[----:B------:R-:W-:Y:S01]  /*21700*/  FFMA R27, R169, R129, R27 ;  /* 0x00000081a91b7223 */ /* 0x000fe2000000001b */
[C---:B---3--:R-:W-:Y:S01]  /*21710*/  FFMA R209, R83.reuse, R131, R19 ;  /* 0x0000008353d17223 */ /* 0x048fe20000000013 */
[----:B------:R1:W-:Y:S04]  /*21720*/  STL [R1+0x70], R4 ;  /* 0x0000700401007387 */ /* 0x0003e80000100800 */
[----:B------:R2:W-:Y:S01]  /*21730*/  STL [R1+0x74], R6 ;  /* 0x0000740601007387 */ /* 0x0005e20000100800 */
[C---:B------:R-:W-:Y:S01]  /*21740*/  FFMA R20, R83.reuse, R167, R16 ;  /* 0x000000a753147223 */ /* 0x040fe20000000010 */
[C---:B------:R-:W-:Y:S01]  /*21750*/  FFMA R109, R83.reuse, R159, R109 ;  /* 0x0000009f536d7223 */ /* 0x040fe2000000006d */
[----:B------:R-:W-:Y:S01]  /*21760*/  FFMA R118, R83, R163, R199 ;  /* 0x000000a353767223 */ /* 0x000fe200000000c7 */
[-C--:B------:R-:W-:Y:S01]  /*21770*/  FFMA R28, R101, R165.reuse, R28 ;  /* 0x000000a5651c7223 */ /* 0x080fe2000000001c */
[----:B------:R-:W-:Y:S01]  /*21780*/  FFMA R45, R169, R165, R45 ;  /* 0x000000a5a92d7223 */ /* 0x000fe2000000002d */
[-C--:B-1----:R-:W-:Y:S01]  /*21790*/  FFMA R4, R140, R164.reuse, R30 ;  /* 0x000000a48c047223 */ /* 0x082fe2000000001e */
[----:B------:R1:W-:Y:S01]  /*217a0*/  STL [R1+0x78], R5 ;  /* 0x0000780501007387 */ /* 0x0003e20000100800 */
[----:B--2---:R-:W-:-:S03]  /*217b0*/  FFMA R6, R144, R164, R38 ;  /* 0x000000a490067223 */ /* 0x004fc60000000026 */
[----:B------:R2:W-:Y:S01]  /*217c0*/  STL [R1+0x7c], R4 ;  /* 0x00007c0401007387 */ /* 0x0005e20000100800 */
[----:B------:R-:W-:-:S03]  /*217d0*/  FFMA R191, R57, R157, R207 ;  /* 0x0000009d39bf7223 */ /* 0x000fc600000000cf */
[----:B------:R-:W-:Y:S01]  /*217e0*/  LDS.128 R80, [R0.X4+UR5+0x13e0] ;  /* 0x0013e00500507984 */ /* 0x000fe20008004c00 */
[----:B-1----:R-:W-:Y:S01]  /*217f0*/  FFMA R5, R148, R164, R42 ;  /* 0x000000a494057223 */ /* 0x002fe2000000002a */
[----:B------:R-:W-:Y:S01]  /*21800*/  FFMA R33, R53, R161, R33 ;  /* 0x000000a135217223 */ /* 0x000fe20000000021 */
[----:B------:R-:W-:Y:S01]  /*21810*/  FFMA R176, R111, R167, R36 ;  /* 0x000000a76fb07223 */ /* 0x000fe20000000024 */
[----:B------:R-:W-:Y:S01]  /*21820*/  FFMA R72, R70, R130, R72 ;  /* 0x0000008246487223 */ /* 0x000fe20000000048 */
[----:B--2---:R-:W-:Y:S01]  /*21830*/  FFMA R4, R152, R164, R46 ;  /* 0x000000a498047223 */ /* 0x004fe2000000002e */
[----:B------:R1:W-:Y:S01]  /*21840*/  STL [R1+0x80], R6 ;  /* 0x0000800601007387 */ /* 0x0003e20000100800 */
[----:B------:R-:W-:-:S03]  /*21850*/  FFMA R38, R106, R130, R228 ;  /* 0x000000826a267223 */ /* 0x000fc600000000e4 */
[----:B------:R2:W-:Y:S01]  /*21860*/  STL [R1+0x84], R5 ;  /* 0x0000840501007387 */ /* 0x0005e20000100800 */
[----:B------:R-:W-:-:S03]  /*21870*/  FFMA R207, R94, R158, R221 ;  /* 0x0000009e5ecf7223 */ /* 0x000fc600000000dd */
[----:B------:R3:W-:Y:S01]  /*21880*/  STL [R1+0x88], R4 ;  /* 0x0000880401007387 */ /* 0x0007e20000100800 */
[-C--:B-1----:R-:W-:Y:S01]  /*21890*/  FFMA R6, R126, R130.reuse, R205 ;  /* 0x000000827e067223 */ /* 0x082fe200000000cd */
[C---:B------:R-:W-:Y:S01]  /*218a0*/  FFMA R164, R58.reuse, R130, R47 ;  /* 0x000000823aa47223 */ /* 0x040fe2000000002f */
[----:B------:R-:W-:Y:S01]  /*218b0*/  FFMA R191, R58, R158, R191 ;  /* 0x0000009e3abf7223 */ /* 0x000fe200000000bf */
[----:B------:R-:W-:Y:S01]  /*218c0*/  FFMA R152, R53, R157, R208 ;  /* 0x0000009d35987223 */ /* 0x000fe200000000d0 */
[----:B--2---:R-:W-:Y:S01]  /*218d0*/  FFMA R5, R122, R162, R177 ;  /* 0x000000a27a057223 */ /* 0x004fe200000000b1 */
[----:B------:R-:W-:Y:S01]  /*218e0*/  FFMA R122, R58, R166, R180 ;  /* 0x000000a63a7a7223 */ /* 0x000fe200000000b4 */
[-C--:B------:R-:W-:Y:S01]  /*218f0*/  FFMA R140, R174, R162.reuse, R34 ;  /* 0x000000a2ae8c7223 */ /* 0x080fe20000000022 */
[----:B------:R-:W-:Y:S01]  /*21900*/  FFMA R144, R87, R131, R51 ;  /* 0x0000008357907223 */ /* 0x000fe20000000033 */
[-C--:B---3--:R-:W-:Y:S01]  /*21910*/  FFMA R4, R114, R162.reuse, R179 ;  /* 0x000000a272047223 */ /* 0x088fe200000000b3 */
[----:B------:R-:W-:Y:S01]  /*21920*/  FFMA R114, R58, R162, R23 ;  /* 0x000000a23a727223 */ /* 0x000fe20000000017 */
        /* <DEDUP_REMOVED lines=8> */
[----:B------:R-:W-:Y:S01]  /*219b0*/  FFMA R126, R127, R131, R6 ;  /* 0x000000837f7e7223 */ /* 0x000fe20000000006 */
[----:B------:R-:W-:Y:S01]  /*219c0*/  FFMA R123, R171, R163, R8 ;  /* 0x000000a3ab7b7223 */ /* 0x000fe20000000008 */
[----:B------:R-:W-:Y:S01]  /*219d0*/  LDS.128 R96, [R0.X4+UR5+0xe0] ;  /* 0x0000e00500607984 */ /* 0x000fe20008004c00 */
[----:B------:R-:W-:Y:S01]  /*219e0*/  FFMA R207, R95, R159, R207 ;  /* 0x0000009f5fcf7223 */ /* 0x000fe200000000cf */
[C---:B------:R-:W-:Y:S01]  /*219f0*/  FFMA R164, R59.reuse, R131, R164 ;  /* 0x000000833ba47223 */ /* 0x040fe200000000a4 */
[C---:B------:R-:W-:Y:S01]  /*21a00*/  FFMA R191, R59.reuse, R159, R191 ;  /* 0x0000009f3bbf7223 */ /* 0x040fe200000000bf */
[----:B------:R-:W1:Y:S01]  /*21a10*/  LDS.128 R16, [R32+0x3e0] ;  /* 0x0003e00020107984 */ /* 0x000e620000000c00 */
[C---:B------:R-:W-:Y:S01]  /*21a20*/  FFMA R114, R59.reuse, R163, R114 ;  /* 0x000000a33b727223 */ /* 0x040fe20000000072 */
[----:B------:R-:W-:-:S02]  /*21a30*/  FFMA R122, R59, R167, R122 ;  /* 0x000000a73b7a7223 */ /* 0x000fc4000000007a */
[----:B------:R-:W-:Y:S04]  /*21a40*/  LDS.128 R4, [R32+0xe0] ;  /* 0x0000e00020047984 */ /* 0x000fe80000000c00 */
[----:B------:R-:W-:Y:S04]  /*21a50*/  LDS.128 R8, [R32+0x1e0] ;  /* 0x0001e00020087984 */ /* 0x000fe80000000c00 */
[----:B------:R-:W2:Y:S04]  /*21a60*/  LDS.128 R104, [R0.X4+UR5+0x2e0] ;  /* 0x0002e00500687984 */ /* 0x000ea80008004c00 */
[----:B------:R-:W3:Y:S04]  /*21a70*/  LDS.128 R88, [R0.X4+UR5+0x3e0] ;  /* 0x0003e00500587984 */ /* 0x000ee80008004c00 */
[----:B------:R-:W4:Y:S04]  /*21a80*/  LDS.128 R84, [R0.X4+UR5+0x11e0] ;  /* 0x0011e00500547984 */ /* 0x000f280008004c00 */
[----:B------:R-:W3:Y:S04]  /*21a90*/  LDS.128 R92, [R0.X4+UR5+0x10e0] ;  /* 0x0010e005005c7984 */ /* 0x000ee80008004c00 */
        /* <DEDUP_REMOVED lines=21> */
[----:B-1----:R-:W-:Y:S01]  /*21bf0*/  FFMA R119, R96, R16, R20 ;  /* 0x0000001060777223 */ /* 0x002fe20000000014 */
[C---:B------:R-:W-:Y:S01]  /*21c00*/  FFMA R187, R78.reuse, R130, R187 ;  /* 0x000000824ebb7223 */ /* 0x040fe200000000bb */
[----:B------:R-:W-:Y:S01]  /*21c10*/  FFMA R185, R78, R166, R77 ;  /* 0x000000a64eb97223 */ /* 0x000fe2000000004d */
        /* <DEDUP_REMOVED lines=17> */
[----:B------:R-:W2:Y:S01]  /*21d30*/  LDS.128 R20, [R0.X4+UR5+0x30e0] ;  /* 0x0030e00500147984 */ /* 0x000ea20008004c00 */
[C---:B----4-:R-:W-:Y:S01]  /*21d40*/  FFMA R35, R84.reuse, R4, R35 ;  /* 0x0000000454237223 */ /* 0x050fe20000000023 */
[C---:B------:R-:W-:Y:S01]  /*21d50*/  FFMA R205, R84.reuse, R8, R205 ;  /* 0x0000000854cd7223 */ /* 0x040fe200000000cd */
[C---:B------:R-:W-:Y:S01]  /*21d60*/  FFMA R178, R84.reuse, R12, R178 ;  /* 0x0000000c54b27223 */ /* 0x040fe200000000b2 */
[----:B------:R-:W-:Y:S01]  /*21d70*/  FFMA R204, R84, R16, R204 ;  /* 0x0000001054cc7223 */ /* 0x000fe200000000cc */
[C---:B------:R-:W-:Y:S01]  /*21d80*/  FFMA R195, R171.reuse, R131, R27 ;  /* 0x00000083abc37223 */ /* 0x040fe2000000001b */
[----:B------:R-:W-:Y:S01]  /*21d90*/  FFMA R193, R171, R167, R45 ;  /* 0x000000a7abc17223 */ /* 0x000fe2000000002d */
[-C--:B------:R-:W-:Y:S01]  /*21da0*/  FFMA R115, R92, R4.reuse, R39 ;  /* 0x000000045c737223 */ /* 0x080fe20000000027 */
[----:B------:R-:W-:Y:S01]  /*21db0*/  FFMA R88, R64, R4, R38 ;  /* 0x0000000440587223 */ /* 0x000fe20000000026 */
[----:B------:R-:W-:Y:S01]  /*21dc0*/  FFMA R84, R80, R8, R37 ;  /* 0x0000000850547223 */ /* 0x000fe20000000025 */
[----:B------:R-:W3:Y:S01]  /*21dd0*/  LDS.128 R68, [R0.X4+UR5+0x42e0] ;  /* 0x0042e00500447984 */ /* 0x000ee20008004c00 */
[-C--:B------:R-:W-:Y:S01]  /*21de0*/  FFMA R175, R60, R4.reuse, R36 ;  /* 0x000000043caf7223 */ /* 0x080fe20000000024 */
[----:B------:R-:W-:Y:S01]  /*21df0*/  FFMA R104, R56, R4, R168 ;  /* 0x0000000438687223 */ /* 0x000fe200000000a8 */
[----:B------:R-:W-:Y:S01]  /*21e00*/  FFMA R43, R53, R129, R43 ;  /* 0x00000081352b7223 */ /* 0x000fe2000000002b */
[----:B------:R-:W4:Y:S01]  /*21e10*/  LDS.128 R36, [R0.X4+UR5+0x43e0] ;  /* 0x0043e00500247984 */ /* 0x000f220008004c00 */
[C---:B------:R-:W-:Y:S01]  /*21e20*/  FFMA R187, R79.reuse, R131, R187 ;  /* 0x000000834fbb7223 */ /* 0x040fe200000000bb */
[----:B------:R-:W-:-:S02]  /*21e30*/  FFMA R186, R79, R159, R186 ;  /* 0x0000009f4fba7223 */ /* 0x000fc400000000ba */
[----:B------:R-:W3:Y:S01]  /*21e40*/  LDS.128 R168, [R0.X4+UR5+0x50e0] ;  /* 0x0050e00500a87984 */ /* 0x000ee20008004c00 */
[C---:B------:R-:W-:Y:S01]  /*21e50*/  FFMA R184, R79.reuse, R163, R184 ;  /* 0x000000a34fb87223 */ /* 0x040fe200000000b8 */
[----:B------:R-:W-:Y:S01]  /*21e60*/  FFMA R185, R79, R167, R185 ;  /* 0x000000a74fb97223 */ /* 0x000fe200000000b9 */
[----:B------:R-:W-:Y:S01]  /*21e70*/  FFMA R49, R53, R165, R49 ;  /* 0x000000a535317223 */ /* 0x000fe20000000031 */
[----:B------:R-:W4:Y:S01]  /*21e80*/  LDS.128 R28, [R0.X4+UR5+0x22e0] ;  /* 0x0022e005001c7984 */ /* 0x000f220008004c00 */
[----:B------:R-:W-:Y:S01]  /*21e90*/  FFMA R196, R127, R167, R44 ;  /* 0x000000a77fc47223 */ /* 0x000fe2000000002c */
[C---:B------:R-:W-:Y:S02]  /*21ea0*/  FFMA R148, R54.reuse, R130, R43 ;  /* 0x0000008236947223 */ /* 0x040fe4000000002b */
[----:B------:R-:W4:Y:S04]  /*21eb0*/  LDS.128 R24, [R0.X4+UR5+0x23e0] ;  /* 0x0023e00500187984 */ /* 0x000f280008004c00 */
[----:B------:R-:W4:Y:S01]  /*21ec0*/  LDS.128 R76, [R0.X4+UR5+0x33e0] ;  /* 0x0033e005004c7984 */ /* 0x000f220008004c00 */
[----:B------:R-:W-:-:S03]  /*21ed0*/  FFMA R152, R54, R158, R152 ;  /* 0x0000009e36987223 */ /* 0x000fc60000000098 */
[----:B------:R-:W4:Y:S01]  /*21ee0*/  LDS.128 R44, [R0.X4+UR5+0x40e0] ;  /* 0x0040e005002c7984 */ /* 0x000f220008004c00 */
[----:B------:R-:W-:-:S03]  /*21ef0*/  FFMA R214, R54, R166, R49 ;  /* 0x000000a636d67223 */ /* 0x000fc60000000031 */
[----:B------:R-:W4:Y:S01]  /*21f00*/  LDS.128 R40, [R0.X4+UR5+0x41e0] ;  /* 0x0041e00500287984 */ /* 0x000f220008004c00 */
[C---:B------:R-:W-:Y:S01]  /*21f10*/  FFMA R148, R55.reuse, R131, R148 ;  /* 0x0000008337947223 */ /* 0x040fe20000000094 */
[C---:B------:R-:W-:Y:S01]  /*21f20*/  FFMA R152, R55.reuse, R159, R152 ;  /* 0x0000009f37987223 */ /* 0x040fe20000000098 */
[C---:B------:R-:W-:Y:S01]  /*21f30*/  FFMA R156, R55.reuse, R163, R156 ;  /* 0x000000a3379c7223 */ /* 0x040fe2000000009c */
[----:B------:R-:W-:Y:S01]  /*21f40*/  FFMA R214, R55, R167, R214 ;  /* 0x000000a737d67223 */ /* 0x000fe200000000d6 */
[----:B------:R-:W-:Y:S04]  /*21f50*/  LDS.128 R48, [R0.X4+UR5+0x32e0] ;  /* 0x0032e00500307984 */ /* 0x000fe80008004c00 */
[----:B------:R-:W4:Y:S01]  /*21f60*/  LDS.128 R52, [R0.X4+UR5+0x31e0] ;  /* 0x0031e00500347984 */ /* 0x000f220008004c00 */
        /* <DEDUP_REMOVED lines=19> */
[-C--:B------:R-:W-:Y:S01]  /*220a0*/  FFMA R187, R168, R4.reuse, R187 ;  /* 0x00000004a8bb7223 */ /* 0x080fe200000000bb */
        /* <DEDUP_REMOVED lines=51> */
[----:B------:R1:W-:Y:S01]  /*223e0*/  STL [R1+0x54], R21 ;  /* 0x0000541501007387 */ /* 0x0003e20000100800 */
[C---:B------:R-:W-:Y:S01]  /*223f0*/  FFMA R206, R92.reuse, R8, R206 ;  /* 0x000000085cce7223 */ /* 0x040fe200000000ce */
[C---:B------:R-:W-:Y:S01]  /*22400*/  FFMA R179, R92.reuse, R12, R179 ;  /* 0x0000000c5cb37223 */ /* 0x040fe200000000b3 */
[-C--:B------:R-:W-:Y:S01]  /*22410*/  FFMA R180, R92, R16.reuse, R180 ;  /* 0x000000105cb47223 */ /* 0x080fe200000000b4 */
[----:B------:R-:W-:Y:S01]  /*22420*/  FFMA R203, R64, R16, R203 ;  /* 0x0000001040cb7223 */ /* 0x000fe200000000cb */
[C---:B------:R-:W-:Y:S01]  /*22430*/  FFMA R173, R56.reuse, R12, R173 ;  /* 0x0000000c38ad7223 */ /* 0x040fe200000000ad */
[----:B------:R-:W-:Y:S01]  /*22440*/  FFMA R199, R56, R16, R199 ;  /* 0x0000001038c77223 */ /* 0x000fe200000000c7 */
        /* <DEDUP_REMOVED lines=26> */
[C---:B------:R-:W-:Y:S01]  /*225f0*/  FFMA R34, R65.reuse, R9, R34 ;  /* 0x0000000941227223 */ /* 0x040fe20000000022 */
[----:B------:R-:W-:Y:S01]  /*22600*/  FFMA R105, R65, R13, R177 ;  /* 0x0000000d41697223 */ /* 0x000fe200000000b1 */
        /* <DEDUP_REMOVED lines=47> */
[----:B-1----:R-:W-:Y:S01]  /*22900*/  FFMA R29, R82, R14, R33 ;  /* 0x0000000e521d7223 */ /* 0x002fe20000000021 */
[----:B------:R-:W-:Y:S01]  /*22910*/  FFMA R28, R58, R10, R28 ;  /* 0x0000000a3a1c7223 */ /* 0x000fe2000000001c */
[C---:B--2---:R-:W-:Y:S01]  /*22920*/  FFMA R25, R30.reuse, R6, R172 ;  /* 0x000000061e197223 */ /* 0x044fe200000000ac */
[-C--:B------:R-:W-:Y:S01]  /*22930*/  FFMA R24, R30, R10.reuse, R24 ;  /* 0x0000000a1e187223 */ /* 0x080fe20000000018 */
[-C--:B---3--:R-:W-:Y:S01]  /*22940*/  FFMA R21, R26, R10.reuse, R125 ;  /* 0x0000000a1a157223 */ /* 0x088fe2000000007d */
        /* <DEDUP_REMOVED lines=75> */
[----:B------:R-:W-:Y:S01]  /*22e00*/  LDS.128 R20, [R32+0xf0] ;  /* 0x0000f00020147984 */ /* 0x000fe20000000c00 */
[----:B------:R-:W-:-:S03]  /*22e10*/  FFMA R174, R61, R17, R201 ;  /* 0x000000113dae7223 */ /* 0x000fc600000000c9 */
[----:B------:R-:W-:Y:S04]  /*22e20*/  LDS.128 R24, [R32+0x1f0] ;  /* 0x0001f00020187984 */ /* 0x000fe80000000c00 */
[----:B------:R-:W-:Y:S04]  /*22e30*/  LDS.128 R28, [R32+0x2f0] ;  /* 0x0002f000201c7984 */ /* 0x000fe80000000c00 */
[----:B------:R-:W1:Y:S04]  /*22e40*/  LDS.128 R204, [R0.X4+UR5+0x20f0] ;  /* 0x0020f00500cc7984 */ /* 0x000e680008004c00 */
[----:B------:R-:W2:Y:S04]  /*22e50*/  LDS.128 R32, [R32+0x3f0] ;  /* 0x0003f00020207984 */ /* 0x000ea80000000c00 */
[----:B------:R-:W3:Y:S04]  /*22e60*/  LDS.128 R200, [R0.X4+UR5+0x13f0] ;  /* 0x0013f00500c87984 */ /* 0x000ee80008004c00 */
[----:B------:R-:W4:Y:S04]  /*22e70*/  LDS.128 R208, [R0.X4+UR5+0x21f0] ;  /* 0x0021f00500d07984 */ /* 0x000f280008004c00 */
[----:B------:R-:W1:Y:S04]  /*22e80*/  LDS.128 R248, [R0.X4+UR5+0x43f0] ;  /* 0x0043f00500f87984 */ /* 0x000e680008004c00 */
[----:B------:R-:W1:Y:S04]  /*22e90*/  LDS.128 R212, [R0.X4+UR5+0x22f0] ;  /* 0x0022f00500d47984 */ /* 0x000e680008004c00 */
[----:B------:R-:W1:Y:S04]  /*22ea0*/  LDS.128 R216, [R0.X4+UR5+0x23f0] ;  /* 0x0023f00500d87984 */ /* 0x000e680008004c00 */
[----:B------:R-:W1:Y:S04]  /*22eb0*/  LDS.128 R220, [R0.X4+UR5+0x30f0] ;  /* 0x0030f00500dc7984 */ /* 0x000e680008004c00 */
[----:B------:R-:W2:Y:S01]  /*22ec0*/  LDS.128 R224, [R0.X4+UR5+0x31f0] ;  /* 0x0031f00500e07984 */ /* 0x000ea20008004c00 */
[C---:B------:R-:W-:Y:S01]  /*22ed0*/  FFMA R175, R61.reuse, R5, R175 ;  /* 0x000000053daf7223 */ /* 0x040fe200000000af */
[----:B------:R-:W-:-:S02]  /*22ee0*/  FFMA R252, R61, R9, R252 ;  /* 0x000000093dfc7223 */ /* 0x000fc400000000fc */
        /* <DEDUP_REMOVED lines=8> */
[C---:B------:R-:W-:Y:S01]  /*22f70*/  FFMA R179, R93.reuse, R13, R179 ;  /* 0x0000000d5db37223 */ /* 0x040fe200000000b3 */
[----:B------:R-:W3:Y:S01]  /*22f80*/  LDS.128 R232, [R0.X4+UR5+0x33f0] ;  /* 0x0033f00500e87984 */ /* 0x000ee20008004c00 */
[----:B------:R-:W-:Y:S01]  /*22f90*/  FFMA R180, R93, R17, R180 ;  /* 0x000000115db47223 */ /* 0x000fe200000000b4 */
[C---:B------:R-:W-:Y:S01]  /*22fa0*/  FFMA R53, R63.reuse, R7, R53 ;  /* 0x000000073f357223 */ /* 0x040fe20000000035 */
[C---:B------:R-:W-:Y:S01]  /*22fb0*/  FFMA R252, R63.reuse, R11, R252 ;  /* 0x0000000b3ffc7223 */ /* 0x040fe200000000fc */
[----:B------:R-:W-:Y:S01]  /*22fc0*/  FFMA R52, R63, R15, R52 ;  /* 0x0000000f3f347223 */ /* 0x000fe20000000034 */
[C---:B------:R-:W-:Y:S01]  /*22fd0*/  FFMA R88, R67.reuse, R7, R88 ;  /* 0x0000000743587223 */ /* 0x040fe20000000058 */
[C---:B------:R-:W-:Y:S01]  /*22fe0*/  FFMA R105, R67.reuse, R15, R105 ;  /* 0x0000000f43697223 */ /* 0x040fe20000000069 */
[-C--:B------:R-:W-:Y:S01]  /*22ff0*/  FFMA R86, R67, R19.reuse, R86 ;  /* 0x0000001343567223 */ /* 0x080fe20000000056 */
[----:B------:R-:W-:Y:S01]  /*23000*/  FFMA R82, R63, R19, R82 ;  /* 0x000000133f527223 */ /* 0x000fe20000000052 */
[----:B------:R-:W-:Y:S01]  /*23010*/  FFMA R115, R93, R5, R115 ;  /* 0x000000055d737223 */ /* 0x000fe20000000073 */
        /* <DEDUP_REMOVED lines=15> */
[----:B------:R-:W4:Y:S01]  /*23110*/  LDS.128 R172, [R0.X4+UR5+0xf0] ;  /* 0x0000f00500ac7984 */ /* 0x000f220008004c00 */
[C---:B-1----:R-:W-:Y:S01]  /*23120*/  FFMA R53, R204.reuse, R20, R53 ;  /* 0x00000014cc357223 */ /* 0x042fe20000000035 */
[C---:B------:R-:W-:Y:S01]  /*23130*/  FFMA R252, R204.reuse, R24, R252 ;  /* 0x00000018ccfc7223 */ /* 0x040fe200000000fc */
[----:B------:R-:W-:Y:S01]  /*23140*/  FFMA R52, R204, R28, R52 ;  /* 0x0000001ccc347223 */ /* 0x000fe20000000034 */
[----:B------:R-:W-:Y:S01]  /*23150*/  FFMA R90, R94, R18, R180 ;  /* 0x000000125e5a7223 */ /* 0x000fe200000000b4 */
[----:B------:R-:W1:Y:S01]  /*23160*/  LDS.128 R176, [R0.X4+UR5+0x1f0] ;  /* 0x0001f00500b07984 */ /* 0x000e620008004c00 */
[C---:B------:R-:W-:Y:S01]  /*23170*/  FFMA R148, R51.reuse, R7, R148 ;  /* 0x0000000733947223 */ /* 0x040fe20000000094 */
[C---:B------:R-:W-:Y:S01]  /*23180*/  FFMA R152, R51.reuse, R11, R152 ;  /* 0x0000000b33987223 */ /* 0x040fe20000000098 */
[C---:B------:R-:W-:Y:S01]  /*23190*/  FFMA R156, R51.reuse, R15, R156 ;  /* 0x0000000f339c7223 */ /* 0x040fe2000000009c */
[----:B------:R-:W-:Y:S01]  /*231a0*/  FFMA R80, R51, R19, R80 ;  /* 0x0000001333507223 */ /* 0x000fe20000000050 */
[----:B------:R-:W1:Y:S01]  /*231b0*/  LDS.128 R188, [R0.X4+UR5+0x10f0] ;  /* 0x0010f00500bc7984 */ /* 0x000e620008004c00 */
[----:B--2---:R-:W-:Y:S01]  /*231c0*/  FFMA R82, R204, R32, R82 ;  /* 0x00000020cc527223 */ /* 0x004fe20000000052 */
[C---:B------:R-:W-:Y:S01]  /*231d0*/  FFMA R96, R98.reuse, R6, R96 ;  /* 0x0000000662607223 */ /* 0x040fe20000000060 */
[C---:B------:R-:W-:Y:S01]  /*231e0*/  FFMA R109, R98.reuse, R10, R109 ;  /* 0x0000000a626d7223 */ /* 0x040fe2000000006d */
[----:B------:R-:W2:Y:S01]  /*231f0*/  LDS.128 R196, [R0.X4+UR5+0x12f0] ;  /* 0x0012f00500c47984 */ /* 0x000ea20008004c00 */
[C---:B------:R-:W-:Y:S01]  /*23200*/  FFMA R118, R98.reuse, R14, R118 ;  /* 0x0000000e62767223 */ /* 0x040fe20000000076 */
[----:B------:R-:W-:Y:S01]  /*23210*/  FFMA R119, R98, R18, R119 ;  /* 0x0000001262777223 */ /* 0x000fe20000000077 */
[C---:B---3--:R-:W-:Y:S01]  /*23220*/  FFMA R85, R200.reuse, R20, R85 ;  /* 0x00000014c8557223 */ /* 0x048fe20000000055 */
[----:B------:R-:W3:Y:S01]  /*23230*/  LDS.128 R180, [R0.X4+UR5+0x2f0] ;  /* 0x0002f00500b47984 */ /* 0x000ee20008004c00 */
[C---:B------:R-:W-:Y:S01]  /*23240*/  FFMA R84, R200.reuse, R24, R84 ;  /* 0x00000018c8547223 */ /* 0x040fe20000000054 */
[C---:B------:R-:W-:Y:S01]  /*23250*/  FFMA R54, R200.reuse, R28, R54 ;  /* 0x0000001cc8367223 */ /* 0x040fe20000000036 */
[----:B------:R-:W-:Y:S01]  /*23260*/  FFMA R83, R200, R32, R83 ;  /* 0x00000020c8537223 */ /* 0x000fe20000000053 */
[----:B------:R-:W1:Y:S01]  /*23270*/  LDS.128 R184, [R0.X4+UR5+0x3f0] ;  /* 0x0003f00500b87984 */ /* 0x000e620008004c00 */
[C---:B----4-:R-:W-:Y:S01]  /*23280*/  FFMA R51, R208.reuse, R20, R104 ;  /* 0x00000014d0337223 */ /* 0x050fe20000000068 */
[----:B------:R-:W-:Y:S01]  /*23290*/  FFMA R50, R208, R24, R50 ;  /* 0x00000018d0327223 */ /* 0x000fe20000000032 */
[C---:B------:R-:W-:Y:S01]  /*232a0*/  FFMA R69, R248.reuse, R20, R69 ;  /* 0x00000014f8457223 */ /* 0x040fe20000000045 */
[----:B------:R-:W4:Y:S01]  /*232b0*/  LDS.128 R192, [R0.X4+UR5+0x11f0] ;  /* 0x0011f00500c07984 */ /* 0x000f220008004c00 */
        /* <DEDUP_REMOVED lines=46> */
[C---:B------:R-:W-:Y:S01]  /*235a0*/  FFMA R42, R217.reuse, R25, R42 ;  /* 0x00000019d92a7223 */ /* 0x040fe2000000002a */
[C---:B------:R-:W-:Y:S01]  /*235b0*/  FFMA R48, R214.reuse, R22, R47 ;  /* 0x00000016d6307223 */ /* 0x040fe2000000002f */
[----:B------:R-:W-:Y:S01]  /*235c0*/  FFMA R40, R217, R29, R40 ;  /* 0x0000001dd9287223 */ /* 0x000fe20000000028 */
[----:B------:R-:W-:Y:S01]  /*235d0*/  STL [R1], R53 ;  /* 0x0000003501007387 */ /* 0x000fe20000100800 */
[----:B------:R-:W-:Y:S01]  /*235e0*/  FFMA R47, R214, R26, R46 ;  /* 0x0000001ad62f7223 */ /* 0x000fe2000000002e */
[----:B------:R-:W-:Y:S01]  /*235f0*/  FFMA R132, R55, R7, R132 ;  /* 0x0000000737847223 */ /* 0x000fe20000000084 */
[----:B------:R-:W-:Y:S01]  /*23600*/  FFMA R39, R220, R20, R101 ;  /* 0x00000014dc277223 */ /* 0x000fe20000000065 */
[----:B------:R-:W-:Y:S01]  /*23610*/  FFMA R41, R217, R33, R41 ;  /* 0x00000021d9297223 */ /* 0x000fe20000000029 */
[----:B------:R-:W-:Y:S01]  /*23620*/  STL [R1+0x30], R52 ;  /* 0x0000303401007387 */ /* 0x000fe20000100800 */
        /* <DEDUP_REMOVED lines=18> */
[C---:B------:R-:W-:Y:S01]  /*23750*/  FFMA R36, R221.reuse, R29, R36 ;  /* 0x0000001ddd247223 */ /* 0x040fe20000000024 */
[----:B------:R-:W-:Y:S01]  /*23760*/  STL [R1+0x40], R46 ;  /* 0x0000402e01007387 */ /* 0x000fe20000100800 */
[----:B------:R-:W-:Y:S01]  /*23770*/  FFMA R37, R221, R33, R37 ;  /* 0x00000021dd257223 */ /* 0x000fe20000000025 */
[----:B------:R-:W-:-:S02]  /*23780*/  FFMA R136, R224, R24, R136 ;  /* 0x00000018e0887223 */ /* 0x000fc40000000088 */
[----:B------:R1:W-:Y:S01]  /*23790*/  STL [R1+0x100], R44 ;  /* 0x0001002c01007387 */ /* 0x0003e20000100800 */
[----:B------:R-:W-:Y:S01]  /*237a0*/  FFMA R132, R225, R21, R132 ;  /* 0x00000015e1847223 */ /* 0x000fe20000000084 */
[----:B------:R-:W-:Y:S02]  /*237b0*/  FFMA R39, R222, R22, R39 ;  /* 0x00000016de277223 */ /* 0x000fe40000000027 */
[----:B------:R-:W-:Y:S01]  /*237c0*/  STL [R1+0xf0], R43 ;  /* 0x0000f02b01007387 */ /* 0x000fe20000100800 */
[----:B------:R-:W-:Y:S01]  /*237d0*/  FFMA R140, R224, R28, R140 ;  /* 0x0000001ce08c7223 */ /* 0x000fe2000000008c */
[----:B------:R-:W-:Y:S02]  /*237e0*/  FFMA R38, R222, R26, R38 ;  /* 0x0000001ade267223 */ /* 0x000fe40000000026 */
[----:B------:R-:W-:Y:S01]  /*237f0*/  STL [R1+0xe0], R42 ;  /* 0x0000e02a01007387 */ /* 0x000fe20000100800 */
[----:B------:R-:W-:Y:S01]  /*23800*/  FFMA R81, R224, R32, R81 ;  /* 0x00000020e0517223 */ /* 0x000fe20000000051 */
[----:B-1----:R-:W-:-:S02]  /*23810*/  FFMA R44, R222, R34, R37 ;  /* 0x00000022de2c7223 */ /* 0x002fc40000000025 */
[----:B------:R1:W-:Y:S01]  /*23820*/  STL [R1+0xd0], R40 ;  /* 0x0000d02801007387 */ /* 0x0003e20000100800 */
[C---:B------:R-:W-:Y:S01]  /*23830*/  FFMA R136, R225.reuse, R25, R136 ;  /* 0x00000019e1887223 */ /* 0x040fe20000000088 */
[----:B------:R-:W-:Y:S01]  /*23840*/  FFMA R132, R226, R22, R132 ;  /* 0x00000016e2847223 */ /* 0x000fe20000000084 */
[C---:B------:R-:W-:Y:S01]  /*23850*/  FFMA R140, R225.reuse, R29, R140 ;  /* 0x0000001de18c7223 */ /* 0x040fe2000000008c */
[----:B------:R-:W-:Y:S01]  /*23860*/  STL [R1+0x128], R39 ;  /* 0x0001282701007387 */ /* 0x000fe20000100800 */
[----:B------:R-:W-:Y:S01]  /*23870*/  FFMA R148, R228, R20, R148 ;  /* 0x00000014e4947223 */ /* 0x000fe20000000094 */
[----:B------:R-:W-:Y:S01]  /*23880*/  FFMA R225, R225, R33, R81 ;  /* 0x00000021e1e17223 */ /* 0x000fe20000000051 */
[C---:B------:R-:W-:Y:S01]  /*23890*/  FFMA R72, R70.reuse, R6, R72 ;  /* 0x0000000646487223 */ /* 0x040fe20000000048 */
[C---:B------:R-:W-:Y:S01]  /*238a0*/  FFMA R111, R70.reuse, R14, R111 ;  /* 0x0000000e466f7223 */ /* 0x040fe2000000006f */
[----:B------:R-:W-:Y:S01]  /*238b0*/  FFMA R112, R70, R18, R112 ;  /* 0x0000001246707223 */ /* 0x000fe20000000070 */
[----:B-1----:R-:W-:Y:S01]  /*238c0*/  FFMA R40, R222, R30, R36 ;  /* 0x0000001ede287223 */ /* 0x002fe20000000024 */
[----:B------:R-:W-:Y:S01]  /*238d0*/  STL [R1+0x11c], R38 ;  /* 0x00011c2601007387 */ /* 0x000fe20000100800 */
[C---:B------:R-:W-:Y:S01]  /*238e0*/  FFMA R152, R228.reuse, R24, R152 ;  /* 0x00000018e4987223 */ /* 0x040fe20000000098 */
[C---:B------:R-:W-:Y:S01]  /*238f0*/  FFMA R164, R79.reuse, R7, R164 ;  /* 0x000000074fa47223 */ /* 0x040fe200000000a4 */
[----:B------:R-:W-:Y:S01]  /*23900*/  FFMA R156, R228, R28, R156 ;  /* 0x0000001ce49c7223 */ /* 0x000fe2000000009c */
[----:B------:R-:W-:Y:S01]  /*23910*/  STL [R1+0x110], R40 ;  /* 0x0001102801007387 */ /* 0x000fe20000100800 */
[C---:B------:R-:W-:Y:S01]  /*23920*/  FFMA R218, R226.reuse, R26, R136 ;  /* 0x0000001ae2da7223 */ /* 0x040fe20000000088 */
[C---:B------:R-:W-:Y:S01]  /*23930*/  FFMA R168, R79.reuse, R11, R168 ;  /* 0x0000000b4fa87223 */ /* 0x040fe200000000a8 */
[----:B------:R-:W-:Y:S01]  /*23940*/  FFMA R136, R226, R30, R140 ;  /* 0x0000001ee2887223 */ /* 0x000fe2000000008c */
[----:B------:R-:W-:Y:S01]  /*23950*/  STL [R1+0xec], R44 ;  /* 0x0000ec2c01007387 */ /* 0x000fe20000100800 */
[----:B------:R-:W-:Y:S01]  /*23960*/  FFMA R169, R79, R15, R169 ;  /* 0x0000000f4fa97223 */ /* 0x000fe200000000a9 */
[----:B------:R-:W-:-:S02]  /*23970*/  FFMA R148, R229, R21, R148 ;  /* 0x00000015e5947223 */ /* 0x000fc40000000094 */
[----:B------:R1:W-:Y:S01]  /*23980*/  STL [R1+0x138], R132 ;  /* 0x0001388401007387 */ /* 0x0003e20000100800 */
        /* <DEDUP_REMOVED lines=9> */
[----:B-1----:R-:W-:Y:S01]  /*23a20*/  FFMA R132, R226, R34, R225 ;  /* 0x00000022e2847223 */ /* 0x002fe200000000e1 */
[C---:B------:R-:W-:Y:S01]  /*23a30*/  FFMA R168, R232.reuse, R24, R168 ;  /* 0x00000018e8a87223 */ /* 0x040fe200000000a8 */
[----:B------:R-:W-:Y:S01]  /*23a40*/  STL [R1+0x124], R218 ;  /* 0x000124da01007387 */ /* 0x000fe20000100800 */
        /* <DEDUP_REMOVED lines=11> */
[----:B------:R2:W-:Y:S01]  /*23b00*/  STL [R1+0xdc], R132 ;  /* 0x0000dc8401007387 */ /* 0x0005e20000100800 */
        /* <DEDUP_REMOVED lines=9> */
[----:B--2---:R-:W-:Y:S01]  /*23ba0*/  FFMA R132, R230, R30, R156 ;  /* 0x0000001ee6847223 */ /* 0x004fe2000000009c */
[----:B------:R-:W-:Y:S01]  /*23bb0*/  FFMA R168, R233, R25, R168 ;  /* 0x00000019e9a87223 */ /* 0x000fe200000000a8 */
[-C--:B------:R-:W-:Y:S01]  /*23bc0*/  FFMA R79, R79, R19.reuse, R114 ;  /* 0x000000134f4f7223 */ /* 0x080fe20000000072 */
[----:B------:R-:W-:Y:S01]  /*23bd0*/  FFMA R71, R71, R19, R112 ;  /* 0x0000001347477223 */ /* 0x000fe20000000070 */
[-C--:B------:R-:W-:Y:S01]  /*23be0*/  FFMA R172, R176, R28.reuse, R65 ;  /* 0x0000001cb0ac7223 */ /* 0x080fe20000000041 */
[-C--:B------:R-:W-:Y:S01]  /*23bf0*/  FFMA R59, R188, R28.reuse, R106 ;  /* 0x0000001cbc3b7223 */ /* 0x080fe2000000006a */
[----:B------:R-:W-:Y:S01]  /*23c00*/  FFMA R55, R196, R28, R105 ;  /* 0x0000001cc4377223 */ /* 0x000fe20000000069 */
        /* <DEDUP_REMOVED lines=21> */
[-C--:B------:R-:W-:Y:S01]  /*23d60*/  FFMA R86, R196, R32.reuse, R86 ;  /* 0x00000020c4567223 */ /* 0x080fe20000000056 */
[-C--:B------:R-:W-:Y:S01]  /*23d70*/  FFMA R49, R208, R32.reuse, R49 ;  /* 0x00000020d0317223 */ /* 0x080fe20000000031 */
[----:B------:R-:W-:Y:S01]  /*23d80*/  FFMA R45, R212, R32, R45 ;  /* 0x00000020d42d7223 */ /* 0x000fe2000000002d */
[C---:B------:R-:W-:Y:S01]  /*23d90*/  FFMA R78, R236.reuse, R20, R78 ;  /* 0x00000014ec4e7223 */ /* 0x040fe2000000004e */
[----:B------:R1:W-:Y:S01]  /*23da0*/  STL [R1+0x12c], R140 ;  /* 0x00012c8c01007387 */ /* 0x0003e20000100800 */
[C---:B------:R-:W-:Y:S01]  /*23db0*/  FFMA R176, R236.reuse, R24, R100 ;  /* 0x00000018ecb07223 */ /* 0x040fe20000000064 */
[C---:B------:R-:W-:Y:S01]  /*23dc0*/  FFMA R76, R236.reuse, R28, R76 ;  /* 0x0000001cec4c7223 */ /* 0x040fe2000000004c */
[-C--:B------:R-:W-:Y:S01]  /*23dd0*/  FFMA R77, R236, R32.reuse, R77 ;  /* 0x00000020ec4d7223 */ /* 0x080fe2000000004d */
[----:B------:R2:W-:Y:S01]  /*23de0*/  STL [R1+0x118], R136 ;  /* 0x0001188801007387 */ /* 0x0005e20000100800 */
[C---:B------:R-:W-:Y:S01]  /*23df0*/  FFMA R196, R173.reuse, R29, R66 ;  /* 0x0000001dadc47223 */ /* 0x040fe20000000042 */
[-C--:B------:R-:W-:Y:S01]  /*23e00*/  FFMA R80, R228, R32.reuse, R80 ;  /* 0x00000020e4507223 */ /* 0x080fe20000000050 */
[----:B------:R-:W-:Y:S01]  /*23e10*/  FFMA R79, R232, R32, R79 ;  /* 0x00000020e84f7223 */ /* 0x000fe2000000004f */
[----:B------:R3:W-:Y:S01]  /*23e20*/  STL [R1+0xfc], R132 ;  /* 0x0000fc8401007387 */ /* 0x0007e20000100800 */
[----:B-1----:R-:W-:Y:S01]  /*23e30*/  FFMA R140, R234, R22, R164 ;  /* 0x00000016ea8c7223 */ /* 0x002fe200000000a4 */
[C---:B------:R-:W-:Y:S01]  /*23e40*/  FFMA R75, R240.reuse, R20, R75 ;  /* 0x00000014f04b7223 */ /* 0x040fe2000000004b */
[C---:B------:R-:W-:Y:S01]  /*23e50*/  FFMA R184, R240.reuse, R24, R99 ;  /* 0x00000018f0b87223 */ /* 0x040fe20000000063 */
[----:B------:R-:W-:Y:S01]  /*23e60*/  FFMA R73, R240, R28, R73 ;  /* 0x0000001cf0497223 */ /* 0x000fe20000000049 */
[----:B--2---:R-:W-:Y:S01]  /*23e70*/  FFMA R136, R234, R26, R168 ;  /* 0x0000001aea887223 */ /* 0x004fe200000000a8 */
        /* <DEDUP_REMOVED lines=40> */
[C---:B------:R-:W-:Y:S01]  /*24100*/  FFMA R176, R237.reuse, R25, R176 ;  /* 0x00000019edb07223 */ /* 0x040fe200000000b0 */
[----:B------:R-:W-:Y:S01]  /*24110*/  STL [R1+0x120], R140 ;  /* 0x0001208c01007387 */ /* 0x000fe20000100800 */
[----:B------:R-:W-:Y:S01]  /*24120*/  FFMA R177, R237, R29, R76 ;  /* 0x0000001dedb17223 */ /* 0x000fe2000000004c */
[C---:B------:R-:W-:Y:S01]  /*24130*/  FFMA R185, R241.reuse, R21, R75 ;  /* 0x00000015f1b97223 */ /* 0x040fe2000000004b */
[C---:B------:R-:W-:Y:S01]  /*24140*/  FFMA R184, R241.reuse, R25, R184 ;  /* 0x00000019f1b87223 */ /* 0x040fe200000000b8 */
[----:B------:R1:W-:Y:S01]  /*24150*/  STL [R1+0x108], R136 ;  /* 0x0001088801007387 */ /* 0x0003e20000100800 */
        /* <DEDUP_REMOVED lines=31> */
[----:B-1----:R-:W-:Y:S01]  /*24350*/  FFMA R136, R238, R22, R173 ;  /* 0x00000016ee887223 */ /* 0x002fe200000000ad */
[----:B------:R1:W-:Y:S01]  /*24360*/  STL [R1+0xe8], R132 ;  /* 0x0000e88401007387 */ /* 0x0003e20000100800 */
        /* <DEDUP_REMOVED lines=16> */
[----:B-1----:R-:W-:Y:S01]  /*24470*/  FFMA R132, R238, R26, R176 ;  /* 0x0000001aee847223 */ /* 0x002fe200000000b0 */
[----:B------:R-:W1:Y:S04]  /*24480*/  LDS.128 R36, [R0.X4+UR5+0x51e0] ;  /* 0x0051e00500247984 */ /* 0x000e680008004c00 */
[----:B------:R-:W2:Y:S04]  /*24490*/  LDS.128 R40, [R0.X4+UR5+0x52e0] ;  /* 0x0052e00500287984 */ /* 0x000ea80008004c00 */
[----:B------:R-:W3:Y:S04]  /*244a0*/  LDS.128 R44, [R0.X4+UR5+0x53e0] ;  /* 0x0053e005002c7984 */ /* 0x000ee80008004c00 */
[----:B------:R-:W4:Y:S04]  /*244b0*/  LDS.128 R48, [R0.X4+UR5+0x60e0] ;  /* 0x0060e00500307984 */ /* 0x000f280008004c00 */
[----:B------:R-:W1:Y:S04]  /*244c0*/  LDS.128 R52, [R0.X4+UR5+0x61e0] ;  /* 0x0061e00500347984 */ /* 0x000e680008004c00 */
        /* <DEDUP_REMOVED lines=18> */
[----:B------:R2:W-:Y:S04]  /*245f0*/  STL [R1+0x114], R136 ;  /* 0x0001148801007387 */ /* 0x0005e80000100800 */
[----:B------:R3:W-:Y:S01]  /*24600*/  STL [R1+0xf8], R132 ;  /* 0x0000f88401007387 */ /* 0x0007e20000100800 */
[C---:B--2---:R-:W-:Y:S01]  /*24610*/  FFMA R136, R242.reuse, R22, R185 ;  /* 0x00000016f2887223 */ /* 0x044fe200000000b9 */
[----:B---3--:R-:W-:-:S04]  /*24620*/  FFMA R132, R242, R26, R184 ;  /* 0x0000001af2847223 */ /* 0x008fc800000000b8 */
[----:B------:R-:W-:Y:S04]  /*24630*/  STL [R1+0x104], R136 ;  /* 0x0001048801007387 */ /* 0x000fe80000100800 */
[----:B------:R2:W-:Y:S02]  /*24640*/  STL [R1+0xe4], R132 ;  /* 0x0000e48401007387 */ /* 0x0005e40000100800 */
[----:B--2---:R-:W-:-:S05]  /*24650*/  FFMA R132, R246, R22, R193 ;  /* 0x00000016f6847223 */ /* 0x004fca00000000c1 */
[----:B------:R2:W-:Y:S01]  /*24660*/  STL [R1+0xf4], R132 ;  /* 0x0000f48401007387 */ /* 0x0005e20000100800 */
[-C--:B------:R-:W-:Y:S01]  /*24670*/  FFMA R229, R230, R34.reuse, R229 ;  /* 0x00000022e6e57223 */ /* 0x080fe200000000e5 */
        /* <DEDUP_REMOVED lines=8> */
[----:B------:R-:W-:Y:S01]  /*24700*/  ISETP.NE.AND P1, PT, RZ, UR6, PT ;  /* 0x00000006ff007c0c */ /* 0x000fe2000bf25270 */
[C---:B------:R-:W-:Y:S01]  /*24710*/  FFMA R246, R250.reuse, R22, R201 ;  /* 0x00000016faf67223 */ /* 0x040fe200000000c9 */
[C---:B------:R-:W-:Y:S01]  /*24720*/  FFMA R164, R250.reuse, R26, R200 ;  /* 0x0000001afaa47223 */ /* 0x040fe200000000c8 */
[C---:B------:R-:W-:Y:S01]  /*24730*/  FFMA R218, R250.reuse, R30, R197 ;  /* 0x0000001efada7223 */ /* 0x040fe200000000c5 */
[----:B------:R-:W-:-:S01]  /*24740*/  FFMA R249, R250, R34, R249 ;  /* 0x00000022faf97223 */ /* 0x000fc200000000f9 */
[----:B-12-4-:R-:W2:Y:S04]  /*24750*/  LDL.LU R140, [R1+0x54] ;  /* 0x00005400018c7983 */ /* 0x016ea80000300800 */
[----:B------:R-:W3:Y:S04]  /*24760*/  LDL.LU R132, [R1+0x58] ;  /* 0x0000580001847983 */ /* 0x000ee80000300800 */
[----:B------:R-:W4:Y:S01]  /*24770*/  LDL.LU R222, [R1+0x5c] ;  /* 0x00005c0001de7983 */ /* 0x000f220000300800 */
[----:B------:R-:W-:Y:S01]  /*24780*/  ULDC.64 UR10, c[0x0][0x118] ;  /* 0x00004600000a7ab9 */ /* 0x000fe20000000a00 */
[C---:B--2---:R-:W-:Y:S01]  /*24790*/  FFMA R148, R170.reuse, R6, R140 ;  /* 0x00000006aa947223 */ /* 0x044fe2000000008c */
[----:B---3--:R-:W-:-:S04]  /*247a0*/  FFMA R140, R170, R10, R132 ;  /* 0x0000000aaa8c7223 */ /* 0x008fc80000000084 */
[----:B------:R1:W-:Y:S01]  /*247b0*/  STL [R1+0x178], R148 ;  /* 0x0001789401007387 */ /* 0x0003e20000100800 */
[----:B----4-:R-:W-:-:S03]  /*247c0*/  FFMA R132, R170, R14, R222 ;  /* 0x0000000eaa847223 */ /* 0x010fc600000000de */
[----:B------:R1:W-:Y:S04]  /*247d0*/  STL [R1+0x174], R140 ;  /* 0x0001748c01007387 */ /* 0x0003e80000100800 */
[----:B------:R1:W-:Y:S02]  /*247e0*/  STL [R1+0x170], R132 ;  /* 0x0001708401007387 */ /* 0x0003e40000100800 */
[----:B------:R-:W2:Y:S04]  /*247f0*/  LDL.LU R193, [R1+0x50] ;  /* 0x0000500001c17983 */ /* 0x000ea80000300800 */
[----:B------:R-:W3:Y:S04]  /*24800*/  LDL.LU R242, [R1+0x60] ;  /* 0x0000600001f27983 */ /* 0x000ee80000300800 */
[----:B-1----:R-:W3:Y:S04]  /*24810*/  LDL.LU R148, [R1+0x8c] ;  /* 0x00008c0001947983 */ /* 0x002ee80000300800 */
[----:B------:R-:W3:Y:S04]  /*24820*/  LDL.LU R132, [R1+0xb8] ;  /* 0x0000b80001847983 */ /* 0x000ee80000300800 */
        /* <DEDUP_REMOVED lines=14> */
[----:B------:R-:W-:Y:S04]  /*24910*/  STL [R1+0x344], R93 ;  /* 0x0003445d01007387 */ /* 0x000fe80000100800 */
[----:B------:R-:W-:Y:S04]  /*24920*/  STL [R1+0x340], R97 ;  /* 0x0003406101007387 */ /* 0x000fe80000100800 */
[----:B------:R-:W-:Y:S04]  /*24930*/  STL [R1+0x33c], R101 ;  /* 0x00033c6501007387 */ /* 0x000fe80000100800 */
[----:B------:R1:W-:Y:S04]  /*24940*/  STL [R1+0x338], R105 ;  /* 0x0003386901007387 */ /* 0x0003e80000100800 */
[----:B------:R-:W-:Y:S04]  /*24950*/  STL [R1+0x334], R109 ;  /* 0x0003346d01007387 */ /* 0x000fe80000100800 */
        /* <DEDUP_REMOVED lines=50> */
[----:B------:R-:W4:Y:S01]  /*24c80*/  LDL.LU R192, [R1+0x84] ;  /* 0x0000840001c07983 */ /* 0x000f220000300800 */
[----:B--2---:R-:W-:-:S03]  /*24c90*/  FFMA R0, R170, R18, R193 ;  /* 0x00000012aa007223 */ /* 0x004fc600000000c1 */
[----:B------:R-:W2:Y:S01]  /*24ca0*/  LDL.LU R193, [R1+0xb0] ;  /* 0x0000b00001c17983 */ /* 0x000ea20000300800 */
[C---:B---3--:R-:W-:Y:S01]  /*24cb0*/  FFMA R170, R222.reuse, R165, R242 ;  /* 0x000000a5deaa7223 */ /* 0x048fe200000000f2 */
[C---:B------:R-:W-:Y:S01]  /*24cc0*/  FFMA R148, R222.reuse, R161, R148 ;  /* 0x000000a1de947223 */ /* 0x040fe20000000094 */
[C---:B------:R-:W-:Y:S01]  /*24cd0*/  FFMA R132, R222.reuse, R157, R132 ;  /* 0x0000009dde847223 */ /* 0x040fe20000000084 */
[----:B------:R-:W-:Y:S02]  /*24ce0*/  FFMA R222, R222, R129, R181 ;  /* 0x00000081dede7223 */ /* 0x000fe400000000b5 */
[----:B------:R-:W3:Y:S01]  /*24cf0*/  LDL.LU R181, [R1+0x15c] ;  /* 0x00015c0001b57983 */ /* 0x000ee20000300800 */
[C---:B------:R-:W-:Y:S01]  /*24d00*/  FFMA R156, R140.reuse, R165, R156 ;  /* 0x000000a58c9c7223 */ /* 0x040fe2000000009c */
[C---:B------:R-:W-:Y:S01]  /*24d10*/  FFMA R168, R140.reuse, R161, R168 ;  /* 0x000000a18ca87223 */ /* 0x040fe200000000a8 */
[C---:B------:R-:W-:Y:S01]  /*24d20*/  FFMA R169, R140.reuse, R157, R169 ;  /* 0x0000009d8ca97223 */ /* 0x040fe200000000a9 */
[----:B------:R-:W-:-:S02]  /*24d30*/  FFMA R140, R140, R129, R184 ;  /* 0x000000818c8c7223 */ /* 0x000fc400000000b8 */
[----:B------:R-:W3:Y:S01]  /*24d40*/  LDL.LU R184, [R1+0x16c] ;  /* 0x00016c0001b87983 */ /* 0x000ee20000300800 */
[C---:B------:R-:W-:Y:S01]  /*24d50*/  FFMA R250, R152.reuse, R165, R185 ;  /* 0x000000a598fa7223 */ /* 0x040fe200000000b9 */
[C---:B------:R-:W-:Y:S01]  /*24d60*/  FFMA R242, R152.reuse, R161, R177 ;  /* 0x000000a198f27223 */ /* 0x040fe200000000b1 */
[C---:B------:R-:W-:Y:S01]  /*24d70*/  FFMA R226, R152.reuse, R157, R226 ;  /* 0x0000009d98e27223 */ /* 0x040fe200000000e2 */
[----:B------:R-:W3:Y:S01]  /*24d80*/  LDL.LU R185, [R1+0x88] ;  /* 0x0000880001b97983 */ /* 0x000ee20000300800 */
[----:B------:R-:W-:-:S03]  /*24d90*/  FFMA R152, R152, R129, R176 ;  /* 0x0000008198987223 */ /* 0x000fc600000000b0 */
[----:B------:R-:W3:Y:S01]  /*24da0*/  LDL.LU R177, [R1+0xb4] ;  /* 0x0000b40001b17983 */ /* 0x000ee20000300800 */
[----:B------:R-:W-:-:S03]  /*24db0*/  FFMA R101, R238, R165, R173 ;  /* 0x000000a5ee657223 */ /* 0x000fc600000000ad */
[----:B------:R-:W3:Y:S04]  /*24dc0*/  LDL.LU R176, [R1+0x168] ;  /* 0x0001680001b07983 */ /* 0x000ee80000300800 */
[----:B------:R-:W3:Y:S01]  /*24dd0*/  LDL.LU R173, [R1+0x17c] ;  /* 0x00017c0001ad7983 */ /* 0x000ee20000300800 */
[C---:B----4-:R-:W-:Y:S01]  /*24de0*/  FFMA R97, R238.reuse, R161, R97 ;  /* 0x000000a1ee617223 */ /* 0x050fe20000000061 */
        /* <DEDUP_REMOVED lines=16> */
[----:B------:R1:W-:Y:S04]  /*24ef0*/  STL [R1+0xcc], R133 ;  /* 0x0000cc8501007387 */ /* 0x0003e80000100800 */
[----:B------:R4:W-:Y:S01]  /*24f00*/  STL [R1+0xc8], R137 ;  /* 0x0000c88901007387 */ /* 0x0009e20000100800 */
[----:B------:R-:W-:Y:S01]  /*24f10*/  FFMA R110, R141, R129, R110 ;  /* 0x000000818d6e7223 */ /* 0x000fe2000000006e */
[----:B-1----:R-:W-:Y:S01]  /*24f20*/  FFMA R133, R175, R23, R180 ;  /* 0x00000017af857223 */ /* 0x002fe200000000b4 */
[----:B----4-:R-:W-:Y:S01]  /*24f30*/  FFMA R137, R179, R35, R178 ;  /* 0x00000023b3897223 */ /* 0x010fe200000000b2 */
[----:B------:R-:W-:Y:S01]  /*24f40*/  FFMA R126, R145, R129, R189 ;  /* 0x00000081917e7223 */ /* 0x000fe200000000bd */
[C---:B--2---:R-:W-:Y:S01]  /*24f50*/  FFMA R107, R149.reuse, R161, R193 ;  /* 0x000000a1956b7223 */ /* 0x044fe200000000c1 */
[-C--:B---3--:R-:W-:Y:S01]  /*24f60*/  FFMA R99, R149, R129.reuse, R184 ;  /* 0x0000008195637223 */ /* 0x088fe200000000b8 */
[----:B------:R-:W-:Y:S01]  /*24f70*/  FFMA R115, R153, R129, R173 ;  /* 0x0000008199737223 */ /* 0x000fe200000000ad */
[----:B------:R-:W-:-:S05]  /*24f80*/  FFMA R129, R175, R27, R188 ;  /* 0x0000001baf817223 */ /* 0x000fca00000000bc */
[----:B------:R1:W-:Y:S04]  /*24f90*/  STL [R1+0xc4], R129 ;  /* 0x0000c48101007387 */ /* 0x0003e80000100800 */
[----:B------:R2:W-:Y:S01]  /*24fa0*/  STL [R1+0xc0], R133 ;  /* 0x0000c08501007387 */ /* 0x0005e20000100800 */
[----:B-1----:R-:W-:-:S03]  /*24fb0*/  FFMA R129, R179, R31, R172 ;  /* 0x0000001fb3817223 */ /* 0x002fc600000000ac */
[----:B------:R1:W-:Y:S01]  /*24fc0*/  STL [R1+0xbc], R137 ;  /* 0x0000bc8901007387 */ /* 0x0003e20000100800 */
[----:B--2---:R-:W-:-:S03]  /*24fd0*/  FFMA R133, R179, R27, R160 ;  /* 0x0000001bb3857223 */ /* 0x004fc600000000a0 */
[----:B------:R2:W-:Y:S01]  /*24fe0*/  STL [R1+0xb8], R129 ;  /* 0x0000b88101007387 */ /* 0x0005e20000100800 */
[----:B-1----:R-:W-:-:S03]  /*24ff0*/  FFMA R137, R179, R23, R144 ;  /* 0x00000017b3897223 */ /* 0x002fc60000000090 */
[----:B------:R1:W-:Y:S01]  /*25000*/  STL [R1+0xb4], R133 ;  /* 0x0000b48501007387 */ /* 0x0003e20000100800 */
[----:B--2---:R-:W-:-:S03]  /*25010*/  FFMA R129, R183, R35, R182 ;  /* 0x00000023b7817223 */ /* 0x004fc600000000b6 */
[----:B------:R-:W-:Y:S04]  /*25020*/  STL [R1+0xb0], R137 ;  /* 0x0000b08901007387 */ /* 0x000fe80000100800 */
[----:B------:R2:W-:Y:S01]  /*25030*/  STL [R1+0xac], R129 ;  /* 0x0000ac8101007387 */ /* 0x0005e20000100800 */
[C---:B-1----:R-:W-:Y:S01]  /*25040*/  FFMA R133, R183.reuse, R31, R128 ;  /* 0x0000001fb7857223 */ /* 0x042fe20000000080 */
[----:B------:R-:W-:Y:S01]  /*25050*/  FFMA R128, R183, R27, R3 ;  /* 0x0000001bb7807223 */ /* 0x000fe20000000003 */
[----:B------:R-:W-:-:S03]  /*25060*/  FFMA R3, R187, R35, R186 ;  /* 0x00000023bb037223 */ /* 0x000fc600000000ba */
[----:B------:R-:W-:Y:S01]  /*25070*/  STL [R1+0xa8], R133 ;  /* 0x0000a88501007387 */ /* 0x000fe20000100800 */
[----:B--2---:R-:W-:-:S03]  /*25080*/  FFMA R129, R183, R23, R204 ;  /* 0x00000017b7817223 */ /* 0x004fc600000000cc */
[----:B------:R1:W-:Y:S04]  /*25090*/  STL [R1+0xa4], R128 ;  /* 0x0000a48001007387 */ /* 0x0003e80000100800 */
[----:B------:R2:W-:Y:S01]  /*250a0*/  STL [R1+0xa0], R129 ;  /* 0x0000a08101007387 */ /* 0x0005e20000100800 */
[----:B-1----:R-:W-:-:S03]  /*250b0*/  FFMA R128, R187, R31, R205 ;  /* 0x0000001fbb807223 */ /* 0x002fc600000000cd */
[----:B------:R1:W-:Y:S01]  /*250c0*/  STL [R1+0x9c], R3 ;  /* 0x00009c0301007387 */ /* 0x0003e20000100800 */
[----:B--2---:R-:W-:-:S03]  /*250d0*/  FFMA R129, R187, R27, R208 ;  /* 0x0000001bbb817223 */ /* 0x004fc600000000d0 */
[----:B------:R2:W-:Y:S04]  /*250e0*/  STL [R1+0x98], R128 ;  /* 0x0000988001007387 */ /* 0x0005e80000100800 */
[----:B------:R3:W-:Y:S01]  /*250f0*/  STL [R1+0x94], R129 ;  /* 0x0000948101007387 */ /* 0x0007e20000100800 */
[----:B-1----:R-:W-:Y:S01]  /*25100*/  FFMA R3, R187, R23, R209 ;  /* 0x00000017bb037223 */ /* 0x002fe200000000d1 */
[----:B--2---:R-:W-:-:S04]  /*25110*/  FFMA R128, R191, R35, R190 ;  /* 0x00000023bf807223 */ /* 0x004fc800000000be */
[----:B------:R1:W-:Y:S01]  /*25120*/  STL [R1+0x90], R3 ;  /* 0x0000900301007387 */ /* 0x0003e20000100800 */
[----:B---3--:R-:W-:-:S03]  /*25130*/  FFMA R129, R191, R31, R212 ;  /* 0x0000001fbf817223 */ /* 0x008fc600000000d4 */
[----:B------:R2:W-:Y:S04]  /*25140*/  STL [R1+0x8c], R128 ;  /* 0x00008c8001007387 */ /* 0x0005e80000100800 */
[----:B------:R3:W-:Y:S04]  /*25150*/  STL [R1+0x88], R129 ;  /* 0x0000888101007387 */ /* 0x0007e80000100800 */
[----:B------:R-:W4:Y:S01]  /*25160*/  LDL.LU R193, [R1] ;  /* 0x0000000001c17983 */ /* 0x000f220000300800 */
[C---:B-1----:R-:W-:Y:S01]  /*25170*/  FFMA R3, R191.reuse, R27, R213 ;  /* 0x0000001bbf037223 */ /* 0x042fe200000000d5 */
[----:B--2---:R-:W-:-:S04]  /*25180*/  FFMA R128, R191, R23, R216 ;  /* 0x00000017bf807223 */ /* 0x004fc800000000d8 */
[----:B------:R1:W-:Y:S01]  /*25190*/  STL [R1+0x84], R3 ;  /* 0x0000840301007387 */ /* 0x0003e20000100800 */
[----:B---3--:R-:W-:-:S03]  /*251a0*/  FFMA R129, R195, R31, R217 ;  /* 0x0000001fc3817223 */ /* 0x008fc600000000d9 */
[----:B------:R2:W-:Y:S01]  /*251b0*/  STL [R1+0x80], R128 ;  /* 0x0000808001007387 */ /* 0x0005e20000100800 */
[----:B-1----:R-:W-:Y:S01]  /*251c0*/  FFMA R3, R195, R35, R194 ;  /* 0x00000023c3037223 */ /* 0x002fe200000000c2 */
[----:B------:R-:W-:Y:S01]  /*251d0*/  FFMA R87, R145, R157, R201 ;  /* 0x0000009d91577223 */ /* 0x000fe200000000c9 */
[----:B--2---:R-:W-:-:S03]  /*251e0*/  FFMA R128, R195, R27, R220 ;  /* 0x0000001bc3807223 */ /* 0x004fc600000000dc */
[----:B------:R1:W-:Y:S01]  /*251f0*/  STL [R1+0x7c], R3 ;  /* 0x00007c0301007387 */ /* 0x0003e20000100800 */
[----:B------:R-:W-:-:S03]  /*25200*/  FFMA R123, R153, R161, R177 ;  /* 0x000000a1997b7223 */ /* 0x000fc600000000b1 */
[----:B------:R2:W-:Y:S04]  /*25210*/  STL [R1+0x78], R129 ;  /* 0x0000788101007387 */ /* 0x0005e80000100800 */
[----:B------:R-:W3:Y:S01]  /*25220*/  LDL.LU R201, [R1+0x10] ;  /* 0x0000100001c97983 */ /* 0x000ee20000300800 */
[----:B-1----:R-:W-:-:S03]  /*25230*/  FFMA R3, R195, R23, R221 ;  /* 0x00000017c3037223 */ /* 0x002fc600000000dd */
[----:B------:R1:W-:Y:S04]  /*25240*/  STL [R1+0x74], R128 ;  /* 0x0000748001007387 */ /* 0x0003e80000100800 */
[----:B------:R-:W3:Y:S01]  /*25250*/  LDL.LU R177, [R1+0x20] ;  /* 0x0000200001b17983 */ /* 0x000ee20000300800 */
[----:B--2---:R-:W-:-:S03]  /*25260*/  FFMA R129, R199, R27, R228 ;  /* 0x0000001bc7817223 */ /* 0x004fc600000000e4 */
[----:B------:R2:W-:Y:S01]  /*25270*/  STL [R1+0x70], R3 ;  /* 0x0000700301007387 */ /* 0x0005e20000100800 */
[----:B-1----:R-:W-:Y:S01]  /*25280*/  FFMA R128, R199, R35, R198 ;  /* 0x00000023c7807223 */ /* 0x002fe200000000c6 */
[----:B------:R-:W-:-:S04]  /*25290*/  FFMA R119, R153, R157, R176 ;  /* 0x0000009d99777223 */ /* 0x000fc800000000b0 */
[----:B------:R1:W-:Y:S01]  /*252a0*/  STL [R1+0x6c], R128 ;  /* 0x00006c8001007387 */ /* 0x0003e20000100800 */
[----:B--2---:R-:W-:Y:S01]  /*252b0*/  FFMA R3, R199, R31, R224 ;  /* 0x0000001fc7037223 */ /* 0x004fe200000000e0 */
[----:B------:R-:W-:-:S04]  /*252c0*/  FFMA R91, R145, R161, R200 ;  /* 0x000000a1915b7223 */ /* 0x000fc800000000c8 */
[----:B------:R2:W-:Y:S01]  /*252d0*/  STL [R1+0x68], R3 ;  /* 0x0000680301007387 */ /* 0x0005e20000100800 */
[----:B-1----:R-:W-:-:S03]  /*252e0*/  FFMA R128, R199, R23, R232 ;  /* 0x00000017c7807223 */ /* 0x002fc600000000e8 */
[----:B------:R1:W-:Y:S01]  /*252f0*/  STL [R1+0x64], R129 ;  /* 0x0000648101007387 */ /* 0x0003e20000100800 */
[----:B------:R-:W-:-:S03]  /*25300*/  FFMA R103, R149, R157, R181 ;  /* 0x0000009d95677223 */ /* 0x000fc600000000b5 */
[----:B------:R-:W3:Y:S01]  /*25310*/  LDL.LU R176, [R1+0x30] ;  /* 0x0000300001b07983 */ /* 0x000ee20000300800 */
[----:B--2---:R-:W-:-:S03]  /*25320*/  FFMA R3, R203, R35, R202 ;  /* 0x00000023cb037223 */ /* 0x004fc600000000ca */
[----:B------:R-:W-:Y:S01]  /*25330*/  STL [R1+0x60], R128 ;  /* 0x0000608001007387 */ /* 0x000fe20000100800 */
[----:B------:R-:W-:-:S03]  /*25340*/  FFMA R114, R141, R157, R114 ;  /* 0x0000009d8d727223 */ /* 0x000fc60000000072 */
[----:B------:R-:W2:Y:S01]  /*25350*/  LDL.LU R200, [R1+0x40] ;  /* 0x0000400001c87983 */ /* 0x000ea20000300800 */
[----:B------:R-:W-:-:S03]  /*25360*/  FFMA R118, R141, R161, R118 ;  /* 0x000000a18d767223 */ /* 0x000fc60000000076 */
[----:B------:R2:W-:Y:S01]  /*25370*/  STL [R1+0x5c], R3 ;  /* 0x00005c0301007387 */ /* 0x0005e20000100800 */
[----:B------:R-:W-:-:S03]  /*25380*/  FFMA R127, R153, R165, R185 ;  /* 0x000000a5997f7223 */ /* 0x000fc600000000b9 */
[----:B------:R-:W2:Y:S01]  /*25390*/  LDL.LU R181, [R1+0xd4] ;  /* 0x0000d40001b57983 */ /* 0x000ea20000300800 */
[----:B------:R-:W-:-:S03]  /*253a0*/  FFMA R236, R203, R31, R236 ;  /* 0x0000001fcbec7223 */ /* 0x000fc600000000ec */
[----:B-1----:R-:W2:Y:S01]  /*253b0*/  LDL.LU R129, [R1+0xd8] ;  /* 0x0000d80001817983 */ /* 0x002ea20000300800 */
[----:B------:R-:W-:-:S03]  /*253c0*/  FFMA R240, R203, R27, R240 ;  /* 0x0000001bcbf07223 */ /* 0x000fc600000000f0 */
[----:B------:R-:W2:Y:S01]  /*253d0*/  LDL.LU R157, [R1+0xd0] ;  /* 0x0000d000019d7983 */ /* 0x000ea20000300800 */
[----:B------:R-:W-:-:S03]  /*253e0*/  FFMA R244, R203, R23, R244 ;  /* 0x00000017cbf47223 */ /* 0x000fc600000000f4 */
[----:B------:R-:W2:Y:S01]  /*253f0*/  LDL.LU R161, [R1+0xe0] ;  /* 0x0000e00001a17983 */ /* 0x000ea20000300800 */
[-C--:B------:R-:W-:Y:S01]  /*25400*/  FFMA R122, R141, R165.reuse, R122 ;  /* 0x000000a58d7a7223 */ /* 0x080fe2000000007a */
[-C--:B------:R-:W-:Y:S02]  /*25410*/  FFMA R95, R145, R165.reuse, R197 ;  /* 0x000000a5915f7223 */ /* 0x080fe400000000c5 */
[----:B------:R-:W2:Y:S01]  /*25420*/  LDL.LU R185, [R1+0xf0] ;  /* 0x0000f00001b97983 */ /* 0x000ea20000300800 */
[----:B------:R-:W-:-:S03]  /*25430*/  FFMA R111, R149, R165, R192 ;  /* 0x000000a5956f7223 */ /* 0x000fc600000000c0 */
[----:B------:R-:W2:Y:S04]  /*25440*/  LDL.LU R184, [R1+0x100] ;  /* 0x0001000001b87983 */ /* 0x000ea80000300800 */
[----:B------:R-:W2:Y:S04]  /*25450*/  LDL.LU R188, [R1+0xec] ;  /* 0x0000ec0001bc7983 */ /* 0x000ea80000300800 */
[----:B------:R-:W2:Y:S04]  /*25460*/  LDL.LU R165, [R1+0x110] ;  /* 0x0001100001a57983 */ /* 0x000ea80000300800 */
[----:B------:R-:W-:Y:S04]  /*25470*/  STL [R1+0x58], R236 ;  /* 0x000058ec01007387 */ /* 0x000fe80000100800 */
[----:B------:R-:W-:Y:S04]  /*25480*/  STL [R1+0x54], R240 ;  /* 0x000054f001007387 */ /* 0x000fe80000100800 */
[----:B------:R-:W-:Y:S04]  /*25490*/  STL [R1+0x50], R244 ;  /* 0x000050f401007387 */ /* 0x000fe80000100800 */
[----:B------:R-:W2:Y:S04]  /*254a0*/  LDL.LU R189, [R1+0x11c] ;  /* 0x00011c0001bd7983 */ /* 0x000ea80000300800 */
[----:B------:R-:W2:Y:S04]  /*254b0*/  LDL.LU R196, [R1+0x128] ;  /* 0x0001280001c47983 */ /* 0x000ea80000300800 */
[----:B------:R-:W2:Y:S04]  /*254c0*/  LDL.LU R149, [R1+0xdc] ;  /* 0x0000dc0001957983 */ /* 0x000ea80000300800 */
[----:B------:R-:W2:Y:S01]  /*254d0*/  LDL.LU R141, [R1+0x10c] ;  /* 0x00010c00018d7983 */ /* 0x000ea20000300800 */
[----:B----4-:R-:W-:-:S03]  /*254e0*/  FFMA R172, R207, R23, R193 ;  /* 0x00000017cfac7223 */ /* 0x010fc600000000c1 */
[----:B------:R-:W4:Y:S04]  /*254f0*/  LDL.LU R193, [R1+0x124] ;  /* 0x0001240001c17983 */ /* 0x000f280000300800 */
[----:B------:R-:W4:Y:S04]  /*25500*/  LDL.LU R192, [R1+0x138] ;  /* 0x0001380001c07983 */ /* 0x000f280000300800 */
[----:B------:R-:W4:Y:S04]  /*25510*/  LDL.LU R145, [R1+0xfc] ;  /* 0x0000fc0001917983 */ /* 0x000f280000300800 */
[----:B------:R-:W4:Y:S04]  /*25520*/  LDL.LU R197, [R1+0x118] ;  /* 0x0001180001c57983 */ /* 0x000f280000300800 */
[----:B------:R-:W4:Y:S04]  /*25530*/  LDL.LU R133, [R1+0x12c] ;  /* 0x00012c0001857983 */ /* 0x000f280000300800 */
[----:B------:R-:W4:Y:S01]  /*25540*/  LDL.LU R137, [R1+0xe8] ;  /* 0x0000e80001897983 */ /* 0x000f220000300800 */
[----:B---3--:R-:W-:-:S03]  /*25550*/  FFMA R178, R211, R31, R201 ;  /* 0x0000001fd3b27223 */ /* 0x008fc600000000c9 */
[----:B------:R-:W3:Y:S01]  /*25560*/  LDL.LU R201, [R1+0x108] ;  /* 0x0001080001c97983 */ /* 0x000ee20000300800 */
[----:B--2---:R-:W-:-:S03]  /*25570*/  FFMA R182, R215, R31, R200 ;  /* 0x0000001fd7b67223 */ /* 0x004fc600000000c8 */
[----:B------:R-:W2:Y:S04]  /*25580*/  LDL.LU R200, [R1+0x120] ;  /* 0x0001200001c87983 */ /* 0x000ea80000300800 */
[----:B------:R-:W2:Y:S01]  /*25590*/  LDL.LU R153, [R1+0xf8] ;  /* 0x0000f80001997983 */ /* 0x000ea20000300800 */
[----:B------:R-:W-:-:S03]  /*255a0*/  FFMA R180, R215, R23, R129 ;  /* 0x00000017d7b47223 */ /* 0x000fc60000000081 */
[----:B------:R-:W2:Y:S01]  /*255b0*/  LDL.LU R129, [R1+0x114] ;  /* 0x0001140001817983 */ /* 0x000ea20000300800 */
[----:B------:R-:W-:-:S03]  /*255c0*/  FFMA R187, R219, R35, R157 ;  /* 0x00000023dbbb7223 */ /* 0x000fc6000000009d */
[----:B------:R-:W2:Y:S01]  /*255d0*/  LDL.LU R157, [R1+0xe4] ;  /* 0x0000e400019d7983 */ /* 0x000ea20000300800 */
[----:B------:R-:W-:-:S03]  /*255e0*/  FFMA R186, R219, R31, R161 ;  /* 0x0000001fdbba7223 */ /* 0x000fc600000000a1 */
[----:B------:R-:W2:Y:S01]  /*255f0*/  LDL.LU R161, [R1+0x104] ;  /* 0x0001040001a17983 */ /* 0x000ea20000300800 */
[C---:B------:R-:W-:Y:S01]  /*25600*/  FFMA R191, R223.reuse, R35, R188 ;  /* 0x00000023dfbf7223 */ /* 0x040fe200000000bc */
[C---:B------:R-:W-:Y:S02]  /*25610*/  FFMA R190, R223.reuse, R31, R165 ;  /* 0x0000001fdfbe7223 */ /* 0x040fe400000000a5 */
[----:B------:R-:W2:Y:S01]  /*25620*/  LDL.LU R165, [R1+0xf4] ;  /* 0x0000f40001a57983 */ /* 0x000ea20000300800 */
[----:B------:R-:W-:Y:S01]  /*25630*/  FFMA R188, R223, R23, R196 ;  /* 0x00000017dfbc7223 */ /* 0x000fe200000000c4 */
[C---:B------:R-:W-:Y:S02]  /*25640*/  FFMA R195, R227.reuse, R35, R149 ;  /* 0x00000023e3c37223 */ /* 0x040fe40000000095 */
[----:B------:R-:W2:Y:S01]  /*25650*/  LDL.LU R149, [R1+0x48] ;  /* 0x0000480001957983 */ /* 0x000ea20000300800 */
[----:B------:R-:W-:-:S03]  /*25660*/  FFMA R194, R227, R31, R141 ;  /* 0x0000001fe3c27223 */ /* 0x000fc6000000008d */
[----:B------:R-:W2:Y:S01]  /*25670*/  LDL.LU R141, [R1+0x38] ;  /* 0x00003800018d7983 */ /* 0x000ea20000300800 */
[C---:B----4-:R-:W-:Y:S01]  /*25680*/  FFMA R198, R231.reuse, R31, R145 ;  /* 0x0000001fe7c67223 */ /* 0x050fe20000000091 */
[----:B------:R-:W-:Y:S02]  /*25690*/  FFMA R196, R231, R23, R133 ;  /* 0x00000017e7c47223 */ /* 0x000fe40000000085 */
[----:B------:R-:W4:Y:S01]  /*256a0*/  LDL.LU R133, [R1+0x28] ;  /* 0x0000280001857983 */ /* 0x000f220000300800 */
[----:B------:R-:W-:-:S03]  /*256b0*/  FFMA R202, R235, R31, R137 ;  /* 0x0000001febca7223 */ /* 0x000fc60000000089 */
[----:B------:R-:W4:Y:S04]  /*256c0*/  LDL.LU R137, [R1+0x18] ;  /* 0x0000180001897983 */ /* 0x000f280000300800 */
[----:B------:R-:W4:Y:S01]  /*256d0*/  LDL.LU R145, [R1+0x8] ;  /* 0x0000080001917983 */ /* 0x000f220000300800 */
[----:B------:R-:W-:Y:S01]  /*256e0*/  FFMA R189, R223, R27, R189 ;  /* 0x0000001bdfbd7223 */ /* 0x000fe200000000bd */
[-C--:B------:R-:W-:Y:S01]  /*256f0*/  FFMA R179, R211, R35.reuse, R210 ;  /* 0x00000023d3b37223 */ /* 0x080fe200000000d2 */
[----:B------:R-:W-:Y:S01]  /*25700*/  FFMA R183, R215, R35, R214 ;  /* 0x00000023d7b77223 */ /* 0x000fe200000000d6 */
[-C--:B------:R-:W-:Y:S01]  /*25710*/  FFMA R210, R243, R31.reuse, R225 ;  /* 0x0000001ff3d27223 */ /* 0x080fe200000000e1 */
[----:B------:R-:W-:Y:S01]  /*25720*/  FFMA R214, R247, R31, R136 ;  /* 0x0000001ff7d67223 */ /* 0x000fe20000000088 */
[C---:B------:R-:W-:Y:S01]  /*25730*/  FFMA R177, R211.reuse, R27, R177 ;  /* 0x0000001bd3b17223 */ /* 0x040fe200000000b1 */
[----:B------:R-:W-:Y:S01]  /*25740*/  FFMA R176, R211, R23, R176 ;  /* 0x00000017d3b07223 */ /* 0x000fe200000000b0 */
[----:B------:R-:W-:Y:S01]  /*25750*/  FFMA R144, R134, R130, R121 ;  /* 0x0000008286907223 */ /* 0x000fe20000000079 */
[-C--:B------:R-:W-:Y:S01]  /*25760*/  FFMA R211, R243, R35.reuse, R241 ;  /* 0x00000023f3d37223 */ /* 0x080fe200000000f1 */
[C---:B------:R-:W-:Y:S01]  /*25770*/  FFMA R175, R207.reuse, R35, R206 ;  /* 0x00000023cfaf7223 */ /* 0x040fe200000000ce */
[C---:B------:R-:W-:Y:S01]  /*25780*/  FFMA R174, R207.reuse, R31, R248 ;  /* 0x0000001fcfae7223 */ /* 0x040fe200000000f8 */
[----:B------:R-:W-:Y:S01]  /*25790*/  FFMA R173, R207, R27, R252 ;  /* 0x0000001bcfad7223 */ /* 0x000fe200000000fc */
[C---:B------:R-:W-:Y:S01]  /*257a0*/  FFMA R207, R239.reuse, R35, R237 ;  /* 0x00000023efcf7223 */ /* 0x040fe200000000ed */
[----:B------:R-:W-:Y:S01]  /*257b0*/  FFMA R206, R239, R31, R234 ;  /* 0x0000001fefce7223 */ /* 0x000fe200000000ea */
[C---:B------:R-:W-:Y:S01]  /*257c0*/  FFMA R203, R235.reuse, R35, R233 ;  /* 0x00000023ebcb7223 */ /* 0x040fe200000000e9 */
[-C--:B---3--:R-:W-:Y:S01]  /*257d0*/  FFMA R201, R235, R27.reuse, R201 ;  /* 0x0000001bebc97223 */ /* 0x088fe200000000c9 */
[C---:B------:R-:W-:Y:S01]  /*257e0*/  FFMA R160, R142.reuse, R162, R118 ;  /* 0x000000a28ea07223 */ /* 0x040fe20000000076 */
[-C--:B------:R-:W-:Y:S01]  /*257f0*/  FFMA R217, R251, R27.reuse, R164 ;  /* 0x0000001bfbd97223 */ /* 0x080fe200000000a4 */
[----:B------:R-:W-:Y:S01]  /*25800*/  FFMA R164, R142, R166, R122 ;  /* 0x000000a68ea47223 */ /* 0x000fe2000000007a */
[C---:B------:R-:W-:Y:S01]  /*25810*/  FFMA R193, R227.reuse, R27, R193 ;  /* 0x0000001be3c17223 */ /* 0x040fe200000000c1 */
[-C--:B------:R-:W-:Y:S01]  /*25820*/  FFMA R192, R227, R23.reuse, R192 ;  /* 0x00000017e3c07223 */ /* 0x080fe200000000c0 */
[C---:B------:R-:W-:Y:S01]  /*25830*/  FFMA R228, R146.reuse, R130, R126 ;  /* 0x0000008292e47223 */ /* 0x040fe2000000007e */
[----:B------:R-:W-:Y:S01]  /*25840*/  FFMA R227, R146, R158, R87 ;  /* 0x0000009e92e37223 */ /* 0x000fe20000000057 */
[C---:B--2---:R-:W-:Y:S01]  /*25850*/  FFMA R204, R239.reuse, R23, R129 ;  /* 0x00000017efcc7223 */ /* 0x044fe20000000081 */
[-C--:B------:R-:W-:Y:S01]  /*25860*/  FFMA R205, R239, R27.reuse, R153 ;  /* 0x0000001befcd7223 */ /* 0x080fe20000000099 */
[C---:B------:R-:W-:Y:S01]  /*25870*/  FFMA R209, R243.reuse, R27, R157 ;  /* 0x0000001bf3d17223 */ /* 0x040fe2000000009d */
[-C--:B------:R-:W-:Y:S01]  /*25880*/  FFMA R208, R243, R23.reuse, R161 ;  /* 0x00000017f3d07223 */ /* 0x080fe200000000a1 */
[-C--:B------:R-:W-:Y:S01]  /*25890*/  FFMA R212, R247, R23.reuse, R165 ;  /* 0x00000017f7d47223 */ /* 0x080fe200000000a5 */
        /* <DEDUP_REMOVED lines=14> */
[C---:B----4-:R-:W-:Y:S01]  /*25980*/  FFMA R129, R137.reuse, R158, R93 ;  /* 0x0000009e89817223 */ /* 0x050fe2000000005d */
[C---:B------:R-:W-:Y:S01]  /*25990*/  FFMA R132, R137.reuse, R162, R97 ;  /* 0x000000a289847223 */ /* 0x040fe20000000061 */
[----:B------:R-:W2:Y:S01]  /*259a0*/  LDL.LU R93, [R1+0x344] ;  /* 0x00034400015d7983 */ /* 0x000ea20000300800 */
[C---:B------:R-:W-:Y:S01]  /*259b0*/  FFMA R141, R137.reuse, R166, R101 ;  /* 0x000000a6898d7223 */ /* 0x040fe20000000065 */
[-C--:B------:R-:W-:Y:S01]  /*259c0*/  FFMA R225, R137, R130.reuse, R238 ;  /* 0x0000008289e17223 */ /* 0x080fe200000000ee */
[C---:B------:R-:W-:Y:S01]  /*259d0*/  FFMA R136, R145.reuse, R130, R105 ;  /* 0x0000008291887223 */ /* 0x040fe20000000069 */
[----:B------:R-:W3:Y:S01]  /*259e0*/  LDL.LU R97, [R1+0x340] ;  /* 0x0003400001617983 */ /* 0x000ee20000300800 */
[C---:B------:R-:W-:Y:S01]  /*259f0*/  FFMA R137, R145.reuse, R158, R109 ;  /* 0x0000009e91897223 */ /* 0x040fe2000000006d */
[----:B------:R-:W-:-:S02]  /*25a00*/  FFMA R140, R145, R162, R113 ;  /* 0x000000a2918c7223 */ /* 0x000fc40000000071 */
[----:B------:R-:W4:Y:S01]  /*25a10*/  LDL.LU R101, [R1+0x33c] ;  /* 0x00033c0001657983 */ /* 0x000f220000300800 */
[----:B------:R-:W-:-:S03]  /*25a20*/  FFMA R149, R145, R166, R117 ;  /* 0x000000a691957223 */ /* 0x000fc60000000075 */
[----:B------:R-:W2:Y:S04]  /*25a30*/  LDL.LU R105, [R1+0x338] ;  /* 0x0003380001697983 */ /* 0x000ea80000300800 */
[----:B------:R-:W2:Y:S04]  /*25a40*/  LDL.LU R109, [R1+0x334] ;  /* 0x00033400016d7983 */ /* 0x000ea80000300800 */
[----:B------:R-:W2:Y:S04]  /*25a50*/  LDL.LU R113, [R1+0x330] ;  /* 0x0003300001717983 */ /* 0x000ea80000300800 */
[----:B------:R-:W2:Y:S01]  /*25a60*/  LDL.LU R117, [R1+0x32c] ;  /* 0x00032c0001757983 */ /* 0x000ea20000300800 */
[----:B------:R-:W-:-:S03]  /*25a70*/  FFMA R145, R134, R158, R125 ;  /* 0x0000009e86917223 */ /* 0x000fc6000000007d */
[----:B------:R-:W2:Y:S04]  /*25a80*/  LDL.LU R121, [R1+0x328] ;  /* 0x0003280001797983 */ /* 0x000ea80000300800 */
[----:B------:R-:W2:Y:S04]  /*25a90*/  LDL.LU R243, [R1+0x170] ;  /* 0x0001700001f37983 */ /* 0x000ea80000300800 */
[----:B------:R-:W2:Y:S04]  /*25aa0*/  LDL.LU R241, [R1+0x174] ;  /* 0x0001740001f17983 */ /* 0x000ea80000300800 */
[----:B------:R-:W2:Y:S01]  /*25ab0*/  LDL.LU R239, [R1+0x178] ;  /* 0x0001780001ef7983 */ /* 0x000ea20000300800 */
[----:B------:R-:W-:-:S03]  /*25ac0*/  FFMA R134, R138, R130, R94 ;  /* 0x000000828a867223 */ /* 0x000fc6000000005e */
[----:B------:R-:W2:Y:S01]  /*25ad0*/  LDL.LU R125, [R1+0x324] ;  /* 0x00032400017d7983 */ /* 0x000ea20000300800 */
[----:B------:R-:W-:-:S03]  /*25ae0*/  FFMA R224, R133, R130, R152 ;  /* 0x0000008285e07223 */ /* 0x000fc60000000098 */
[----:B------:R-:W2:Y:S01]  /*25af0*/  LDL.LU R234, [R1+0x4c] ;  /* 0x00004c0001ea7983 */ /* 0x000ea20000300800 */
[----:B------:R-:W-:-:S03]  /*25b00*/  FFMA R152, R138, R158, R98 ;  /* 0x0000009e8a987223 */ /* 0x000fc60000000062 */
[----:B------:R-:W3:Y:S04]  /*25b10*/  LDL.LU R86, [R1+0x320] ;  /* 0x0003200001567983 */ /* 0x000ee80000300800 */
[----:B------:R-:W3:Y:S04]  /*25b20*/  LDL.LU R90, [R1+0x31c] ;  /* 0x00031c00015a7983 */ /* 0x000ee80000300800 */
[----:B------:R-:W3:Y:S04]  /*25b30*/  LDL.LU R94, [R1+0x318] ;  /* 0x00031800015e7983 */ /* 0x000ee80000300800 */
[----:B------:R-:W3:Y:S01]  /*25b40*/  LDL.LU R237, [R1+0x3c] ;  /* 0x00003c0001ed7983 */ /* 0x000ee20000300800 */
[----:B------:R-:W-:-:S03]  /*25b50*/  FFMA R138, R142, R130, R110 ;  /* 0x000000828e8a7223 */ /* 0x000fc6000000006e */
        /* <DEDUP_REMOVED lines=12> */
[C---:B------:R-:W-:Y:S01]  /*25c20*/  FFMA R142, R146.reuse, R162, R91 ;  /* 0x000000a2928e7223 */ /* 0x040fe2000000005b */
[----:B------:R-:W-:Y:S01]  /*25c30*/  FFMA R146, R146, R166, R95 ;  /* 0x000000a692927223 */ /* 0x000fe2000000005f */
[----:B------:R-:W-:Y:S01]  /*25c40*/  FFMA R213, R247, R27, R230 ;  /* 0x0000001bf7d57223 */ /* 0x000fe200000000e6 */
[----:B------:R-:W4:Y:S01]  /*25c50*/  LDL.LU R91, [R1+0x2f0] ;  /* 0x0002f000015b7983 */ /* 0x000f220000300800 */
[C---:B------:R-:W-:Y:S01]  /*25c60*/  FFMA R232, R150.reuse, R130, R99 ;  /* 0x0000008296e87223 */ /* 0x040fe20000000063 */
[----:B------:R-:W-:Y:S01]  /*25c70*/  FFMA R199, R231, R35, R229 ;  /* 0x00000023e7c77223 */ /* 0x000fe200000000e5 */
[CC--:B------:R-:W-:Y:S01]  /*25c80*/  FFMA R230, R150.reuse, R158.reuse, R103 ;  /* 0x0000009e96e67223 */ /* 0x0c0fe20000000067 */
[----:B------:R-:W4:Y:S01]  /*25c90*/  LDL.LU R95, [R1+0x2ec] ;  /* 0x0002ec00015f7983 */ /* 0x000f220000300800 */
[----:B------:R-:W-:Y:S01]  /*25ca0*/  FFMA R3, R133, R158, R226 ;  /* 0x0000009e85037223 */ /* 0x000fe200000000e2 */
[----:B------:R-:W-:-:S02]  /*25cb0*/  FFMA R229, R150, R162, R107 ;  /* 0x000000a296e57223 */ /* 0x000fc4000000006b */
[----:B------:R-:W4:Y:S01]  /*25cc0*/  LDL.LU R99, [R1+0x2e8] ;  /* 0x0002e80001637983 */ /* 0x000f220000300800 */
[----:B------:R-:W-:Y:S01]  /*25cd0*/  FFMA R226, R150, R166, R111 ;  /* 0x000000a696e27223 */ /* 0x000fe2000000006f */
[----:B------:R-:W-:Y:S02]  /*25ce0*/  FFMA R197, R231, R27, R197 ;  /* 0x0000001be7c57223 */ /* 0x000fe400000000c5 */
[----:B------:R-:W4:Y:S01]  /*25cf0*/  LDL.LU R103, [R1+0x2e4] ;  /* 0x0002e40001677983 */ /* 0x000f220000300800 */
[C---:B------:R-:W-:Y:S01]  /*25d00*/  FFMA R233, R154.reuse, R130, R115 ;  /* 0x000000829ae97223 */ /* 0x040fe20000000073 */
[----:B------:R-:W-:Y:S02]  /*25d10*/  FFMA R128, R133, R162, R242 ;  /* 0x000000a285807223 */ /* 0x000fe400000000f2 */
[----:B------:R-:W4:Y:S01]  /*25d20*/  LDL.LU R107, [R1+0x2e0] ;  /* 0x0002e000016b7983 */ /* 0x000f220000300800 */
[C---:B------:R-:W-:Y:S01]  /*25d30*/  FFMA R231, R154.reuse, R158, R119 ;  /* 0x0000009e9ae77223 */ /* 0x040fe20000000077 */
[----:B------:R-:W-:-:S02]  /*25d40*/  FFMA R162, R154, R162, R123 ;  /* 0x000000a29aa27223 */ /* 0x000fc4000000007b */
[----:B------:R-:W4:Y:S01]  /*25d50*/  LDL.LU R111, [R1+0x2dc] ;  /* 0x0002dc00016f7983 */ /* 0x000f220000300800 */
[----:B------:R-:W-:-:S03]  /*25d60*/  FFMA R154, R154, R166, R127 ;  /* 0x000000a69a9a7223 */ /* 0x000fc6000000007f */
[----:B------:R-:W4:Y:S01]  /*25d70*/  LDL.LU R115, [R1+0x2d8] ;  /* 0x0002d80001737983 */ /* 0x000f220000300800 */
[----:B------:R-:W-:-:S03]  /*25d80*/  FFMA R133, R133, R166, R250 ;  /* 0x000000a685857223 */ /* 0x000fc600000000fa */
[----:B------:R-:W4:Y:S01]  /*25d90*/  LDL.LU R119, [R1+0x2d4] ;  /* 0x0002d40001777983 */ /* 0x000f220000300800 */
[C---:B------:R-:W-:Y:S01]  /*25da0*/  FFMA R164, R143.reuse, R167, R164 ;  /* 0x000000a78fa47223 */ /* 0x040fe200000000a4 */
[C---:B------:R-:W-:Y:S02]  /*25db0*/  FFMA R160, R143.reuse, R163, R160 ;  /* 0x000000a38fa07223 */ /* 0x040fe400000000a0 */
[----:B------:R-:W4:Y:S01]  /*25dc0*/  LDL.LU R123, [R1+0x2d0] ;  /* 0x0002d000017b7983 */ /* 0x000f220000300800 */
[C---:B------:R-:W-:Y:S01]  /*25dd0*/  FFMA R157, R143.reuse, R159, R157 ;  /* 0x0000009f8f9d7223 */ /* 0x040fe2000000009d */
[----:B------:R-:W-:Y:S02]  /*25de0*/  FFMA R138, R143, R131, R138 ;  /* 0x000000838f8a7223 */ /* 0x000fe4000000008a */
        /* <DEDUP_REMOVED lines=22> */
[----:B------:R-:W-:Y:S01]  /*25f50*/  FFMA R220, R36, R12, R220 ;  /* 0x0000000c24dc7223 */ /* 0x000fe200000000dc */
[----:B------:R-:W2:Y:S01]  /*25f60*/  LDL R234, [R1+0x1c4] ;  /* 0x0001c40001ea7983 */ /* 0x000ea20000100800 */
[C---:B---3--:R-:W-:Y:S01]  /*25f70*/  FFMA R165, R237.reuse, R167, R165 ;  /* 0x000000a7eda57223 */ /* 0x048fe200000000a5 */
[C---:B------:R-:W-:Y:S01]  /*25f80*/  FFMA R168, R237.reuse, R163, R168 ;  /* 0x000000a3eda87223 */ /* 0x040fe200000000a8 */
[C---:B------:R-:W-:Y:S01]  /*25f90*/  FFMA R169, R237.reuse, R159, R169 ;  /* 0x0000009feda97223 */ /* 0x040fe200000000a9 */
[----:B------:R-:W-:-:S02]  /*25fa0*/  FFMA R223, R237, R131, R223 ;  /* 0x00000083eddf7223 */ /* 0x000fc400000000df */
[----:B------:R-:W3:Y:S01]  /*25fb0*/  LDL R237, [R1+0x1d0] ;  /* 0x0001d00001ed7983 */ /* 0x000ee20000100800 */
[-C--:B------:R-:W-:Y:S01]  /*25fc0*/  FFMA R168, R40, R12.reuse, R168 ;  /* 0x0000000c28a87223 */ /* 0x080fe200000000a8 */
[----:B------:R-:W-:Y:S01]  /*25fd0*/  FFMA R220, R37, R13, R220 ;  /* 0x0000000d25dc7223 */ /* 0x000fe200000000dc */
[C---:B----4-:R-:W-:Y:S01]  /*25fe0*/  FFMA R128, R235.reuse, R163, R128 ;  /* 0x000000a3eb807223 */ /* 0x050fe20000000080 */
[C---:B------:R-:W-:Y:S01]  /*25ff0*/  FFMA R133, R235.reuse, R167, R133 ;  /* 0x000000a7eb857223 */ /* 0x040fe20000000085 */
[C---:B------:R-:W-:Y:S01]  /*26000*/  FFMA R3, R235.reuse, R159, R3 ;  /* 0x0000009feb037223 */ /* 0x040fe20000000003 */
[----:B------:R-:W-:Y:S01]  /*26010*/  FFMA R224, R235, R131, R224 ;  /* 0x00000083ebe07223 */ /* 0x000fe200000000e0 */
[----:B------:R-:W-:Y:S01]  /*26020*/  FFMA R128, R44, R12, R128 ;  /* 0x0000000c2c807223 */ /* 0x000fe20000000080 */
[----:B------:R-:W4:Y:S01]  /*26030*/  LDL R235, [R1+0x1cc] ;  /* 0x0001cc0001eb7983 */ /* 0x000f220000100800 */
[-C--:B------:R-:W-:Y:S02]  /*26040*/  FFMA R168, R41, R13.reuse, R168 ;  /* 0x0000000d29a87223 */ /* 0x080fe400000000a8 */
[----:B------:R-:W-:Y:S01]  /*26050*/  FFMA R128, R45, R13, R128 ;  /* 0x0000000d2d807223 */ /* 0x000fe20000000080 */
[----:B------:R-:W-:-:S04]  /*26060*/  FFMA R132, R252, R163, R132 ;  /* 0x000000a3fc847223 */ /* 0x000fc80000000084 */
[----:B------:R-:W-:-:S04]  /*26070*/  FFMA R132, R48, R12, R132 ;  /* 0x0000000c30847223 */ /* 0x000fc80000000084 */
[----:B------:R-:W-:Y:S01]  /*26080*/  FFMA R132, R49, R13, R132 ;  /* 0x0000000d31847223 */ /* 0x000fe20000000084 */
[----:B------:R-:W-:-:S04]  /*26090*/  FFMA R140, R248, R163, R140 ;  /* 0x000000a3f88c7223 */ /* 0x000fc8000000008c */
[----:B------:R-:W-:Y:S02]  /*260a0*/  FFMA R140, R52, R12, R140 ;  /* 0x0000000c348c7223 */ /* 0x000fe4000000008c */
[----:B------:R-:W4:Y:S02]  /*260b0*/  LDL R12, [R1+0x1d4] ;  /* 0x0001d400010c7983 */ /* 0x000f240000100800 */
[----:B------:R-:W-:Y:S02]  /*260c0*/  FFMA R140, R53, R13, R140 ;  /* 0x0000000d358c7223 */ /* 0x000fe4000000008c */
[----:B------:R-:W4:Y:S01]  /*260d0*/  LDL R13, [R1+0x1d8] ;  /* 0x0001d800010d7983 */ /* 0x000f220000100800 */
        /* <DEDUP_REMOVED lines=9> */
[----:B------:R-:W-:Y:S01]  /*26170*/  SEL R163, RZ, 0x10, P0 ;  /* 0x00000010ffa37807 */ /* 0x000fe20000000000 */
[C---:B------:R-:W-:Y:S01]  /*26180*/  FFMA R147, R151.reuse, R167, R226 ;  /* 0x000000a797937223 */ /* 0x040fe200000000e2 */
[CC--:B------:R-:W-:Y:S01]  /*26190*/  FFMA R139, R151.reuse, R159.reuse, R230 ;  /* 0x0000009f978b7223 */ /* 0x0c0fe200000000e6 */
        /* <DEDUP_REMOVED lines=8> */
[----:B------:R-:W-:-:S02]  /*26220*/  SEL R155, R163, RZ, !P1 ;  /* 0x000000ffa39b7207 */ /* 0x000fc40004800000 */
[----:B-----5:R-:W-:Y:S01]  /*26230*/  IADD3 R2, R2, 0x1, RZ ;  /* 0x0000000102027810 */ /* 0x020fe20007ffe0ff */
[-C--:B------:R-:W-:Y:S01]  /*26240*/  FFMA R221, R36, R8.reuse, R221 ;  /* 0x0000000824dd7223 */ /* 0x080fe200000000dd */
[----:B------:R-:W-:Y:S01]  /*26250*/  ISETP.NE.U32.AND P0, PT, R155, RZ, PT ;  /* 0x000000ff9b00720c */ /* 0x000fe20003f05070 */
        /* <DEDUP_REMOVED lines=10> */
[----:B------:R-:W-:Y:S01]  /*26300*/  ISETP.GE.AND P1, PT, R2, 0x2, PT ;  /* 0x000000020200780c */ /* 0x000fe20003f26270 */
        /* <DEDUP_REMOVED lines=21> */
[----:B------:R-:W-:Y:S01]  /*26460*/  SEL R2, R2, RZ, !P1 ;  /* 0x000000ff02027207 */ /* 0x000fe20004800000 */
[----:B------:R-:W-:Y:S01]  /*26470*/  FFMA R159, R77, R9, R159 ;  /* 0x000000094d9f7223 */ /* 0x000fe2000000009f */
[-C--:B------:R-:W-:Y:S01]  /*26480*/  FFMA R141, R252, R167.reuse, R141 ;  /* 0x000000a7fc8d7223 */ /* 0x080fe2000000008d */
[----:B------:R-:W4:Y:S01]  /*26490*/  LDL R9, [R1+0x1c0] ;  /* 0x0001c00001097983 */ /* 0x000f220000100800 */
        /* <DEDUP_REMOVED lines=22> */
[----:B------:R-:W-:-:S02]  /*26600*/  FFMA R154, R76, R16, R154 ;  /* 0x000000104c9a7223 */ /* 0x000fc4000000009a */
[----:B------:R-:W4:Y:S01]  /*26610*/  LDL R16, [R1+0x1e0] ;  /* 0x0001e00001107983 */ /* 0x000f220000100800 */
[----:B--2---:R-:W-:Y:S02]  /*26620*/  LEA R8, R2, R234, 0xf ;  /* 0x000000ea02087211 */ /* 0x004fe400078e78ff */
[----:B---3--:R-:W-:Y:S01]  /*26630*/  IADD3 R4, P2, R237, UR6, RZ ;  /* 0x00000006ed047c10 */ /* 0x008fe2000ff5e0ff */
[----:B------:R-:W-:Y:S06]  /*26640*/  BAR.SYNC 0x0 ;  /* 0x0000000000007b1d */ /* 0x000fec0000000000 */
        /* <DEDUP_REMOVED lines=9> */
[----:B----4-:R-:W-:Y:S01]  /*266e0*/  IADD3.X R5, R235, UR7, RZ, P2, !PT ;  /* 0x00000007eb057c10 */ /* 0x010fe200097fe4ff */
[-C--:B------:R-:W-:Y:S01]  /*266f0*/  FFMA R151, R74, R6.reuse, R151 ;  /* 0x000000064a977223 */ /* 0x080fe20000000097 */
[----:B------:R-:W-:Y:S01]  /*26700*/  FFMA R131, R78, R6, R131 ;  /* 0x000000064e837223 */ /* 0x000fe20000000083 */
[-C--:B------:R-:W-:Y:S01]  /*26710*/  FFMA R3, R46, R10.reuse, R3 ;  /* 0x0000000a2e037223 */ /* 0x080fe20000000003 */
[-C--:B------:R-:W-:Y:S01]  /*26720*/  FFMA R221, R38, R10.reuse, R221 ;  /* 0x0000000a26dd7223 */ /* 0x080fe200000000dd */
[----:B------:R-:W-:Y:S01]  /*26730*/  @!PT LDS RZ, [RZ] ;  /* 0x00000000fffff984 */ /* 0x000fe20000000800 */
[----:B------:R-:W-:Y:S01]  /*26740*/  @!PT LDS RZ, [RZ] ;  /* 0x00000000fffff984 */ /* 0x000fe20000000800 */
[----:B------:R-:W-:Y:S01]  /*26750*/  @!PT LDS RZ, [RZ] ;  /* 0x00000000fffff984 */ /* 0x000fe20000000800 */
[----:B------:R1:W-:Y:S01]  /*26760*/  LDGSTS.E.BYPASS.128 [R8], [R4.64], P0 ;  /* 0x0000000004087fae */ /* 0x0003e20008101c4a */
        /* <DEDUP_REMOVED lines=9> */
[C---:B------:R-:W-:Y:S01]  /*26800*/  FFMA R130, R171.reuse, R7, R239 ;  /* 0x00000007ab827223 */ /* 0x040fe200000000ef */
[----:B------:R-:W4:Y:S01]  /*26810*/  LDL R10, [R1+0x1b8] ;  /* 0x0001b800010a7983 */ /* 0x000f220000100800 */
[C---:B------:R-:W-:Y:S01]  /*26820*/  FFMA R158, R171.reuse, R11, R241 ;  /* 0x0000000bab9e7223 */ /* 0x040fe200000000f1 */
        /* <DEDUP_REMOVED lines=19> */
[----:B-1----:R-:W-:Y:S01]  /*26960*/  IADD3 R4, P1, R13, UR6, RZ ;  /* 0x000000060d047c10 */ /* 0x002fe2000ff3e0ff */
[----:B------:R-:W-:Y:S01]  /*26970*/  FFMA R164, R65, R17, R164 ;  /* 0x0000001141a47223 */ /* 0x000fe200000000a4 */
[----:B------:R-:W3:Y:S02]  /*26980*/  LDL R13, [R1+0x1dc] ;  /* 0x0001dc00010d7983 */ /* 0x000ee40000100800 */
[----:B------:R-:W-:-:S02]  /*26990*/  IADD3.X R5, R12, UR7, RZ, P1, !PT ;  /* 0x000000070c057c10 */ /* 0x000fc40008ffe4ff */
[----:B------:R-:W4:Y:S01]  /*269a0*/  LDL R12, [R1+0x1bc] ;  /* 0x0001bc00010c7983 */ /* 0x000f220000100800 */
[-C--:B------:R-:W-:Y:S01]  /*269b0*/  FFMA R146, R69, R17.reuse, R146 ;  /* 0x0000001145927223 */ /* 0x080fe20000000092 */
[----:B------:R-:W-:Y:S02]  /*269c0*/  FFMA R147, R73, R17, R147 ;  /* 0x0000001149937223 */ /* 0x000fe40000000093 */
[----:B------:R-:W4:Y:S01]  /*269d0*/  LDL R76, [R1+0x22c] ;  /* 0x00022c00014c7983 */ /* 0x000f220000100800 */
[----:B------:R-:W-:-:S05]  /*269e0*/  LEA R6, R2, R9, 0xf ;  /* 0x0000000902067211 */ /* 0x000fca00078e78ff */
[----:B------:R1:W-:Y:S01]  /*269f0*/  LDGSTS.E.BYPASS.128 [R6], [R4.64], P0 ;  /* 0x0000000004067fae */ /* 0x0003e20008101c4a */
[----:B------:R-:W-:Y:S01]  /*26a00*/  FFMA R9, R47, R11, R3 ;  /* 0x0000000b2f097223 */ /* 0x000fe20000000003 */
[----:B-1----:R-:W-:Y:S01]  /*26a10*/  IADD3 R4, P1, R16, UR6, RZ ;  /* 0x0000000610047c10 */ /* 0x002fe2000ff3e0ff */
        /* <DEDUP_REMOVED lines=34> */
[----:B------:R-:W2:Y:S01]  /*26c40*/  LDL R16, [R1+0x1b0] ;  /* 0x0001b00001107983 */ /* 0x000ea20000100800 */
[----:B---3--:R-:W-:-:S02]  /*26c50*/  IADD3.X R5, R13, UR7, RZ, P1, !PT ;  /* 0x000000070d057c10 */ /* 0x008fc40008ffe4ff */
[----:B----4-:R-:W-:Y:S01]  /*26c60*/  LEA R3, R2, R12, 0xf ;  /* 0x0000000c02037211 */ /* 0x010fe200078e78ff */
[----:B------:R-:W3:Y:S04]  /*26c70*/  LDL R13, [R1+0x1e8] ;  /* 0x0001e800010d7983 */ /* 0x000ee80000100800 */
[----:B------:R-:W4:Y:S04]  /*26c80*/  LDL R12, [R1+0x1e4] ;  /* 0x0001e400010c7983 */ /* 0x000f280000100800 */
[----:B------:R3:W-:Y:S01]  /*26c90*/  LDGSTS.E.BYPASS.128 [R3], [R4.64], P0 ;  /* 0x0000000004037fae */ /* 0x0007e20008101c4a */
[----:B------:R-:W-:Y:S01]  /*26ca0*/  FFMA R7, R92, R24, R9 ;  /* 0x000000185c077223 */ /* 0x000fe20000000009 */
[----:B------:R-:W-:-:S02]  /*26cb0*/  LEA R9, R2, R10, 0xf ;  /* 0x0000000a02097211 */ /* 0x000fc400078e78ff */
[----:B------:R-:W2:Y:S04]  /*26cc0*/  LDL R11, [R1+0x1ec] ;  /* 0x0001ec00010b7983 */ /* 0x000ea80000100800 */
[----:B------:R-:W2:Y:S01]  /*26cd0*/  LDL R10, [R1+0x1b4] ;  /* 0x0001b400010a7983 */ /* 0x000ea20000100800 */
        /* <DEDUP_REMOVED lines=11> */
[----:B------:R-:W4:Y:S04]  /*26d90*/  LDL R15, [R1+0x1fc] ;  /* 0x0001fc00010f7983 */ /* 0x000f280000100800 */
[----:B------:R-:W4:Y:S01]  /*26da0*/  LDL R20, [R1+0x1f4] ;  /* 0x0001f40001147983 */ /* 0x000f220000100800 */
        /* <DEDUP_REMOVED lines=36> */
[----:B------:R-:W4:Y:S01]  /*26ff0*/  LDL R77, [R1+0x238] ;  /* 0x00023800014d7983 */ /* 0x000f220000100800 */
[----:B---3--:R-:W-:-:S02]  /*27000*/  IADD3 R4, P1, R13, UR6, RZ ;  /* 0x000000060d047c10 */ /* 0x008fc4000ff3e0ff */
[----:B--2---:R-:W-:Y:S01]  /*27010*/  LEA R14, R2, R10, 0xf ;  /* 0x0000000a020e7211 */ /* 0x004fe200078e78ff */
[----:B------:R-:W-:Y:S01]  /*27020*/  FFMA R154, R78, R18, R154 ;  /* 0x000000124e9a7223 */ /* 0x000fe2000000009a */
[----:B----4-:R-:W-:Y:S01]  /*27030*/  IADD3.X R5, R12, UR7, RZ, P1, !PT ;  /* 0x000000070c057c10 */ /* 0x010fe20008ffe4ff */
[----:B------:R-:W2:Y:S04]  /*27040*/  LDL R10, [R1+0x200] ;  /* 0x00020000010a7983 */ /* 0x000ea80000100800 */
[----:B------:R-:W3:Y:S04]  /*27050*/  LDL R12, [R1+0x1f0] ;  /* 0x0001f000010c7983 */ /* 0x000ee80000100800 */
        /* <DEDUP_REMOVED lines=26> */
[----:B------:R-:W4:Y:S04]  /*27200*/  LDL R21, [R1+0x1a4] ;  /* 0x0001a40001157983 */ /* 0x000f280000100800 */
[----:B------:R-:W4:Y:S01]  /*27210*/  LDL R28, [R1+0x214] ;  /* 0x00021400011c7983 */ /* 0x000f220000100800 */
[----:B------:R-:W-:Y:S01]  /*27220*/  FFMA R171, R80, R32, R171 ;  /* 0x0000002050ab7223 */ /* 0x000fe200000000ab */
[----:B------:R-:W-:Y:S01]  /*27230*/  LEA R16, R2, R16, 0xf ;  /* 0x0000001002107211 */ /* 0x000fe200078e78ff */
        /* <DEDUP_REMOVED lines=13> */
[----:B------:R-:W4:Y:S01]  /*27310*/  LDL R78, [R1+0x21c] ;  /* 0x00021c00014e7983 */ /* 0x000f220000100800 */
[-C--:B------:R-:W-:Y:S01]  /*27320*/  FFMA R221, R85, R25.reuse, R221 ;  /* 0x0000001955dd7223 */ /* 0x080fe200000000dd */
[----:B------:R-:W-:-:S02]  /*27330*/  FFMA R7, R93, R25, R7 ;  /* 0x000000195d077223 */ /* 0x000fc40000000007 */
[----:B------:R-:W4:Y:S01]  /*27340*/  LDL R24, [R1+0x19c] ;  /* 0x00019c0001187983 */ /* 0x000f220000100800 */
[----:B---3--:R-:W-:Y:S02]  /*27350*/  IADD3 R4, P1, R12, UR6, RZ ;  /* 0x000000060c047c10 */ /* 0x008fe4000ff3e0ff */
[----:B--2---:R-:W-:Y:S01]  /*27360*/  IADD3 R10, P2, R10, UR6, RZ ;  /* 0x000000060a0a7c10 */ /* 0x004fe2000ff5e0ff */
[----:B------:R-:W2:Y:S01]  /*27370*/  LDL R12, [R1+0x1ac] ;  /* 0x0001ac00010c7983 */ /* 0x000ea20000100800 */
[----:B------:R-:W-:-:S03]  /*27380*/  IADD3.X R5, R11, UR7, RZ, P1, !PT ;  /* 0x000000070b057c10 */ /* 0x000fc60008ffe4ff */
        /* <DEDUP_REMOVED lines=15> */
[----:B------:R-:W-:Y:S01]  /*27480*/  FFMA R165, R89, R33, R165 ;  /* 0x0000002159a57223 */ /* 0x000fe200000000a5 */
[C---:B------:R-:W-:Y:S01]  /*27490*/  FFMA R223, R90.reuse, R22, R223 ;  /* 0x000000165adf7223 */ /* 0x040fe200000000df */
[C---:B------:R-:W-:Y:S01]  /*274a0*/  FFMA R169, R90.reuse, R26, R169 ;  /* 0x0000001a5aa97223 */ /* 0x040fe200000000a9 */
[C---:B------:R-:W-:Y:S01]  /*274b0*/  FFMA R168, R90.reuse, R30, R168 ;  /* 0x0000001e5aa87223 */ /* 0x040fe200000000a8 */
[----:B------:R-:W-:Y:S01]  /*274c0*/  FFMA R165, R90, R34, R165 ;  /* 0x000000225aa57223 */ /* 0x000fe200000000a5 */
[-C--:B------:R-:W-:Y:S01]  /*274d0*/  FFMA R158, R81, R25.reuse, R158 ;  /* 0x00000019519e7223 */ /* 0x080fe2000000009e */
        /* <DEDUP_REMOVED lines=10> */
[----:B---3--:R-:W-:Y:S01]  /*27580*/  IADD3 R4, P1, R11, UR6, RZ ;  /* 0x000000060b047c10 */ /* 0x008fe2000ff3e0ff */
[----:B------:R-:W-:Y:S01]  /*27590*/  FFMA R170, R85, R33, R170 ;  /* 0x0000002155aa7223 */ /* 0x000fe200000000aa */
[----:B------:R-:W-:Y:S01]  /*275a0*/  IADD3.X R11, R15, UR7, RZ, P2, !PT ;  /* 0x000000070f0b7c10 */ /* 0x000fe200097fe4ff */
[----:B------:R-:W3:Y:S01]  /*275b0*/  LDL R89, [R1+0x224] ;  /* 0x0002240001597983 */ /* 0x000ee20000100800 */
[----:B------:R-:W-:-:S02]  /*275c0*/  IADD3.X R5, R20, UR7, RZ, P1, !PT ;  /* 0x0000000714057c10 */ /* 0x000fc40008ffe4ff */
[----:B--2---:R-:W-:Y:S01]  /*275d0*/  LEA R15, R2, R12, 0xf ;  /* 0x0000000c020f7211 */ /* 0x004fe200078e78ff */
[----:B------:R-:W2:Y:S04]  /*275e0*/  LDL R20, [R1+0x20c] ;  /* 0x00020c0001147983 */ /* 0x000ea80000100800 */
[----:B------:R-:W3:Y:S04]  /*275f0*/  LDL R12, [R1+0x218] ;  /* 0x00021800010c7983 */ /* 0x000ee80000100800 */
[----:B------:R4:W-:Y:S04]  /*27600*/  LDGSTS.E.BYPASS.128 [R16], [R4.64], P0 ;  /* 0x0000000004107fae */ /* 0x0009e80008101c4a */
[----:B------:R1:W-:Y:S01]  /*27610*/  LDGSTS.E.BYPASS.128 [R15], [R10.64], P0 ;  /* 0x000000000a0f7fae */ /* 0x0003e20008101c4a */
[C---:B------:R-:W-:Y:S01]  /*27620*/  FFMA R222, R86.reuse, R22, R222 ;  /* 0x0000001656de7223 */ /* 0x040fe200000000de */
[C---:B------:R-:W-:Y:S01]  /*27630*/  FFMA R221, R86.reuse, R26, R221 ;  /* 0x0000001a56dd7223 */ /* 0x040fe200000000dd */
[----:B------:R-:W-:Y:S01]  /*27640*/  FFMA R220, R86, R30, R220 ;  /* 0x0000001e56dc7223 */ /* 0x000fe200000000dc */
[----:B------:R-:W-:Y:S01]  /*27650*/  FFMA R7, R94, R26, R7 ;  /* 0x0000001a5e077223 */ /* 0x000fe20000000007 */
[----:B------:R-:W3:Y:S01]  /*27660*/  LDL R88, [R1+0x240] ;  /* 0x0002400001587983 */ /* 0x000ee20000100800 */
[----:B----4-:R-:W-:Y:S01]  /*27670*/  IADD3 R4, P1, R19, UR6, RZ ;  /* 0x0000000613047c10 */ /* 0x010fe2000ff3e0ff */
[----:B------:R-:W-:-:S02]  /*27680*/  FFMA R171, R81, R33, R171 ;  /* 0x0000002151ab7223 */ /* 0x000fc400000000ab */
[----:B------:R-:W4:Y:S01]  /*27690*/  LDL R19, [R1+0x1a0] ;  /* 0x0001a00001137983 */ /* 0x000f220000100800 */
[----:B-1----:R-:W-:-:S03]  /*276a0*/  IADD3 R10, P2, R18, UR6, RZ ;  /* 0x00000006120a7c10 */ /* 0x002fc6000ff5e0ff */
[----:B------:R-:W4:Y:S01]  /*276b0*/  LDL R18, [R1+0x198] ;  /* 0x0001980001127983 */ /* 0x000f220000100800 */
[----:B------:R-:W-:Y:S01]  /*276c0*/  FFMA R170, R86, R34, R170 ;  /* 0x0000002256aa7223 */ /* 0x000fe200000000aa */
[----:B------:R-:W-:Y:S01]  /*276d0*/  IADD3.X R5, R17, UR7, RZ, P1, !PT ;  /* 0x0000000711057c10 */ /* 0x000fe20008ffe4ff */
[C---:B------:R-:W-:Y:S01]  /*276e0*/  FFMA R38, R87.reuse, R31, R220 ;  /* 0x0000001f57267223 */ /* 0x040fe200000000dc */
[C---:B------:R-:W-:Y:S01]  /*276f0*/  FFMA R37, R87.reuse, R27, R221 ;  /* 0x0000001b57257223 */ /* 0x040fe200000000dd */
[C---:B------:R-:W-:Y:S01]  /*27700*/  FFMA R39, R87.reuse, R35, R170 ;  /* 0x0000002357277223 */ /* 0x040fe200000000aa */
[----:B------:R-:W-:Y:S01]  /*27710*/  FFMA R36, R87, R23, R222 ;  /* 0x0000001757247223 */ /* 0x000fe200000000de */
[C---:B------:R-:W-:Y:S01]  /*27720*/  LEA R17, R2.reuse, R13, 0xf ;  /* 0x0000000d02117211 */ /* 0x040fe200078e78ff */
        /* <DEDUP_REMOVED lines=11> */
[----:B------:R-:W-:-:S03]  /*277e0*/  FFMA R45, R95, R27, R7 ;  /* 0x0000001b5f2d7223 */ /* 0x000fc60000000007 */
[----:B------:R-:W4:Y:S04]  /*277f0*/  LDL R21, [R1+0x190] ;  /* 0x0001900001157983 */ /* 0x000f280000100800 */
[----:B------:R-:W4:Y:S04]  /*27800*/  LDL R33, [R1+0x23c] ;  /* 0x00023c0001217983 */ /* 0x000f280000100800 */
[----:B------:R-:W4:Y:S04]  /*27810*/  LDL R7, [R1+0x248] ;  /* 0x0002480001077983 */ /* 0x000f280000100800 */
[----:B------:R1:W-:Y:S04]  /*27820*/  LDGSTS.E.BYPASS.128 [R17], [R4.64], P0 ;  /* 0x0000000004117fae */ /* 0x0003e80008101c4a */
[----:B------:R-:W4:Y:S04]  /*27830*/  LDL R85, [R1+0x244] ;  /* 0x0002440001557983 */ /* 0x000f280000100800 */
[----:B------:R-:W4:Y:S04]  /*27840*/  LDL R86, [R1+0x250] ;  /* 0x0002500001567983 */ /* 0x000f280000100800 */
[----:B------:R-:W4:Y:S01]  /*27850*/  LDL R84, [R1+0x24c] ;  /* 0x00024c0001547983 */ /* 0x000f220000100800 */
[----:B------:R-:W-:Y:S01]  /*27860*/  LEA R24, R2, R24, 0xf ;  /* 0x0000001802187211 */ /* 0x000fe200078e78ff */
[C---:B------:R-:W-:Y:S01]  /*27870*/  FFMA R224, R94.reuse, R22, R224 ;  /* 0x000000165ee07223 */ /* 0x040fe200000000e0 */
[----:B------:R-:W-:Y:S01]  /*27880*/  FFMA R128, R94, R30, R128 ;  /* 0x0000001e5e807223 */ /* 0x000fe20000000080 */
[----:B------:R-:W4:Y:S01]  /*27890*/  LDL R92, [R1+0x274] ;  /* 0x00027400015c7983 */ /* 0x000f220000100800 */
[----:B--2---:R-:W-:-:S03]  /*278a0*/  IADD3.X R11, R20, UR7, RZ, P2, !PT ;  /* 0x00000007140b7c10 */ /* 0x004fc600097fe4ff */
[----:B------:R-:W2:Y:S01]  /*278b0*/  LDL R93, [R1+0x280] ;  /* 0x00028000015d7983 */ /* 0x000ea20000100800 */
[----:B---3--:R-:W-:-:S03]  /*278c0*/  IADD3 R12, P1, R12, UR6, RZ ;  /* 0x000000060c0c7c10 */ /* 0x008fc6000ff3e0ff */
[----:B------:R-:W3:Y:S01]  /*278d0*/  LDL R20, [R1+0x194] ;  /* 0x0001940001147983 */ /* 0x000ee20000100800 */
[----:B------:R-:W-:-:S03]  /*278e0*/  IADD3.X R13, R28, UR7, RZ, P1, !PT ;  /* 0x000000071c0d7c10 */ /* 0x000fc60008ffe4ff */
[----:B------:R1:W-:Y:S04]  /*278f0*/  LDGSTS.E.BYPASS.128 [R25], [R10.64], P0 ;  /* 0x000000000a197fae */ /* 0x0003e80008101c4a */
[----:B------:R-:W2:Y:S01]  /*27900*/  LDL R28, [R1+0x18c] ;  /* 0x00018c00011c7983 */ /* 0x000ea20000100800 */
[----:B-1----:R-:W-:-:S03]  /*27910*/  IADD3 R10, P1, R32, UR6, RZ ;  /* 0x00000006200a7c10 */ /* 0x002fc6000ff3e0ff */
[----:B------:R-:W2:Y:S01]  /*27920*/  LDL R32, [R1+0x258] ;  /* 0x0002580001207983 */ /* 0x000ea20000100800 */
[----:B------:R-:W-:Y:S02]  /*27930*/  IADD3 R4, P2, R29, UR6, RZ ;  /* 0x000000061d047c10 */ /* 0x000fe4000ff5e0ff */
[----:B----4-:R-:W-:Y:S01]  /*27940*/  LEA R19, R2, R19, 0xf ;  /* 0x0000001302137211 */ /* 0x010fe200078e78ff */
[----:B------:R-:W3:Y:S01]  /*27950*/  LDL R29, [R1+0x188] ;  /* 0x00018800011d7983 */ /* 0x000ee20000100800 */
[----:B------:R-:W-:-:S03]  /*27960*/  IADD3.X R5, R78, UR7, RZ, P2, !PT ;  /* 0x000000074e057c10 */ /* 0x000fc600097fe4ff */
[----:B------:R1:W-:Y:S04]  /*27970*/  LDGSTS.E.BYPASS.128 [R19], [R12.64], P0 ;  /* 0x000000000c137fae */ /* 0x0003e80008101c4a */
[----:B------:R-:W3:Y:S01]  /*27980*/  LDL R78, [R1+0x254] ;  /* 0x00025400014e7983 */ /* 0x000ee20000100800 */
[----:B------:R-:W-:Y:S02]  /*27990*/  IADD3.X R11, R89, UR7, RZ, P1, !PT ;  /* 0x00000007590b7c10 */ /* 0x000fe40008ffe4ff */
[----:B------:R-:W-:Y:S01]  /*279a0*/  LEA R18, R2, R18, 0xf ;  /* 0x0000001202127211 */ /* 0x000fe200078e78ff */
[----:B------:R1:W-:Y:S02]  /*279b0*/  LDGSTS.E.BYPASS.128 [R24], [R4.64], P0 ;  /* 0x0000000004187fae */ /* 0x0003e40008101c4a */
[----:B-1----:R-:W-:-:S02]  /*279c0*/  IADD3 R12, P2, R90, UR6, RZ ;  /* 0x000000065a0c7c10 */ /* 0x002fc4000ff5e0ff */
[----:B------:R1:W-:Y:S02]  /*279d0*/  LDGSTS.E.BYPASS.128 [R18], [R10.64], P0 ;  /* 0x000000000a127fae */ /* 0x0003e40008101c4a */
[----:B------:R-:W-:Y:S01]  /*279e0*/  IADD3.X R13, R76, UR7, RZ, P2, !PT ;  /* 0x000000074c0d7c10 */ /* 0x000fe200097fe4ff */
[----:B------:R-:W-:Y:S01]  /*279f0*/  FFMA R133, R94, R34, R133 ;  /* 0x000000225e857223 */ /* 0x000fe20000000085 */
[----:B------:R-:W3:Y:S01]  /*27a00*/  LDL R76, [R1+0x25c] ;  /* 0x00025c00014c7983 */ /* 0x000ee20000100800 */
[----:B------:R-:W-:Y:S02]  /*27a10*/  IADD3 R4, P1, R77, UR6, RZ ;  /* 0x000000064d047c10 */ /* 0x000fe4000ff3e0ff */
[----:B------:R-:W-:Y:S01]  /*27a20*/  LEA R21, R2, R21, 0xf ;  /* 0x0000001502157211 */ /* 0x000fe200078e78ff */
[----:B------:R-:W3:Y:S01]  /*27a30*/  LDL R77, [R1+0x268] ;  /* 0x00026800014d7983 */ /* 0x000ee20000100800 */
[----:B-1----:R-:W-:Y:S02]  /*27a40*/  IADD3 R10, P2, R88, UR6, RZ ;  /* 0x00000006580a7c10 */ /* 0x002fe4000ff5e0ff */
[----:B------:R-:W-:Y:S01]  /*27a50*/  IADD3.X R5, R87, UR7, RZ, P1, !PT ;  /* 0x0000000757057c10 */ /* 0x000fe20008ffe4ff */
[----:B------:R-:W3:Y:S01]  /*27a60*/  LDL R94, [R1+0x26c] ;  /* 0x00026c00015e7983 */ /* 0x000ee20000100800 */
[----:B------:R-:W-:-:S03]  /*27a70*/  IADD3.X R11, R33, UR7, RZ, P2, !PT ;  /* 0x00000007210b7c10 */ /* 0x000fc600097fe4ff */
[----:B------:R-:W3:Y:S01]  /*27a80*/  LDL R33, [R1+0x264] ;  /* 0x0002640001217983 */ /* 0x000ee20000100800 */
[C---:B------:R-:W-:Y:S01]  /*27a90*/  FFMA R43, R91.reuse, R35, R165 ;  /* 0x000000235b2b7223 */ /* 0x040fe200000000a5 */
[C---:B------:R-:W-:Y:S01]  /*27aa0*/  FFMA R42, R91.reuse, R31, R168 ;  /* 0x0000001f5b2a7223 */ /* 0x040fe200000000a8 */
[C---:B------:R-:W-:Y:S01]  /*27ab0*/  FFMA R41, R91.reuse, R27, R169 ;  /* 0x0000001b5b297223 */ /* 0x040fe200000000a9 */
[----:B------:R-:W-:Y:S01]  /*27ac0*/  FFMA R40, R91, R23, R223 ;  /* 0x000000175b287223 */ /* 0x000fe200000000df */
[----:B------:R-:W3:Y:S04]  /*27ad0*/  LDL R90, [R1+0x27c] ;  /* 0x00027c00015a7983 */ /* 0x000ee80000100800 */
[----:B------:R-:W3:Y:S04]  /*27ae0*/  LDL R91, [R1+0x288] ;  /* 0x00028800015b7983 */ /* 0x000ee80000100800 */
[----:B------:R-:W3:Y:S04]  /*27af0*/  LDL R89, [R1+0x290] ;  /* 0x0002900001597983 */ /* 0x000ee80000100800 */
[----:B------:R-:W3:Y:S04]  /*27b00*/  LDL R88, [R1+0x284] ;  /* 0x0002840001587983 */ /* 0x000ee80000100800 */
[----:B------:R-:W3:Y:S02]  /*27b10*/  LDL R87, [R1+0x298] ;  /* 0x0002980001577983 */ /* 0x000ee40000100800 */
[----:B---3--:R-:W-:-:S05]  /*27b20*/  LEA R20, R2, R20, 0xf ;  /* 0x0000001402147211 */ /* 0x008fca00078e78ff */
[----:B------:R1:W-:Y:S01]  /*27b30*/  LDGSTS.E.BYPASS.128 [R20], [R12.64], P0 ;  /* 0x000000000c147fae */ /* 0x0003e20008101c4a */
[----:B--2---:R-:W-:-:S03]  /*27b40*/  LEA R28, R2, R28, 0xf ;  /* 0x0000001c021c7211 */ /* 0x004fc600078e78ff */
[----:B------:R2:W-:Y:S04]  /*27b50*/  LDGSTS.E.BYPASS.128 [R21], [R4.64], P0 ;  /* 0x0000000004157fae */ /* 0x0005e80008101c4a */
[----:B------:R3:W-:Y:S01]  /*27b60*/  LDGSTS.E.BYPASS.128 [R28], [R10.64], P0 ;  /* 0x000000000a1c7fae */ /* 0x0007e20008101c4a */
[----:B-1----:R-:W-:-:S03]  /*27b70*/  IADD3 R12, P1, R7, UR6, RZ ;  /* 0x00000006070c7c10 */ /* 0x002fc6000ff3e0ff */
[----:B------:R-:W4:Y:S01]  /*27b80*/  LDL R7, [R1+0x270] ;  /* 0x0002700001077983 */ /* 0x000f220000100800 */
[----:B------:R-:W-:Y:S02]  /*27b90*/  IADD3.X R13, R85, UR7, RZ, P1, !PT ;  /* 0x00000007550d7c10 */ /* 0x000fe40008ffe4ff */
[----:B--2---:R-:W-:Y:S01]  /*27ba0*/  IADD3 R4, P2, R86, UR6, RZ ;  /* 0x0000000656047c10 */ /* 0x004fe2000ff5e0ff */
[----:B------:R-:W2:Y:S01]  /*27bb0*/  LDL R85, [R1+0x2a0] ;  /* 0x0002a00001557983 */ /* 0x000ea20000100800 */
[----:B---3--:R-:W-:-:S03]  /*27bc0*/  IADD3 R10, P1, R32, UR6, RZ ;  /* 0x00000006200a7c10 */ /* 0x008fc6000ff3e0ff */
[----:B------:R-:W3:Y:S01]  /*27bd0*/  LDL R32, [R1+0x278] ;  /* 0x0002780001207983 */ /* 0x000ee20000100800 */
[----:B------:R-:W-:-:S03]  /*27be0*/  LEA R29, R2, R29, 0xf ;  /* 0x0000001d021d7211 */ /* 0x000fc600078e78ff */
[----:B------:R-:W2:Y:S01]  /*27bf0*/  LDL R86, [R1+0x28c] ;  /* 0x00028c0001567983 */ /* 0x000ea20000100800 */
[----:B------:R-:W-:Y:S02]  /*27c00*/  IADD3.X R5, R84, UR7, RZ, P2, !PT ;  /* 0x0000000754057c10 */ /* 0x000fe400097fe4ff */
[----:B------:R-:W-:Y:S01]  /*27c10*/  IADD3.X R11, R78, UR7, RZ, P1, !PT ;  /* 0x000000074e0b7c10 */ /* 0x000fe20008ffe4ff */
[----:B------:R1:W-:Y:S04]  /*27c20*/  LDGSTS.E.BYPASS.128 [R29], [R12.64], P0 ;  /* 0x000000000c1d7fae */ /* 0x0003e80008101c4a */
[----:B------:R-:W2:Y:S04]  /*27c30*/  LDL R84, [R1+0x294] ;  /* 0x0002940001547983 */ /* 0x000ea80000100800 */
[----:B------:R-:W0:Y:S01]  /*27c40*/  LDGDEPBAR ;  /* 0x00000000000079af */ /* 0x000e220000000000 */
[----:B-1----:R-:W-:-:S03]  /*27c50*/  IADD3 R12, P2, R79, UR6, RZ ;  /* 0x000000064f0c7c10 */ /* 0x002fc6000ff5e0ff */
[----:B------:R1:W-:Y:S04]  /*27c60*/  LDGSTS.E.BYPASS.128 [R8+0x10000], [R4.64], P0 ;  /* 0x1000000004087fae */ /* 0x0003e80008101c4a */
[----:B------:R-:W2:Y:S01]  /*27c70*/  LDL R79, [R1+0x2a8] ;  /* 0x0002a800014f7983 */ /* 0x000ea20000100800 */
[----:B------:R-:W-:-:S03]  /*27c80*/  IADD3.X R13, R76, UR7, RZ, P2, !PT ;  /* 0x000000074c0d7c10 */ /* 0x000fc600097fe4ff */
[----:B------:R1:W-:Y:S04]  /*27c90*/  LDGSTS.E.BYPASS.128 [R6+0x10000], [R10.64], P0 ;  /* 0x100000000a067fae */ /* 0x0003e80008101c4a */
[----:B------:R1:W-:Y:S02]  /*27ca0*/  LDGSTS.E.BYPASS.128 [R3+0x10000], [R12.64], P0 ;  /* 0x100000000c037fae */ /* 0x0003e40008101c4a */
[----:B-1----:R-:W-:Y:S02]  /*27cb0*/  IADD3 R4, P1, R77, UR6, RZ ;  /* 0x000000064d047c10 */ /* 0x002fe4000ff3e0ff */
[----:B------:R-:W2:Y:S04]  /*27cc0*/  LDL R78, [R1+0x29c] ;  /* 0x00029c00014e7983 */ /* 0x000ea80000100800 */
[----:B------:R-:W2:Y:S04]  /*27cd0*/  LDL R11, [R1+0x2a4] ;  /* 0x0002a400010b7983 */ /* 0x000ea80000100800 */
[----:B------:R-:W2:Y:S04]  /*27ce0*/  LDL R10, [R1+0x2b8] ;  /* 0x0002b800010a7983 */ /* 0x000ea80000100800 */
[----:B------:R-:W2:Y:S01]  /*27cf0*/  LDL R3, [R1+0x2b4] ;  /* 0x0002b40001037983 */ /* 0x000ea20000100800 */
[----:B------:R-:W-:-:S03]  /*27d00*/  IADD3.X R5, R33, UR7, RZ, P1, !PT ;  /* 0x0000000721057c10 */ /* 0x000fc60008ffe4ff */
[----:B------:R-:W2:Y:S04]  /*27d10*/  LDL R77, [R1+0x2b0] ;  /* 0x0002b000014d7983 */ /* 0x000ea80000100800 */
[----:B------:R1:W-:Y:S04]  /*27d20*/  LDGSTS.E.BYPASS.128 [R9+0x10000], [R4.64], P0 ;  /* 0x1000000004097fae */ /* 0x0003e80008101c4a */
[----:B------:R-:W2:Y:S04]  /*27d30*/  LDL R76, [R1+0x2c0] ;  /* 0x0002c000014c7983 */ /* 0x000ea80000100800 */
[----:B------:R-:W2:Y:S04]  /*27d40*/  LDL R33, [R1+0x2ac] ;  /* 0x0002ac0001217983 */ /* 0x000ea80000100800 */
[----:B------:R-:W2:Y:S04]  /*27d50*/  LDL R13, [R1+0x2bc] ;  /* 0x0002bc00010d7983 */ /* 0x000ea80000100800 */
[----:B------:R-:W2:Y:S01]  /*27d60*/  LDL R12, [R1+0x2c4] ;  /* 0x0002c400010c7983 */ /* 0x000ea20000100800 */
[----:B----4-:R-:W-:-:S04]  /*27d70*/  IADD3 R6, P2, R7, UR6, RZ ;  /* 0x0000000607067c10 */ /* 0x010fc8000ff5e0ff */
[----:B------:R-:W-:Y:S02]  /*27d80*/  IADD3.X R7, R94, UR7, RZ, P2, !PT ;  /* 0x000000075e077c10 */ /* 0x000fe400097fe4ff */
[----:B---3--:R-:W-:-:S03]  /*27d90*/  IADD3 R8, P1, R32, UR6, RZ ;  /* 0x0000000620087c10 */ /* 0x008fc6000ff3e0ff */
[----:B------:R3:W-:Y:S01]  /*27da0*/  LDGSTS.E.BYPASS.128 [R14+0x10000], [R6.64], P0 ;  /* 0x10000000060e7fae */ /* 0x0007e20008101c4a */
[----:B-1----:R-:W-:Y:S02]  /*27db0*/  IADD3 R4, P2, R93, UR6, RZ ;  /* 0x000000065d047c10 */ /* 0x002fe4000ff5e0ff */
[----:B------:R-:W-:Y:S01]  /*27dc0*/  IADD3.X R9, R92, UR7, RZ, P1, !PT ;  /* 0x000000075c097c10 */ /* 0x000fe20008ffe4ff */
[----:B------:R-:W4:Y:S01]  /*27dd0*/  LDL R32, [R1+0x2c8] ;  /* 0x0002c80001207983 */ /* 0x000f220000100800 */
[----:B------:R-:W-:-:S03]  /*27de0*/  IADD3.X R5, R90, UR7, RZ, P2, !PT ;  /* 0x000000075a057c10 */ /* 0x000fc600097fe4ff */
[----:B------:R1:W-:Y:S01]  /*27df0*/  LDGSTS.E.BYPASS.128 [R16+0x10000], [R8.64], P0 ;  /* 0x1000000008107fae */ /* 0x0003e20008101c4a */
[----:B---3--:R-:W-:-:S03]  /*27e00*/  IADD3 R6, P1, R91, UR6, RZ ;  /* 0x000000065b067c10 */ /* 0x008fc6000ff3e0ff */
[----:B------:R3:W-:Y:S01]  /*27e10*/  LDGSTS.E.BYPASS.128 [R15+0x10000], [R4.64], P0 ;  /* 0x10000000040f7fae */ /* 0x0007e20008101c4a */
[----:B------:R-:W-:Y:S02]  /*27e20*/  IADD3.X R7, R88, UR7, RZ, P1, !PT ;  /* 0x0000000758077c10 */ /* 0x000fe40008ffe4ff */
[----:B-1----:R-:W-:-:S03]  /*27e30*/  IADD3 R8, P2, R89, UR6, RZ ;  /* 0x0000000659087c10 */ /* 0x002fc6000ff5e0ff */
[----:B------:R1:W-:Y:S01]  /*27e40*/  LDGSTS.E.BYPASS.128 [R17+0x10000], [R6.64], P0 ;  /* 0x1000000006117fae */ /* 0x0003e20008101c4a */
[----:B--2---:R-:W-:Y:S02]  /*27e50*/  IADD3.X R9, R86, UR7, RZ, P2, !PT ;  /* 0x0000000756097c10 */ /* 0x004fe400097fe4ff */
[----:B---3--:R-:W-:-:S03]  /*27e60*/  IADD3 R4, P1, R87, UR6, RZ ;  /* 0x0000000657047c10 */ /* 0x008fc6000ff3e0ff */
[----:B------:R2:W-:Y:S01]  /*27e70*/  LDGSTS.E.BYPASS.128 [R25+0x10000], [R8.64], P0 ;  /* 0x1000000008197fae */ /* 0x0005e20008101c4a */
[----:B------:R-:W-:Y:S02]  /*27e80*/  IADD3.X R5, R84, UR7, RZ, P1, !PT ;  /* 0x0000000754057c10 */ /* 0x000fe40008ffe4ff */
[----:B-1----:R-:W-:-:S03]  /*27e90*/  IADD3 R6, P2, R85, UR6, RZ ;  /* 0x0000000655067c10 */ /* 0x002fc6000ff5e0ff */
[----:B------:R1:W-:Y:S01]  /*27ea0*/  LDGSTS.E.BYPASS.128 [R19+0x10000], [R4.64], P0 ;  /* 0x1000000004137fae */ /* 0x0003e20008101c4a */
[----:B--2---:R-:W-:-:S04]  /*27eb0*/  IADD3 R8, P1, R79, UR6, RZ ;  /* 0x000000064f087c10 */ /* 0x004fc8000ff3e0ff */
[----:B------:R-:W-:Y:S02]  /*27ec0*/  IADD3.X R9, R11, UR7, RZ, P1, !PT ;  /* 0x000000070b097c10 */ /* 0x000fe40008ffe4ff */
[----:B------:R-:W-:-:S04]  /*27ed0*/  IADD3 R10, P1, R10, UR6, RZ ;  /* 0x000000060a0a7c10 */ /* 0x000fc8000ff3e0ff */
[----:B------:R-:W-:Y:S02]  /*27ee0*/  IADD3.X R11, R3, UR7, RZ, P1, !PT ;  /* 0x00000007030b7c10 */ /* 0x000fe40008ffe4ff */
[----:B------:R-:W2:Y:S01]  /*27ef0*/  LDL.LU R3, [R1+0x180] ;  /* 0x0001800001037983 */ /* 0x000ea20000300800 */
[----:B------:R-:W-:Y:S02]  /*27f00*/  IADD3.X R7, R78, UR7, RZ, P2, !PT ;  /* 0x000000074e077c10 */ /* 0x000fe400097fe4ff */
[----:B-1----:R-:W-:-:S03]  /*27f10*/  IADD3 R4, P2, R77, UR6, RZ ;  /* 0x000000064d047c10 */ /* 0x002fc6000ff5e0ff */
[----:B------:R1:W-:Y:S04]  /*27f20*/  LDGSTS.E.BYPASS.128 [R24+0x10000], [R6.64], P0 ;  /* 0x1000000006187fae */ /* 0x0003e80008101c4a */
[----:B------:R4:W-:Y:S01]  /*27f30*/  LDGSTS.E.BYPASS.128 [R18+0x10000], [R8.64], P0 ;  /* 0x1000000008127fae */ /* 0x0009e20008101c4a */
[----:B------:R-:W-:-:S05]  /*27f40*/  IADD3.X R5, R33, UR7, RZ, P2, !PT ;  /* 0x0000000721057c10 */ /* 0x000fca00097fe4ff */
[----:B------:R3:W-:Y:S01]  /*27f50*/  LDGSTS.E.BYPASS.128 [R20+0x10000], [R4.64], P0 ;  /* 0x1000000004147fae */ /* 0x0007e20008101c4a */
[----:B-1----:R-:W-:-:S03]  /*27f60*/  IADD3 R6, P3, R76, UR6, RZ ;  /* 0x000000064c067c10 */ /* 0x002fc6000ff7e0ff */
[----:B------:R3:W-:Y:S01]  /*27f70*/  LDGSTS.E.BYPASS.128 [R21+0x10000], [R10.64], P0 ;  /* 0x100000000a157fae */ /* 0x0007e20008101c4a */
[----:B------:R-:W-:-:S03]  /*27f80*/  IADD3.X R7, R13, UR7, RZ, P3, !PT ;  /* 0x000000070d077c10 */ /* 0x000fc60009ffe4ff */
[----:B------:R-:W1:Y:S04]  /*27f90*/  S2R R0, SR_TID.X ;  /* 0x0000000000007919 */ /* 0x000e680000002100 */
[----:B------:R3:W-:Y:S01]  /*27fa0*/  LDGSTS.E.BYPASS.128 [R28+0x10000], [R6.64], P0 ;  /* 0x10000000061c7fae */ /* 0x0007e20008101c4a */
[----:B------:R-:W-:-:S04]  /*27fb0*/  UIADD3 UR4, UR4, 0x1, URZ ;  /* 0x0000000104047890 */ /* 0x000fc8000fffe03f */
[----:B------:R-:W-:-:S04]  /*27fc0*/  UISETP.GE.AND UP0, UPT, UR4, 0x2, UPT ;  /* 0x000000020400788c */ /* 0x000fc8000bf06270 */
[----:B------:R-:W-:Y:S01]  /*27fd0*/  USEL UR4, UR4, URZ, !UP0 ;  /* 0x0000003f04047287 */ /* 0x000fe2000c000000 */
[C---:B------:R-:W-:Y:S01]  /*27fe0*/  FFMA R130, R82.reuse, R22, R130 ;  /* 0x0000001652827223 */ /* 0x040fe20000000082 */
[C---:B------:R-:W-:Y:S02]  /*27ff0*/  FFMA R158, R82.reuse, R26, R158 ;  /* 0x0000001a529e7223 */ /* 0x040fe4000000009e */
[----:B------:R-:W-:Y:S01]  /*28000*/  USHF.L.U32 UR5, UR4, 0xf, URZ ;  /* 0x0000000f04057899 */ /* 0x000fe2000800063f */
        /* <DEDUP_REMOVED lines=30> */
[----:B-1----:R-:W-:Y:S01]  /*281f0*/  SHF.L.U32 R0, R0, 0x3, RZ ;  /* 0x0000000300007819 */ /* 0x002fe200000006ff */
[C---:B------:R-:W-:Y:S01]  /*28200*/  FFMA R22, R126.reuse, R22, R131 ;  /* 0x000000167e167223 */ /* 0x040fe20000000083 */
[C---:B------:R-:W-:Y:S01]  /*28210*/  FFMA R26, R126.reuse, R26, R159 ;  /* 0x0000001a7e1a7223 */ /* 0x040fe2000000009f */
[C---:B------:R-:W-:Y:S01]  /*28220*/  FFMA R30, R126.reuse, R30, R162 ;  /* 0x0000001e7e1e7223 */ /* 0x040fe200000000a2 */
[----:B------:R-:W-:Y:S01]  /*28230*/  FFMA R34, R126, R34, R154 ;  /* 0x000000227e227223 */ /* 0x000fe2000000009a */
[----:B------:R-:W-:Y:S01]  /*28240*/  UIADD3 UR8, UR5, 0x10000, URZ ;  /* 0x0001000005087890 */ /* 0x000fe2000fffe03f */
[-C--:B------:R-:W-:Y:S01]  /*28250*/  FFMA R181, R215, R27.reuse, R181 ;  /* 0x0000001bd7b57223 */ /* 0x080fe200000000b5 */
[C---:B------:R-:W-:Y:S01]  /*28260*/  FFMA R185, R219.reuse, R27, R185 ;  /* 0x0000001bdbb97223 */ /* 0x040fe200000000b9 */
[----:B------:R-:W-:Y:S01]  /*28270*/  FFMA R184, R219, R23, R184 ;  /* 0x00000017dbb87223 */ /* 0x000fe200000000b8 */
[C---:B------:R-:W-:Y:S01]  /*28280*/  FFMA R82, R83.reuse, R31, R166 ;  /* 0x0000001f53527223 */ /* 0x040fe200000000a6 */
[C---:B------:R-:W-:Y:S01]  /*28290*/  FFMA R81, R83.reuse, R27, R158 ;  /* 0x0000001b53517223 */ /* 0x040fe2000000009e */
[----:B------:R-:W-:Y:S01]  /*282a0*/  FFMA R80, R83, R23, R130 ;  /* 0x0000001753507223 */ /* 0x000fe20000000082 */
[-C--:B------:R-:W-:Y:S01]  /*282b0*/  FFMA R215, R247, R35.reuse, R245 ;  /* 0x00000023f7d77223 */ /* 0x080fe200000000f5 */
[C---:B------:R-:W-:Y:S01]  /*282c0*/  FFMA R219, R251.reuse, R35, R249 ;  /* 0x00000023fbdb7223 */ /* 0x040fe200000000f9 */
[C---:B------:R-:W-:Y:S01]  /*282d0*/  FFMA R218, R251.reuse, R31, R218 ;  /* 0x0000001ffbda7223 */ /* 0x040fe200000000da */
[----:B------:R-:W-:Y:S01]  /*282e0*/  FFMA R216, R251, R23, R246 ;  /* 0x00000017fbd87223 */ /* 0x000fe200000000f6 */
[----:B------:R-:W-:Y:S01]  /*282f0*/  LOP3.LUT R0, R0, 0xf00, RZ, 0xc0, !PT ;  /* 0x00000f0000007812 */ /* 0x000fe200078ec0ff */
[-C--:B------:R-:W-:Y:S01]  /*28300*/  FFMA R83, R83, R35.reuse, R171 ;  /* 0x0000002353537223 */ /* 0x080fe200000000ab */
        /* <DEDUP_REMOVED lines=35> */
[----:B----4-:R-:W-:-:S04]  /*28540*/  IADD3 R8, P2, R32, UR6, RZ ;  /* 0x0000000620087c10 */ /* 0x010fc8000ff5e0ff */
[----:B------:R-:W-:-:S05]  /*28550*/  IADD3.X R9, R12, UR7, RZ, P2, !PT ;  /* 0x000000070c097c10 */ /* 0x000fca00097fe4ff */
[----:B------:R3:W-:Y:S04]  /*28560*/  LDGSTS.E.BYPASS.128 [R29+0x10000], [R8.64], P0 ;  /* 0x10000000081d7fae */ /* 0x0007e80008101c4a */
[----:B------:R-:W0:Y:S01]  /*28570*/  LDGDEPBAR ;  /* 0x00000000000079af */ /* 0x000e220000000000 */
[----:B------:R-:W-:-:S04]  /*28580*/  UIADD3 UR6, UP1, UR6, 0x100, URZ ;  /* 0x0000010006067890 */ /* 0x000fc8000ff3e03f */
[----:B------:R-:W-:Y:S01]  /*28590*/  UIADD3.X UR7, URZ, UR7, URZ, UP1, !UPT ;  /* 0x000000073f077290 */ /* 0x000fe20008ffe43f */
[----:B------:R-:W-:-:S04]  /*285a0*/  DEPBAR.LE SB0, 0x2 ;  /* 0x000080800000791a */ /* 0x000fc80000000000 */
[----:B--2---:R-:W-:-:S05]  /*285b0*/  IADD3 R3, R3, 0x40, RZ ;  /* 0x0000004003037810 */ /* 0x004fca0007ffe0ff */
[----:B------:R-:W-:Y:S04]  /*285c0*/  STL [R1+0x180], R3 ;  /* 0x0001800301007387 */ /* 0x000fe80000100800 */
[----:B------:R-:W-:Y:S06]  /*285d0*/  BAR.SYNC 0x0 ;  /* 0x0000000000007b1d */ /* 0x000fec0000000000 */
[----:B------:R-:W-:-:S13]  /*285e0*/  ISETP.GE.U32.AND P0, PT, R3, 0x70, PT ;  /* 0x000000700300780c */ /* 0x000fda0003f06070 */
[----:B---3--:R-:W-:Y:S01]  /*285f0*/  @P0 CALL.REL.NOINC `(.L_x_0) ;  /* 0x0000001000000944 */ /* 0x008fe20003c00000 */
[----:B------:R-:W-:Y:S05]  /*28600*/  BRA `(.L_x_1) ;  /* 0xfffda99000007947 */ /* 0x000fea000383ffff */
.L_x_0:
[----:B------:R-:W2:Y:S01]  /*28610*/  LDL.LU R4, [R1+0x1c8] ;  /* 0x0001c80001047983 */ /* 0x000ea20000300800 */
[----:B------:R-:W-:-:S03]  /*28620*/  MOV R246, R236 ;  /* 0x000000ec00f67202 */ /* 0x000fc60000000f00 */
[----:B------:R-:W1:Y:S01]  /*28630*/  S2R R0, SR_TID.X ;  /* 0x0000000000007919 */ /* 0x000e620000002100 */
[----:B------:R-:W-:Y:S01]  /*28640*/  MOV R245, R240 ;  /* 0x000000f000f57202 */ /* 0x000fe20000000f00 */
[----:B------:R-:W-:Y:S01]  /*28650*/  ULDC UR4, c[0x0][0x178] ;  /* 0x00005e0000047ab9 */ /* 0x000fe20000000800 */
[----:B------:R-:W-:-:S04]  /*28660*/  DEPBAR.LE SB0, 0x0 ;  /* 0x000080000000791a */ /* 0x000fc80000000000 */
[----:B------:R-:W3:Y:S04]  /*28670*/  LDL.LU R228, [R1+0x90] ;  /* 0x0000900001e47983 */ /* 0x000ee80000300800 */
[----:B------:R-:W3:Y:S04]  /*28680*/  LDL.LU R229, [R1+0x94] ;  /* 0x0000940001e57983 */ /* 0x000ee80000300800 */
[----:B------:R-:W3:Y:S04]  /*28690*/  LDL.LU R230, [R1+0x98] ;  /* 0x0000980001e67983 */ /* 0x000ee80000300800 */
[----:B------:R-:W3:Y:S04]  /*286a0*/  LDL.LU R231, [R1+0x9c] ;  /* 0x00009c0001e77983 */ /* 0x000ee80000300800 */
[----:B------:R-:W4:Y:S04]  /*286b0*/  LDL.LU R232, [R1+0xa0] ;  /* 0x0000a00001e87983 */ /* 0x000f280000300800 */
[----:B------:R-:W4:Y:S04]  /*286c0*/  LDL.LU R233, [R1+0xa4] ;  /* 0x0000a40001e97983 */ /* 0x000f280000300800 */
[----:B------:R-:W4:Y:S04]  /*286d0*/  LDL.LU R234, [R1+0xa8] ;  /* 0x0000a80001ea7983 */ /* 0x000f280000300800 */
[----:B------:R-:W4:Y:S04]  /*286e0*/  LDL.LU R235, [R1+0xac] ;  /* 0x0000ac0001eb7983 */ /* 0x000f280000300800 */
[----:B------:R-:W5:Y:S04]  /*286f0*/  LDL.LU R136, [R1+0xc0] ;  /* 0x0000c00001887983 */ /* 0x000f680000300800 */
[----:B------:R-:W5:Y:S04]  /*28700*/  LDL.LU R137, [R1+0xc4] ;  /* 0x0000c40001897983 */ /* 0x000f680000300800 */
[----:B------:R-:W5:Y:S04]  /*28710*/  LDL.LU R138, [R1+0xc8] ;  /* 0x0000c800018a7983 */ /* 0x000f680000300800 */
[----:B------:R-:W5:Y:S04]  /*28720*/  LDL.LU R139, [R1+0xcc] ;  /* 0x0000cc00018b7983 */ /* 0x000f680000300800 */
[----:B------:R-:W5:Y:S04]  /*28730*/  LDL.LU R144, [R1+0xb0] ;  /* 0x0000b00001907983 */ /* 0x000f680000300800 */
[----:B------:R-:W5:Y:S04]  /*28740*/  LDL.LU R145, [R1+0xb4] ;  /* 0x0000b40001917983 */ /* 0x000f680000300800 */
[----:B------:R-:W5:Y:S04]  /*28750*/  LDL.LU R146, [R1+0xb8] ;  /* 0x0000b80001927983 */ /* 0x000f680000300800 */
[----:B------:R-:W5:Y:S04]  /*28760*/  LDL.LU R147, [R1+0xbc] ;  /* 0x0000bc0001937983 */ /* 0x000f680000300800 */
[----:B------:R-:W5:Y:S01]  /*28770*/  LDL.LU R148, [R1+0x184] ;  /* 0x0001840001947983 */ /* 0x000f620000300800 */
[----:B-1----:R-:W-:-:S02]  /*28780*/  SHF.R.U32.HI R8, RZ, 0x5, R0 ;  /* 0x00000005ff087819 */ /* 0x002fc40000011600 */
[----:B------:R-:W-:Y:S01]  /*28790*/  SHF.L.U32 R3, R0, 0x2, RZ ;  /* 0x0000000200037819 */ /* 0x000fe200000006ff */
        /* <DEDUP_REMOVED lines=13> */
[----:B------:R-:W1:Y:S01]  /*28870*/  S2R R252, SR_TID.X ;  /* 0x0000000000fc7919 */ /* 0x000e620000002100 */
[----:B------:R-:W-:Y:S01]  /*28880*/  SGXT.U32 R8, R8, 0x2 ;  /* 0x000000020808781a */ /* 0x000fe20000000000 */
[----:B------:R-:W-:Y:S01]  /*28890*/  UIMAD UR4, UR4, 0x32, URZ ;  /* 0x00000032040478a4 */ /* 0x000fe2000f8e023f */
[----:B-1----:R-:W-:-:S04]  /*288a0*/  SHF.L.U32 R252, R252, 0x2, RZ ;  /* 0x00000002fcfc7819 */ /* 0x002fc800000006ff */
[----:B------:R-:W-:-:S05]  /*288b0*/  LOP3.LUT R252, R252, 0x7c, RZ, 0xc0, !PT ;  /* 0x0000007cfcfc7812 */ /* 0x000fca00078ec0ff */
[----:B------:R-:W-:Y:S01]  /*288c0*/  IMAD R2, R8, 0x210, R252 ;  /* 0x0000021008027824 */ /* 0x000fe200078e02fc */
[----:B------:R-:W-:Y:S06]  /*288d0*/  BAR.SYNC 0x0 ;  /* 0x0000000000007b1d */ /* 0x000fec0000000000 */
[----:B------:R-:W-:Y:S02]  /*288e0*/  SHF.L.U32 R7, R2, 0x2, RZ ;  /* 0x0000000202077819 */ /* 0x000fe400000006ff */
[----:B--2---:R-:W-:-:S04]  /*288f0*/  LOP3.LUT R3, R4, 0x7c, R3, 0xf8, !PT ;  /* 0x0000007c04037812 */ /* 0x004fc800078ef803 */
[----:B------:R-:W-:Y:S01]  /*28900*/  ISETP.GE.AND P0, PT, R3, 0xb0, PT ;  /* 0x000000b00300780c */ /* 0x000fe20003f06270 */
[----:B---3--:R-:W-:Y:S04]  /*28910*/  STS.128 [R2.X4+0x630], R228 ;  /* 0x000630e402007388 */ /* 0x008fe80000004c00 */
[----:B----4-:R-:W-:Y:S04]  /*28920*/  STS.128 [R2.X4+0x420], R232 ;  /* 0x000420e802007388 */ /* 0x010fe80000004c00 */
[----:B-----5:R-:W-:Y:S01]  /*28930*/  STS.128 [R2.X4], R136 ;  /* 0x0000008802007388 */ /* 0x020fe20000004c00 */
[----:B------:R-:W-:-:S04]  /*28940*/  LOP3.LUT R0, R148, 0x4, RZ, 0xfc, !PT ;  /* 0x0000000494007812 */ /* 0x000fc800078efcff */
[----:B------:R-:W-:Y:S02]  /*28950*/  ISETP.LT.AND P6, PT, R0, UR4, !P0 ;  /* 0x0000000400007c0c */ /* 0x000fe4000c7c1270 */
[----:B------:R-:W-:-:S04]  /*28960*/  LOP3.LUT R0, R148, 0x8, RZ, 0xfc, !PT ;  /* 0x0000000894007812 */ /* 0x000fc800078efcff */
[----:B------:R-:W-:Y:S01]  /*28970*/  ISETP.LT.AND P5, PT, R0, UR4, !P0 ;  /* 0x0000000400007c0c */ /* 0x000fe2000c7a1270 */
[----:B------:R-:W-:Y:S01]  /*28980*/  IMAD R0, R8, -0x630, R7 ;  /* 0xfffff9d008007824 */ /* 0x000fe200078e0207 */
[----:B------:R-:W-:Y:S01]  /*28990*/  STS.128 [R2.X4+0x210], R144 ;  /* 0x0002109002007388 */ /* 0x000fe20000004c00 */
[----:B------:R-:W-:-:S03]  /*289a0*/  LOP3.LUT R4, R148, 0xc, RZ, 0xfc, !PT ;  /* 0x0000000c94047812 */ /* 0x000fc600078efcff */
[----:B------:R-:W-:Y:S06]  /*289b0*/  BAR.SYNC 0x0 ;  /* 0x0000000000007b1d */ /* 0x000fec0000000000 */
[----:B------:R-:W1:Y:S01]  /*289c0*/  LDS.128 R16, [R0] ;  /* 0x0000000000107984 */ /* 0x000e620000000c00 */
[C---:B------:R-:W-:Y:S02]  /*289d0*/  LOP3.LUT R5, R148.reuse, 0x10, RZ, 0xfc, !PT ;  /* 0x0000001094057812 */ /* 0x040fe400078efcff */
[----:B------:R-:W-:Y:S01]  /*289e0*/  LOP3.LUT R6, R148, 0x14, RZ, 0xfc, !PT ;  /* 0x0000001494067812 */ /* 0x000fe200078efcff */
[----:B------:R-:W2:Y:S01]  /*289f0*/  LDS.128 R12, [R0+0x840] ;  /* 0x00084000000c7984 */ /* 0x000ea20000000c00 */
[----:B------:R-:W-:-:S02]  /*28a00*/  ISETP.LT.AND P4, PT, R4, UR4, !P0 ;  /* 0x0000000404007c0c */ /* 0x000fc4000c781270 */
[----:B------:R-:W-:Y:S01]  /*28a10*/  ISETP.LT.AND P3, PT, R5, UR4, !P0 ;  /* 0x0000000405007c0c */ /* 0x000fe2000c761270 */
[----:B------:R-:W3:Y:S01]  /*28a20*/  LDS.128 R8, [R0+0x1080] ;  /* 0x0010800000087984 */ /* 0x000ee20000000c00 */
[----:B------:R-:W-:-:S03]  /*28a30*/  ISETP.LT.AND P2, PT, R6, UR4, !P0 ;  /* 0x0000000406007c0c */ /* 0x000fc6000c741270 */
[----:B------:R-:W4:Y:S04]  /*28a40*/  LDS.128 R4, [R0+0x18c0] ;  /* 0x0018c00000047984 */ /* 0x000f280000000c00 */
[----:B------:R-:W-:Y:S06]  /*28a50*/  BAR.SYNC 0x0 ;  /* 0x0000000000007b1d */ /* 0x000fec0000000000 */
[----:B------:R-:W-:Y:S04]  /*28a60*/  STS.128 [R2.X4], R236 ;  /* 0x000000ec02007388 */ /* 0x000fe80000004c00 */
[----:B------:R-:W-:Y:S04]  /*28a70*/  STS.128 [R2.X4+0x210], R248 ;  /* 0x000210f802007388 */ /* 0x000fe80000004c00 */
[----:B------:R-:W-:Y:S04]  /*28a80*/  STS.128 [R2.X4+0x420], R240 ;  /* 0x000420f002007388 */ /* 0x000fe80000004c00 */
[----:B------:R-:W-:Y:S04]  /*28a90*/  STS.128 [R2.X4+0x630], R244 ;  /* 0x000630f402007388 */ /* 0x000fe80000004c00 */
[----:B------:R-:W-:Y:S06]  /*28aa0*/  BAR.SYNC 0x0 ;  /* 0x0000000000007b1d */ /* 0x000fec0000000000 */
[----:B------:R-:W5:Y:S04]  /*28ab0*/  LDS.128 R32, [R0] ;  /* 0x0000000000207984 */ /* 0x000f680000000c00 */
[----:B------:R-:W1:Y:S04]  /*28ac0*/  LDS.128 R28, [R0+0x840] ;  /* 0x00084000001c7984 */ /* 0x000e680000000c00 */
[----:B------:R-:W1:Y:S04]  /*28ad0*/  LDS.128 R24, [R0+0x1080] ;  /* 0x0010800000187984 */ /* 0x000e680000000c00 */
[----:B------:R-:W1:Y:S04]  /*28ae0*/  LDS.128 R20, [R0+0x18c0] ;  /* 0x0018c00000147984 */ /* 0x000e680000000c00 */
[----:B------:R-:W-:Y:S06]  /*28af0*/  BAR.SYNC 0x0 ;  /* 0x0000000000007b1d */ /* 0x000fec0000000000 */
[----:B------:R-:W-:Y:S04]  /*28b00*/  STS.128 [R2.X4], R172 ;  /* 0x000000ac02007388 */ /* 0x000fe80000004c00 */
[----:B------:R-:W-:Y:S04]  /*28b10*/  STS.128 [R2.X4+0x210], R176 ;  /* 0x000210b002007388 */ /* 0x000fe80000004c00 */
[----:B------:R-:W-:Y:S04]  /*28b20*/  STS.128 [R2.X4+0x420], R180 ;  /* 0x000420b402007388 */ /* 0x000fe80000004c00 */
[----:B------:R-:W-:Y:S04]  /*28b30*/  STS.128 [R2.X4+0x630], R184 ;  /* 0x000630b802007388 */ /* 0x000fe80000004c00 */
[----:B------:R-:W-:Y:S06]  /*28b40*/  BAR.SYNC 0x0 ;  /* 0x0000000000007b1d */ /* 0x000fec0000000000 */
[----:B------:R-:W1:Y:S04]  /*28b50*/  LDS.128 R96, [R0] ;  /* 0x0000000000607984 */ /* 0x000e680000000c00 */
        /* <DEDUP_REMOVED lines=24> */
[----:B------:R-:W-:Y:S01]  /*28ce0*/  STS.128 [R2.X4], R80 ;  /* 0x0000005002007388 */ /* 0x000fe20000004c00 */
[----:B------:R-:W-:-:S03]  /*28cf0*/  ISETP.LT.AND P1, PT, R148, UR4, !P0 ;  /* 0x0000000494007c0c */ /* 0x000fc6000c721270 */
[----:B------:R-:W-:Y:S04]  /*28d00*/  STS.128 [R2.X4+0x210], R36 ;  /* 0x0002102402007388 */ /* 0x000fe80000004c00 */
[----:B------:R-:W-:Y:S04]  /*28d10*/  STS.128 [R2.X4+0x420], R40 ;  /* 0x0004202802007388 */ /* 0x000fe80000004c00 */
[----:B------:R-:W-:Y:S04]  /*28d20*/  STS.128 [R2.X4+0x630], R44 ;  /* 0x0006302c02007388 */ /* 0x000fe80000004c00 */
[----:B------:R-:W-:Y:S06]  /*28d30*/  BAR.SYNC 0x0 ;  /* 0x0000000000007b1d */ /* 0x000fec0000000000 */
[----:B------:R-:W1:Y:S01]  /*28d40*/  LDS.128 R144, [R0] ;  /* 0x0000000000907984 */ /* 0x000e620000000c00 */
[----:B------:R-:W-:-:S03]  /*28d50*/  IMAD R3, R148, 0xb0, R3 ;  /* 0x000000b094037824 */ /* 0x000fc600078e0203 */
[----:B------:R-:W1:Y:S04]  /*28d60*/  LDS.128 R140, [R0+0x840] ;  /* 0x00084000008c7984 */ /* 0x000e680000000c00 */
[----:B------:R-:W1:Y:S04]  /*28d70*/  LDS.128 R132, [R0+0x1080] ;  /* 0x0010800000847984 */ /* 0x000e680000000c00 */
[----:B------:R-:W1:Y:S04]  /*28d80*/  LDS.128 R136, [R0+0x18c0] ;  /* 0x0018c00000887984 */ /* 0x000e680000000c00 */
[----:B------:R-:W-:Y:S06]  /*28d90*/  BAR.SYNC 0x0 ;  /* 0x0000000000007b1d */ /* 0x000fec0000000000 */
[----:B------:R2:W-:Y:S04]  /*28da0*/  STS.128 [R2.X4], R48 ;  /* 0x0000003002007388 */ /* 0x0005e80000004c00 */
[----:B------:R-:W-:Y:S04]  /*28db0*/  STS.128 [R2.X4+0x210], R52 ;  /* 0x0002103402007388 */ /* 0x000fe80000004c00 */
[----:B------:R-:W-:Y:S04]  /*28dc0*/  STS.128 [R2.X4+0x420], R56 ;  /* 0x0004203802007388 */ /* 0x000fe80000004c00 */
[----:B------:R-:W-:Y:S01]  /*28dd0*/  STS.128 [R2.X4+0x630], R60 ;  /* 0x0006303c02007388 */ /* 0x000fe20000004c00 */
[----:B--2---:R-:W-:-:S03]  /*28de0*/  MOV R48, 0x4 ;  /* 0x0000000400307802 */ /* 0x004fc60000000f00 */
[----:B------:R-:W-:Y:S06]  /*28df0*/  BAR.SYNC 0x0 ;  /* 0x0000000000007b1d */ /* 0x000fec0000000000 */
[C---:B------:R-:W-:Y:S01]  /*28e00*/  IADD3 R53, R3.reuse, 0x2c0, RZ ;  /* 0x000002c003357810 */ /* 0x040fe20007ffe0ff */
[CC--:B------:R-:W-:Y:S01]  /*28e10*/  IMAD.WIDE R50, R3.reuse, R48.reuse, c[0x0][0x170] ;  /* 0x00005c0003327625 */ /* 0x0c0fe200078e0230 */
[----:B------:R-:W2:Y:S01]  /*28e20*/  LDS.128 R80, [R0] ;  /* 0x0000000000507984 */ /* 0x000ea20000000c00 */
[----:B------:R-:W-:Y:S02]  /*28e30*/  LOP3.LUT R49, R148, 0x18, RZ, 0xfc, !PT ;  /* 0x0000001894317812 */ /* 0x000fe400078efcff */
[----:B------:R-:W-:Y:S01]  /*28e40*/  IADD3 R55, R3, 0x580, RZ ;  /* 0x0000058003377810 */ /* 0x000fe20007ffe0ff */
[----:B------:R-:W1:Y:S04]  /*28e50*/  LDS.128 R44, [R0+0x840] ;  /* 0x00084000002c7984 */ /* 0x000e680000000c00 */
[----:B------:R-:W2:Y:S04]  /*28e60*/  LDS.128 R40, [R0+0x1080] ;  /* 0x0010800000287984 */ /* 0x000ea80000000c00 */
[----:B------:R-:W2:Y:S01]  /*28e70*/  LDS.128 R36, [R0+0x18c0] ;  /* 0x0018c00000247984 */ /* 0x000ea20000000c00 */
[----:B------:R-:W-:-:S03]  /*28e80*/  IMAD.WIDE R52, R53, R48, c[0x0][0x170] ;  /* 0x00005c0035347625 */ /* 0x000fc600078e0230 */
[----:B------:R-:W-:Y:S06]  /*28e90*/  BAR.SYNC 0x0 ;  /* 0x0000000000007b1d */ /* 0x000fec0000000000 */
[----:B------:R-:W-:Y:S04]  /*28ea0*/  STS.128 [R2.X4], R64 ;  /* 0x0000004002007388 */ /* 0x000fe80000004c00 */
[----:B------:R-:W-:Y:S04]  /*28eb0*/  STS.128 [R2.X4+0x210], R68 ;  /* 0x0002104402007388 */ /* 0x000fe80000004c00 */
[----:B------:R-:W-:Y:S04]  /*28ec0*/  STS.128 [R2.X4+0x420], R72 ;  /* 0x0004204802007388 */ /* 0x000fe80000004c00 */
[----:B------:R-:W-:Y:S01]  /*28ed0*/  STS.128 [R2.X4+0x630], R76 ;  /* 0x0006304c02007388 */ /* 0x000fe20000004c00 */
[----:B------:R-:W-:-:S03]  /*28ee0*/  IMAD.WIDE R54, R55, R48, c[0x0][0x170] ;  /* 0x00005c0037367625 */ /* 0x000fc600078e0230 */
[----:B------:R-:W-:Y:S06]  /*28ef0*/  BAR.SYNC 0x0 ;  /* 0x0000000000007b1d */ /* 0x000fec0000000000 */
[----:B-1----:R1:W-:Y:S01]  /*28f00*/  @P1 STG.E.128 [R50.64], R16 ;  /* 0x0000001032001986 */ /* 0x0023e2000c101d0a */
[----:B------:R-:W-:Y:S02]  /*28f10*/  ISETP.LT.AND P1, PT, R49, UR4, !P0 ;  /* 0x0000000431007c0c */ /* 0x000fe4000c721270 */
[C---:B------:R-:W-:Y:S02]  /*28f20*/  LOP3.LUT R49, R148.reuse, 0x1c, RZ, 0xfc, !PT ;  /* 0x0000001c94317812 */ /* 0x040fe400078efcff */
[----:B------:R-:W-:Y:S01]  /*28f30*/  IADD3 R57, R3, 0x840, RZ ;  /* 0x0000084003397810 */ /* 0x000fe20007ffe0ff */
[----:B------:R2:W-:Y:S01]  /*28f40*/  @P6 STG.E.128 [R52.64], R12 ;  /* 0x0000000c34006986 */ /* 0x0005e2000c101d0a */
[----:B------:R-:W-:-:S02]  /*28f50*/  LOP3.LUT R2, R148, 0x20, RZ, 0xfc, !PT ;  /* 0x0000002094027812 */ /* 0x000fc400078efcff */
[----:B------:R-:W-:Y:S01]  /*28f60*/  ISETP.LT.AND P6, PT, R49, UR4, !P0 ;  /* 0x0000000431007c0c */ /* 0x000fe2000c7c1270 */
[----:B---3--:R3:W-:Y:S01]  /*28f70*/  @P5 STG.E.128 [R54.64], R8 ;  /* 0x0000000836005986 */ /* 0x0087e2000c101d0a */
[----:B------:R-:W-:Y:S01]  /*28f80*/  IADD3 R49, R3, 0xb00, RZ ;  /* 0x00000b0003317810 */ /* 0x000fe20007ffe0ff */
[-C--:B------:R-:W-:Y:S01]  /*28f90*/  IMAD.WIDE R56, R57, R48.reuse, c[0x0][0x170] ;  /* 0x00005c0039387625 */ /* 0x080fe200078e0230 */
[----:B------:R-:W-:Y:S02]  /*28fa0*/  ISETP.LT.AND P5, PT, R2, UR4, !P0 ;  /* 0x0000000402007c0c */ /* 0x000fe4000c7a1270 */
[----:B------:R-:W-:Y:S02]  /*28fb0*/  LOP3.LUT R2, R148, 0x24, RZ, 0xfc, !PT ;  /* 0x0000002494027812 */ /* 0x000fe400078efcff */
[----:B----4-:R4:W-:Y:S01]  /*28fc0*/  @P4 STG.E.128 [R56.64], R4 ;  /* 0x0000000438004986 */ /* 0x0109e2000c101d0a */
[----:B-1----:R-:W-:Y:S01]  /*28fd0*/  IADD3 R19, R3, 0xdc0, RZ ;  /* 0x00000dc003137810 */ /* 0x002fe20007ffe0ff */
[----:B------:R-:W-:Y:S01]  /*28fe0*/  IMAD.WIDE R16, R49, R48, c[0x0][0x170] ;  /* 0x00005c0031107625 */ /* 0x000fe200078e0230 */
[----:B------:R-:W-:-:S02]  /*28ff0*/  ISETP.LT.AND P4, PT, R2, UR4, !P0 ;  /* 0x0000000402007c0c */ /* 0x000fc4000c781270 */
[----:B------:R-:W-:Y:S01]  /*29000*/  LOP3.LUT R2, R148, 0x28, RZ, 0xfc, !PT ;  /* 0x0000002894027812 */ /* 0x000fe200078efcff */
[-C--:B--2---:R-:W-:Y:S01]  /*29010*/  IMAD.WIDE R12, R19, R48.reuse, c[0x0][0x170] ;  /* 0x00005c00130c7625 */ /* 0x084fe200078e0230 */
[----:B-----5:R-:W-:Y:S02]  /*29020*/  @P3 STG.E.128 [R16.64], R32 ;  /* 0x0000002010003986 */ /* 0x020fe4000c101d0a */
[----:B------:R-:W-:Y:S02]  /*29030*/  ISETP.LT.AND P3, PT, R2, UR4, !P0 ;  /* 0x0000000402007c0c */ /* 0x000fe4000c761270 */
[C---:B---3--:R-:W-:Y:S02]  /*29040*/  IADD3 R9, R3.reuse, 0x1080, RZ ;  /* 0x0000108003097810 */ /* 0x048fe40007ffe0ff */
[----:B------:R-:W-:Y:S01]  /*29050*/  LOP3.LUT R2, R148, 0x2c, RZ, 0xfc, !PT ;  /* 0x0000002c94027812 */ /* 0x000fe200078efcff */
[----:B------:R1:W-:Y:S01]  /*29060*/  @P2 STG.E.128 [R12.64], R28 ;  /* 0x0000001c0c002986 */ /* 0x0003e2000c101d0a */
[----:B------:R-:W-:Y:S01]  /*29070*/  IADD3 R11, R3, 0x1340, RZ ;  /* 0x00001340030b7810 */ /* 0x000fe20007ffe0ff */
[-C--:B------:R-:W-:Y:S01]  /*29080*/  IMAD.WIDE R8, R9, R48.reuse, c[0x0][0x170] ;  /* 0x00005c0009087625 */ /* 0x080fe200078e0230 */
[----:B------:R-:W-:Y:S01]  /*29090*/  ISETP.LT.AND P2, PT, R2, UR4, !P0 ;  /* 0x0000000402007c0c */ /* 0x000fe2000c741270 */
[----:B------:R-:W-:Y:S01]  /*290a0*/  LDS.128 R28, [R0+0x1080] ;  /* 0x00108000001c7984 */ /* 0x000fe20000000c00 */
[----:B------:R-:W-:Y:S01]  /*290b0*/  LOP3.LUT R2, R148, 0x30, RZ, 0xfc, !PT ;  /* 0x0000003094027812 */ /* 0x000fe200078efcff */
[----:B----4-:R-:W-:Y:S01]  /*290c0*/  IMAD.WIDE R4, R11, R48, c[0x0][0x170] ;  /* 0x00005c000b047625 */ /* 0x010fe200078e0230 */
[----:B------:R-:W-:Y:S01]  /*290d0*/  IADD3 R7, R3, 0x1600, RZ ;  /* 0x0000160003077810 */ /* 0x000fe20007ffe0ff */
[----:B------:R2:W-:Y:S01]  /*290e0*/  @P1 STG.E.128 [R8.64], R24 ;  /* 0x0000001808001986 */ /* 0x0005e2000c101d0a */
[----:B------:R-:W-:-:S02]  /*290f0*/  ISETP.LT.AND P1, PT, R2, UR4, !P0 ;  /* 0x0000000402007c0c */ /* 0x000fc4000c721270 */
[----:B------:R-:W-:Y:S01]  /*29100*/  LOP3.LUT R2, R148, 0x34, RZ, 0xfc, !PT ;  /* 0x0000003494027812 */ /* 0x000fe200078efcff */
[-C--:B------:R-:W-:Y:S01]  /*29110*/  IMAD.WIDE R6, R7, R48.reuse, c[0x0][0x170] ;  /* 0x00005c0007067625 */ /* 0x080fe200078e0230 */
[----:B------:R3:W-:Y:S01]  /*29120*/  @P6 STG.E.128 [R4.64], R20 ;  /* 0x0000001404006986 */ /* 0x0007e2000c101d0a */
[----:B------:R-:W-:Y:S02]  /*29130*/  IADD3 R11, R3, 0x18c0, RZ ;  /* 0x000018c0030b7810 */ /* 0x000fe40007ffe0ff */
[----:B------:R-:W-:Y:S01]  /*29140*/  ISETP.LT.AND P6, PT, R2, UR4, !P0 ;  /* 0x0000000402007c0c */ /* 0x000fe2000c7c1270 */
[----:B------:R-:W4:Y:S01]  /*29150*/  LDS.128 R20, [R0] ;  /* 0x0000000000147984 */ /* 0x000f220000000c00 */
[----:B------:R-:W-:Y:S01]  /*29160*/  LOP3.LUT R2, R148, 0x38, RZ, 0xfc, !PT ;  /* 0x0000003894027812 */ /* 0x000fe200078efcff */
[----:B------:R-:W-:Y:S01]  /*29170*/  IMAD.WIDE R10, R11, R48, c[0x0][0x170] ;  /* 0x00005c000b0a7625 */ /* 0x000fe200078e0230 */
[----:B-1----:R-:W-:Y:S01]  /*29180*/  IADD3 R13, R3, 0x1b80, RZ ;  /* 0x00001b80030d7810 */ /* 0x002fe20007ffe0ff */
[----:B------:R1:W-:Y:S01]  /*29190*/  @P5 STG.E.128 [R6.64], R96 ;  /* 0x0000006006005986 */ /* 0x0003e2000c101d0a */
[----:B------:R-:W-:-:S02]  /*291a0*/  ISETP.LT.AND P5, PT, R2, UR4, !P0 ;  /* 0x0000000402007c0c */ /* 0x000fc4000c7a1270 */
[----:B------:R-:W-:Y:S01]  /*291b0*/  LOP3.LUT R2, R148, 0x3c, RZ, 0xfc, !PT ;  /* 0x0000003c94027812 */ /* 0x000fe200078efcff */
[----:B------:R5:W-:Y:S01]  /*291c0*/  @P4 STG.E.128 [R10.64], R92 ;  /* 0x0000005c0a004986 */ /* 0x000be2000c101d0a */
[----:B------:R-:W-:Y:S01]  /*291d0*/  IADD3 R15, R3, 0x1e40, RZ ;  /* 0x00001e40030f7810 */ /* 0x000fe20007ffe0ff */
[-C--:B--2---:R-:W-:Y:S01]  /*291e0*/  IMAD.WIDE R8, R13, R48.reuse, c[0x0][0x170] ;  /* 0x00005c000d087625 */ /* 0x084fe200078e0230 */
[----:B------:R-:W-:Y:S01]  /*291f0*/  ISETP.LT.AND P4, PT, R2, UR4, !P0 ;  /* 0x0000000402007c0c */ /* 0x000fe2000c781270 */
[----:B------:R-:W2:Y:S01]  /*29200*/  LDS.128 R24, [R0+0x840] ;  /* 0x0008400000187984 */ /* 0x000ea20000000c00 */
[----:B------:R-:W-:Y:S01]  /*29210*/  LOP3.LUT R2, R148, 0x40, RZ, 0xfc, !PT ;  /* 0x0000004094027812 */ /* 0x000fe200078efcff */
[----:B---3--:R-:W-:Y:S02]  /*29220*/  IMAD.WIDE R4, R15, R48, c[0x0][0x170] ;  /* 0x00005c000f047625 */ /* 0x008fe400078e0230 */
[----:B------:R3:W-:Y:S01]  /*29230*/  @P3 STG.E.128 [R8.64], R88 ;  /* 0x0000005808003986 */ /* 0x0007e2000c101d0a */
[----:B------:R-:W-:-:S02]  /*29240*/  ISETP.LT.AND P3, PT, R2, UR4, !P0 ;  /* 0x0000000402007c0c */ /* 0x000fc4000c761270 */
[----:B------:R-:W-:Y:S02]  /*29250*/  LOP3.LUT R2, R148, 0x44, RZ, 0xfc, !PT ;  /* 0x0000004494027812 */ /* 0x000fe400078efcff */
[C---:B-1----:R-:W-:Y:S01]  /*29260*/  IADD3 R7, R3.reuse, 0x2100, RZ ;  /* 0x0000210003077810 */ /* 0x042fe20007ffe0ff */
[----:B------:R1:W-:Y:S01]  /*29270*/  @P2 STG.E.128 [R4.64], R84 ;  /* 0x0000005404002986 */ /* 0x0003e2000c101d0a */
[----:B------:R-:W-:Y:S02]  /*29280*/  IADD3 R13, R3, 0x23c0, RZ ;  /* 0x000023c0030d7810 */ /* 0x000fe40007ffe0ff */
[----:B------:R-:W-:Y:S01]  /*29290*/  ISETP.LT.AND P2, PT, R2, UR4, !P0 ;  /* 0x0000000402007c0c */ /* 0x000fe2000c741270 */
[-C--:B------:R-:W-:Y:S01]  /*292a0*/  IMAD.WIDE R6, R7, R48.reuse, c[0x0][0x170] ;  /* 0x00005c0007067625 */ /* 0x080fe200078e0230 */
[----:B------:R-:W-:Y:S02]  /*292b0*/  LOP3.LUT R2, R148, 0x48, RZ, 0xfc, !PT ;  /* 0x0000004894027812 */ /* 0x000fe400078efcff */
[----:B------:R-:W-:Y:S01]  /*292c0*/  IADD3 R15, R3, 0x2680, RZ ;  /* 0x00002680030f7810 */ /* 0x000fe20007ffe0ff */
[----:B-----5:R-:W-:Y:S01]  /*292d0*/  IMAD.WIDE R10, R13, R48, c[0x0][0x170] ;  /* 0x00005c000d0a7625 */ /* 0x020fe200078e0230 */
[----:B------:R5:W-:Y:S01]  /*292e0*/  @P1 STG.E.128 [R6.64], R112 ;  /* 0x0000007006001986 */ /* 0x000be2000c101d0a */
[----:B------:R-:W-:-:S02]  /*292f0*/  ISETP.LT.AND P1, PT, R2, UR4, !P0 ;  /* 0x0000000402007c0c */ /* 0x000fc4000c721270 */
[----:B------:R-:W-:Y:S01]  /*29300*/  LOP3.LUT R2, R148, 0x4c, RZ, 0xfc, !PT ;  /* 0x0000004c94027812 */ /* 0x000fe200078efcff */
[-C--:B---3--:R-:W-:Y:S01]  /*29310*/  IMAD.WIDE R8, R15, R48.reuse, c[0x0][0x170] ;  /* 0x00005c000f087625 */ /* 0x088fe200078e0230 */
[----:B------:R3:W-:Y:S02]  /*29320*/  @P6 STG.E.128 [R10.64], R108 ;  /* 0x0000006c0a006986 */ /* 0x0007e4000c101d0a */
[----:B------:R-:W-:Y:S02]  /*29330*/  ISETP.LT.AND P6, PT, R2, UR4, !P0 ;  /* 0x0000000402007c0c */ /* 0x000fe4000c7c1270 */
[C---:B-1----:R-:W-:Y:S02]  /*29340*/  IADD3 R5, R3.reuse, 0x2940, RZ ;  /* 0x0000294003057810 */ /* 0x042fe40007ffe0ff */
[----:B------:R-:W-:Y:S01]  /*29350*/  LOP3.LUT R2, R148, 0x50, RZ, 0xfc, !PT ;  /* 0x0000005094027812 */ /* 0x000fe200078efcff */
[----:B------:R1:W-:Y:S01]  /*29360*/  @P5 STG.E.128 [R8.64], R104 ;  /* 0x0000006808005986 */ /* 0x0003e2000c101d0a */
[----:B------:R-:W-:Y:S01]  /*29370*/  IADD3 R13, R3, 0x2c00, RZ ;  /* 0x00002c00030d7810 */ /* 0x000fe20007ffe0ff */
[----:B------:R-:W-:Y:S01]  /*29380*/  IMAD.WIDE R4, R5, R48, c[0x0][0x170] ;  /* 0x00005c0005047625 */ /* 0x000fe200078e0230 */
[----:B------:R-:W-:-:S02]  /*29390*/  IADD3 R15, R3, 0x2ec0, RZ ;  /* 0x00002ec0030f7810 */ /* 0x000fc40007ffe0ff */
[----:B------:R-:W-:Y:S02]  /*293a0*/  ISETP.LT.AND P5, PT, R2, UR4, !P0 ;  /* 0x0000000402007c0c */ /* 0x000fe4000c7a1270 */
[C---:B------:R-:W-:Y:S01]  /*293b0*/  LOP3.LUT R2, R148.reuse, 0x54, RZ, 0xfc, !PT ;  /* 0x0000005494027812 */ /* 0x040fe200078efcff */
[-C--:B-----5:R-:W-:Y:S01]  /*293c0*/  IMAD.WIDE R6, R13, R48.reuse, c[0x0][0x170] ;  /* 0x00005c000d067625 */ /* 0x0a0fe200078e0230 */
[----:B------:R5:W-:Y:S01]  /*293d0*/  @P4 STG.E.128 [R4.64], R100 ;  /* 0x0000006404004986 */ /* 0x000be2000c101d0a */
[----:B------:R-:W-:Y:S02]  /*293e0*/  LOP3.LUT R12, R148, 0x58, RZ, 0xfc, !PT ;  /* 0x00000058940c7812 */ /* 0x000fe400078efcff */
[----:B---3--:R-:W-:Y:S01]  /*293f0*/  IMAD.WIDE R10, R15, R48, c[0x0][0x170] ;  /* 0x00005c000f0a7625 */ /* 0x008fe200078e0230 */
[----:B------:R-:W-:Y:S02]  /*29400*/  ISETP.LT.AND P4, PT, R2, UR4, !P0 ;  /* 0x0000000402007c0c */ /* 0x000fe4000c781270 */
[----:B------:R-:W-:-:S02]  /*29410*/  IADD3 R13, R3, 0x3440, RZ ;  /* 0x00003440030d7810 */ /* 0x000fc40007ffe0ff */
[C---:B-1----:R-:W-:Y:S02]  /*29420*/  IADD3 R9, R3.reuse, 0x3180, RZ ;  /* 0x0000318003097810 */ /* 0x042fe40007ffe0ff */
[----:B------:R-:W-:Y:S02]  /*29430*/  LOP3.LUT R2, R148, 0x5c, RZ, 0xfc, !PT ;  /* 0x0000005c94027812 */ /* 0x000fe400078efcff */
[----:B------:R-:W-:Y:S01]  /*29440*/  IADD3 R15, R3, 0x3700, RZ ;  /* 0x00003700030f7810 */ /* 0x000fe20007ffe0ff */
[----:B------:R1:W-:Y:S01]  /*29450*/  @P3 STG.E.128 [R6.64], R128 ;  /* 0x0000008006003986 */ /* 0x0003e2000c101d0a */
[----:B------:R-:W-:-:S03]  /*29460*/  ISETP.LT.AND P3, PT, R12, UR4, !P0 ;  /* 0x000000040c007c0c */ /* 0x000fc6000c761270 */
[----:B------:R3:W-:Y:S01]  /*29470*/  @P2 STG.E.128 [R10.64], R124 ;  /* 0x0000007c0a002986 */ /* 0x0007e2000c101d0a */
[-C--:B-----5:R-:W-:Y:S01]  /*29480*/  IMAD.WIDE R4, R9, R48.reuse, c[0x0][0x170] ;  /* 0x00005c0009047625 */ /* 0x0a0fe200078e0230 */
[----:B------:R-:W-:Y:S02]  /*29490*/  ISETP.LT.AND P2, PT, R2, UR4, !P0 ;  /* 0x0000000402007c0c */ /* 0x000fe4000c741270 */
[----:B------:R-:W-:Y:S01]  /*294a0*/  LOP3.LUT R2, R148, 0x60, RZ, 0xfc, !PT ;  /* 0x0000006094027812 */ /* 0x000fe200078efcff */
[-C--:B------:R-:W-:Y:S01]  /*294b0*/  IMAD.WIDE R8, R13, R48.reuse, c[0x0][0x170] ;  /* 0x00005c000d087625 */ /* 0x080fe200078e0230 */
[----:B------:R-:W-:Y:S01]  /*294c0*/  IADD3 R13, R3, 0x3c80, RZ ;  /* 0x00003c80030d7810 */ /* 0x000fe20007ffe0ff */
[----:B------:R5:W-:Y:S01]  /*294d0*/  @P1 STG.E.128 [R4.64], R120 ;  /* 0x0000007804001986 */ /* 0x000be2000c101d0a */
[----:B------:R-:W-:Y:S01]  /*294e0*/  ISETP.LT.AND P1, PT, R2, UR4, !P0 ;  /* 0x0000000402007c0c */ /* 0x000fe2000c721270 */
[----:B-1----:R-:W-:Y:S01]  /*294f0*/  IMAD.WIDE R6, R15, R48, c[0x0][0x170] ;  /* 0x00005c000f067625 */ /* 0x002fe200078e0230 */
[----:B---3--:R-:W-:Y:S01]  /*29500*/  IADD3 R11, R3, 0x39c0, RZ ;  /* 0x000039c0030b7810 */ /* 0x008fe20007ffe0ff */
[----:B------:R1:W-:Y:S01]  /*29510*/  @P6 STG.E.128 [R8.64], R116 ;  /* 0x0000007408006986 */ /* 0x0003e2000c101d0a */
[----:B------:R-:W-:-:S03]  /*29520*/  LOP3.LUT R2, R148, 0x68, RZ, 0xfc, !PT ;  /* 0x0000006894027812 */ /* 0x000fc600078efcff */
[----:B------:R3:W-:Y:S01]  /*29530*/  @P5 STG.E.128 [R6.64], R144 ;  /* 0x0000009006005986 */ /* 0x0007e2000c101d0a */
[----:B-----5:R-:W-:Y:S01]  /*29540*/  IMAD.WIDE R4, R11, R48, c[0x0][0x170] ;  /* 0x00005c000b047625 */ /* 0x020fe200078e0230 */
[----:B------:R-:W-:Y:S02]  /*29550*/  LOP3.LUT R10, R148, 0x70, RZ, 0xfc, !PT ;  /* 0x00000070940a7812 */ /* 0x000fe400078efcff */
[----:B------:R-:W-:Y:S02]  /*29560*/  IADD3 R11, R3, 0x4200, RZ ;  /* 0x00004200030b7810 */ /* 0x000fe40007ffe0ff */
[----:B------:R-:W-:Y:S01]  /*29570*/  ISETP.LT.AND P5, PT, R2, UR4, !P0 ;  /* 0x0000000402007c0c */ /* 0x000fe2000c7a1270 */
[----:B------:R-:W-:Y:S01]  /*29580*/  @P4 STG.E.128 [R4.64], R140 ;  /* 0x0000008c04004986 */ /* 0x000fe2000c101d0a */
[C---:B------:R-:W-:Y:S02]  /*29590*/  LOP3.LUT R12, R148.reuse, 0x64, RZ, 0xfc, !PT ;  /* 0x00000064940c7812 */ /* 0x040fe400078efcff */
[----:B------:R-:W-:-:S02]  /*295a0*/  LOP3.LUT R2, R148, 0x6c, RZ, 0xfc, !PT ;  /* 0x0000006c94027812 */ /* 0x000fc400078efcff */
[----:B-1----:R-:W-:Y:S01]  /*295b0*/  IADD3 R9, R3, 0x3f40, RZ ;  /* 0x00003f4003097810 */ /* 0x002fe20007ffe0ff */
[----:B---3--:R-:W-:Y:S01]  /*295c0*/  IMAD.WIDE R6, R13, R48, c[0x0][0x170] ;  /* 0x00005c000d067625 */ /* 0x008fe200078e0230 */
[----:B------:R-:W-:-:S03]  /*295d0*/  ISETP.LT.AND P6, PT, R12, UR4, !P0 ;  /* 0x000000040c007c0c */ /* 0x000fc6000c7c1270 */
[-C--:B------:R-:W-:Y:S01]  /*295e0*/  IMAD.WIDE R8, R9, R48.reuse, c[0x0][0x170] ;  /* 0x00005c0009087625 */ /* 0x080fe200078e0230 */
[----:B------:R1:W-:Y:S01]  /*295f0*/  @P3 STG.E.128 [R6.64], R132 ;  /* 0x0000008406003986 */ /* 0x0003e2000c101d0a */
[----:B------:R-:W-:Y:S02]  /*29600*/  ISETP.LT.AND P3, PT, R10, UR4, !P0 ;  /* 0x000000040a007c0c */ /* 0x000fe4000c761270 */
[----:B------:R-:W-:Y:S01]  /*29610*/  IMAD.WIDE R10, R11, R48, c[0x0][0x170] ;  /* 0x00005c000b0a7625 */ /* 0x000fe200078e0230 */
[----:B------:R-:W-:Y:S02]  /*29620*/  ISETP.LT.AND P4, PT, R2, UR4, !P0 ;  /* 0x0000000402007c0c */ /* 0x000fe4000c781270 */
[C---:B------:R-:W-:Y:S02]  /*29630*/  LOP3.LUT R2, R148.reuse, 0x74, RZ, 0xfc, !PT ;  /* 0x0000007494027812 */ /* 0x040fe400078efcff */
[----:B------:R-:W-:Y:S01]  /*29640*/  LOP3.LUT R12, R148, 0x78, RZ, 0xfc, !PT ;  /* 0x00000078940c7812 */ /* 0x000fe200078efcff */
[----:B------:R3:W-:Y:S01]  /*29650*/  @P2 STG.E.128 [R8.64], R136 ;  /* 0x0000008808002986 */ /* 0x0007e2000c101d0a */
[----:B------:R-:W-:-:S02]  /*29660*/  IADD3 R15, R3, 0x44c0, RZ ;  /* 0x000044c0030f7810 */ /* 0x000fc40007ffe0ff */
[----:B------:R-:W-:Y:S01]  /*29670*/  LOP3.LUT R13, R148, 0x7c, RZ, 0xfc, !PT ;  /* 0x0000007c940d7812 */ /* 0x000fe200078efcff */
[----:B------:R5:W-:Y:S01]  /*29680*/  @P1 STG.E.128 [R10.64], R80 ;  /* 0x000000500a001986 */ /* 0x000be2000c101d0a */
[----:B------:R-:W-:Y:S02]  /*29690*/  ISETP.LT.AND P2, PT, R2, UR4, !P0 ;  /* 0x0000000402007c0c */ /* 0x000fe4000c741270 */
[----:B------:R-:W-:Y:S02]  /*296a0*/  ISETP.LT.AND P1, PT, R12, UR4, !P0 ;  /* 0x000000040c007c0c */ /* 0x000fe4000c721270 */
[----:B-1----:R-:W-:Y:S01]  /*296b0*/  IADD3 R7, R3, 0x4780, RZ ;  /* 0x0000478003077810 */ /* 0x002fe20007ffe0ff */
[----:B------:R-:W-:Y:S01]  /*296c0*/  IMAD.WIDE R4, R15, R48, c[0x0][0x170] ;  /* 0x00005c000f047625 */ /* 0x000fe200078e0230 */
[----:B------:R-:W-:Y:S02]  /*296d0*/  ISETP.LT.AND P0, PT, R13, UR4, !P0 ;  /* 0x000000040d007c0c */ /* 0x000fe4000c701270 */
[----:B------:R-:W-:-:S02]  /*296e0*/  IADD3 R13, R3, 0x4d00, RZ ;  /* 0x00004d00030d7810 */ /* 0x000fc40007ffe0ff */
[C---:B------:R-:W-:Y:S02]  /*296f0*/  IADD3 R15, R3.reuse, 0x4fc0, RZ ;  /* 0x00004fc0030f7810 */ /* 0x040fe40007ffe0ff */
[----:B---3--:R-:W-:Y:S01]  /*29700*/  IADD3 R9, R3, 0x4a40, RZ ;  /* 0x00004a4003097810 */ /* 0x008fe20007ffe0ff */
[----:B------:R-:W-:Y:S01]  /*29710*/  IMAD.WIDE R6, R7, R48, c[0x0][0x170] ;  /* 0x00005c0007067625 */ /* 0x000fe200078e0230 */
[----:B------:R-:W-:-:S03]  /*29720*/  IADD3 R17, R3, 0x5280, RZ ;  /* 0x0000528003117810 */ /* 0x000fc60007ffe0ff */
[-C--:B------:R-:W-:Y:S01]  /*29730*/  IMAD.WIDE R8, R9, R48.reuse, c[0x0][0x170] ;  /* 0x00005c0009087625 */ /* 0x080fe200078e0230 */
[----:B------:R1:W-:Y:S03]  /*29740*/  @P6 STG.E.128 [R4.64], R44 ;  /* 0x0000002c04006986 */ /* 0x0003e6000c101d0a */
[-C--:B-----5:R-:W-:Y:S01]  /*29750*/  IMAD.WIDE R10, R13, R48.reuse, c[0x0][0x170] ;  /* 0x00005c000d0a7625 */ /* 0x0a0fe200078e0230 */
[----:B------:R1:W-:Y:S03]  /*29760*/  @P5 STG.E.128 [R6.64], R40 ;  /* 0x0000002806005986 */ /* 0x0003e6000c101d0a */
[-C--:B------:R-:W-:Y:S01]  /*29770*/  IMAD.WIDE R12, R15, R48.reuse, c[0x0][0x170] ;  /* 0x00005c000f0c7625 */ /* 0x080fe200078e0230 */
[----:B------:R1:W-:Y:S03]  /*29780*/  @P4 STG.E.128 [R8.64], R36 ;  /* 0x0000002408004986 */ /* 0x0003e6000c101d0a */
[----:B------:R-:W-:Y:S01]  /*29790*/  IMAD.WIDE R14, R17, R48, c[0x0][0x170] ;  /* 0x00005c00110e7625 */ /* 0x000fe200078e0230 */
[----:B----4-:R1:W-:Y:S04]  /*297a0*/  @P3 STG.E.128 [R10.64], R20 ;  /* 0x000000140a003986 */ /* 0x0103e8000c101d0a */
[----:B--2---:R1:W-:Y:S04]  /*297b0*/  @P2 STG.E.128 [R12.64], R24 ;  /* 0x000000180c002986 */ /* 0x0043e8000c101d0a */
[----:B------:R1:W-:Y:S01]  /*297c0*/  @P1 STG.E.128 [R14.64], R28 ;  /* 0x0000001c0e001986 */ /* 0x0003e2000c101d0a */
[----:B------:R-:W-:Y:S05]  /*297d0*/  @!P0 EXIT ;  /* 0x000000000000894d */ /* 0x000fea0003800000 */
[----:B-1----:R-:W1:Y:S01]  /*297e0*/  LDS.128 R4, [R0+0x18c0] ;  /* 0x0018c00000047984 */ /* 0x002e620000000c00 */
[----:B------:R-:W-:-:S05]  /*297f0*/  IADD3 R49, R3, 0x5540, RZ ;  /* 0x0000554003317810 */ /* 0x000fca0007ffe0ff */
[----:B------:R-:W-:-:S05]  /*29800*/  IMAD.WIDE R48, R49, R48, c[0x0][0x170] ;  /* 0x00005c0031307625 */ /* 0x000fca00078e0230 */
[----:B-1----:R-:W-:Y:S01]  /*29810*/  STG.E.128 [R48.64], R4 ;  /* 0x0000000430007986 */ /* 0x002fe2000c101d0a */
[----:B------:R-:W-:Y:S05]  /*29820*/  EXIT ;  /* 0x000000000000794d */ /* 0x000fea0003800000 */
.L_x_2:
[----:B------:R-:W-:-:S00]  /*29830*/  BRA `(.L_x_2) ;  /* 0xfffffff000007947 */ /* 0x000fc0000383ffff */
[----:B------:R-:W-:-:S00]  /*29840*/  NOP ;  /* 0x0000000000007918 */ /* 0x000fc00000000000 */
        /* <DEDUP_REMOVED lines=11> */
.L_x_3:


//--------------------- .nv.shared.triton_mm      --------------------------
	.section	.nv.shared.triton_mm,"aw",@nobits
	.align	16
